	.target	sm_90a

	.elftype	@"ET_EXEC"


//--------------------- .note.nv.tkinfo           --------------------------
	.section	.note.nv.tkinfo,"",@"SHT_NOTE"
	.sectionflags	@"SHF_NOTE_NV_TKINFO"
	.tkinfo
        /*0018*/ 	.word	0x00000002
        /*0030*/ 	.string	""
        /*0030*/ 	.string	"ptxas"
        /*0030*/ 	.string	"Cuda compilation tools, release 13.0, V13.0.88"
        /*0030*/ 	.string	"Build cuda_13.0.r13.0/compiler.36424714_0"
        /*0030*/ 	.string	"-v  -suppress-debug-info  -lineinfo  -arch sm_90a "



//--------------------- .note.nv.cuinfo           --------------------------
	.section	.note.nv.cuinfo,"",@"SHT_NOTE"
	.sectionflags	@"SHF_NOTE_NV_CUINFO"
        /*0018*/ 	.short	0x0002
        /*001a*/ 	.short	0x005a
        /*001c*/ 	.short	0x0082
	.zero		2


//--------------------- .nv.info                  --------------------------
	.section	.nv.info,"",@"SHT_CUDA_INFO"
	.align	4


	//----- nvinfo : EIATTR_REGCOUNT
	.align		4
        /*0000*/ 	.byte	0x04, 0x2f
        /*0002*/ 	.short	(.L_1 - .L_0)
	.align		4
.L_0:
        /*0004*/ 	.word	index@(matmul_kernel)
        /*0008*/ 	.word	0x000000ff


	//----- nvinfo : EIATTR_FRAME_SIZE
	.align		4
.L_1:
        /*000c*/ 	.byte	0x04, 0x11
        /*000e*/ 	.short	(.L_3 - .L_2)
	.align		4
.L_2:
        /*0010*/ 	.word	index@(matmul_kernel)
        /*0014*/ 	.word	0x000006d0


	//----- nvinfo : EIATTR_MIN_STACK_SIZE
	.align		4
.L_3:
        /*0018*/ 	.byte	0x04, 0x12
        /*001a*/ 	.short	(.L_5 - .L_4)
	.align		4
.L_4:
        /*001c*/ 	.word	index@(matmul_kernel)
        /*0020*/ 	.word	0x000006d0
.L_5:


//--------------------- .nv.compat                --------------------------
	.section	.nv.compat,"",@"SHT_CUDA_COMPAT_INFO"
	.align	4
        /*0000*/ 	.byte	0x02, 0x09, 0x01, 0x00, 0x02, 0x02, 0x04, 0x00, 0x02, 0x05, 0x05, 0x00, 0x03, 0x07, 0x01, 0x01
        /*0010*/ 	.byte	0x02, 0x03, 0x00, 0x00, 0x02, 0x06, 0x01, 0x00, 0x04, 0x0b, 0x08, 0x00, 0x00, 0x00, 0x00, 0x00
        /*0020*/ 	.byte	0x00, 0x00, 0x00, 0x00


//--------------------- .nv.info.matmul_kernel    --------------------------
	.section	.nv.info.matmul_kernel,"",@"SHT_CUDA_INFO"
	.sectionflags	@""
	.align	4


	//----- nvinfo : EIATTR_CUDA_API_VERSION
	.align		4
        /*0000*/ 	.byte	0x04, 0x37
        /*0002*/ 	.short	(.L_7 - .L_6)
.L_6:
        /*0004*/ 	.word	0x00000082


	//----- nvinfo : EIATTR_KPARAM_INFO
	.align		4
.L_7:
        /*0008*/ 	.byte	0x04, 0x17
        /*000a*/ 	.short	(.L_9 - .L_8)
.L_8:
        /*000c*/ 	.word	0x00000000
        /*0010*/ 	.short	0x000d
        /*0012*/ 	.short	0x0048
        /*0014*/ 	.byte	0x00, 0xf4, 0x21, 0x00


	//----- nvinfo : EIATTR_KPARAM_INFO
	.align		4
.L_9:
        /*0018*/ 	.byte	0x04, 0x17
        /*001a*/ 	.short	(.L_11 - .L_10)
.L_10:
        /*001c*/ 	.word	0x00000000
        /*0020*/ 	.short	0x000c
        /*0022*/ 	.short	0x0040
        /*0024*/ 	.byte	0x00, 0xf4, 0x21, 0x00


	//----- nvinfo : EIATTR_KPARAM_INFO
	.align		4
.L_11:
        /*0028*/ 	.byte	0x04, 0x17
        /*002a*/ 	.short	(.L_13 - .L_12)
.L_12:
        /*002c*/ 	.word	0x00000000
        /*0030*/ 	.short	0x000b
        /*0032*/ 	.short	0x0038
        /*0034*/ 	.byte	0x00, 0xf0, 0x11, 0x00


	//----- nvinfo : EIATTR_KPARAM_INFO
	.align		4
.L_13:
        /*0038*/ 	.byte	0x04, 0x17
        /*003a*/ 	.short	(.L_15 - .L_14)
.L_14:
        /*003c*/ 	.word	0x00000000
        /*0040*/ 	.short	0x000a
        /*0042*/ 	.short	0x0034
        /*0044*/ 	.byte	0x00, 0xf0, 0x11, 0x00


	//----- nvinfo : EIATTR_KPARAM_INFO
	.align		4
.L_15:
        /*0048*/ 	.byte	0x04, 0x17
        /*004a*/ 	.short	(.L_17 - .L_16)
.L_16:
        /*004c*/ 	.word	0x00000000
        /*0050*/ 	.short	0x0009
        /*0052*/ 	.short	0x0030
        /*0054*/ 	.byte	0x00, 0xf0, 0x11, 0x00


	//----- nvinfo : EIATTR_KPARAM_INFO
	.align		4
.L_17:
        /*0058*/ 	.byte	0x04, 0x17
        /*005a*/ 	.short	(.L_19 - .L_18)
.L_18:
        /*005c*/ 	.word	0x00000000
        /*0060*/ 	.short	0x0008
        /*0062*/ 	.short	0x002c
        /*0064*/ 	.byte	0x00, 0xf0, 0x11, 0x00


	//----- nvinfo : EIATTR_KPARAM_INFO
	.align		4
.L_19:
        /*0068*/ 	.byte	0x04, 0x17
        /*006a*/ 	.short	(.L_21 - .L_20)
.L_20:
        /*006c*/ 	.word	0x00000000
        /*0070*/ 	.short	0x0007
        /*0072*/ 	.short	0x0028
        /*0074*/ 	.byte	0x00, 0xf0, 0x11, 0x00


	//----- nvinfo : EIATTR_KPARAM_INFO
	.align		4
.L_21:
        /*0078*/ 	.byte	0x04, 0x17
        /*007a*/ 	.short	(.L_23 - .L_22)
.L_22:
        /*007c*/ 	.word	0x00000000
        /*0080*/ 	.short	0x0006
        /*0082*/ 	.short	0x0024
        /*0084*/ 	.byte	0x00, 0xf0, 0x11, 0x00


	//----- nvinfo : EIATTR_KPARAM_INFO
	.align		4
.L_23:
        /*0088*/ 	.byte	0x04, 0x17
        /*008a*/ 	.short	(.L_25 - .L_24)
.L_24:
        /*008c*/ 	.word	0x00000000
        /*0090*/ 	.short	0x0005
        /*0092*/ 	.short	0x0020
        /*0094*/ 	.byte	0x00, 0xf0, 0x11, 0x00


	//----- nvinfo : EIATTR_KPARAM_INFO
	.align		4
.L_25:
        /*0098*/ 	.byte	0x04, 0x17
        /*009a*/ 	.short	(.L_27 - .L_26)
.L_26:
        /*009c*/ 	.word	0x00000000
        /*00a0*/ 	.short	0x0004
        /*00a2*/ 	.short	0x001c
        /*00a4*/ 	.byte	0x00, 0xf0, 0x11, 0x00


	//----- nvinfo : EIATTR_KPARAM_INFO
	.align		4
.L_27:
        /*00a8*/ 	.byte	0x04, 0x17
        /*00aa*/ 	.short	(.L_29 - .L_28)
.L_28:
        /*00ac*/ 	.word	0x00000000
        /*00b0*/ 	.short	0x0003
        /*00b2*/ 	.short	0x0018
        /*00b4*/ 	.byte	0x00, 0xf0, 0x11, 0x00


	//----- nvinfo : EIATTR_KPARAM_INFO
	.align		4
.L_29:
        /*00b8*/ 	.byte	0x04, 0x17
        /*00ba*/ 	.short	(.L_31 - .L_30)
.L_30:
        /*00bc*/ 	.word	0x00000000
        /*00c0*/ 	.short	0x0002
        /*00c2*/ 	.short	0x0010
        /*00c4*/ 	.byte	0x00, 0xf4, 0x21, 0x00


	//----- nvinfo : EIATTR_KPARAM_INFO
	.align		4
.L_31:
        /*00c8*/ 	.byte	0x04, 0x17
        /*00ca*/ 	.short	(.L_33 - .L_32)
.L_32:
        /*00cc*/ 	.word	0x00000000
        /*00d0*/ 	.short	0x0001
        /*00d2*/ 	.short	0x0008
        /*00d4*/ 	.byte	0x00, 0xf4, 0x21, 0x00


	//----- nvinfo : EIATTR_KPARAM_INFO
	.align		4
.L_33:
        /*00d8*/ 	.byte	0x04, 0x17
        /*00da*/ 	.short	(.L_35 - .L_34)
.L_34:
        /*00dc*/ 	.word	0x00000000
        /*00e0*/ 	.short	0x0000
        /*00e2*/ 	.short	0x0000
        /*00e4*/ 	.byte	0x00, 0xf4, 0x21, 0x00


	//----- nvinfo : EIATTR_SPARSE_MMA_MASK
	.align		4
.L_35:
        /*00e8*/ 	.byte	0x03, 0x50
        /*00ea*/ 	.short	0x0000


	//----- nvinfo : EIATTR_MAXREG_COUNT
	.align		4
        /*00ec*/ 	.byte	0x03, 0x1b
        /*00ee*/ 	.short	0x00ff


	//----- nvinfo : EIATTR_NUM_BARRIERS
	.align		4
        /*00f0*/ 	.byte	0x02, 0x4c
        /*00f2*/ 	.byte	0x01
	.zero		1


	//----- nvinfo : EIATTR_ANNOTATIONS
	.align		4
        /*00f4*/ 	.byte	0x04, 0x55
        /*00f6*/ 	.short	(.L_37 - .L_36)


	//   ....[0]....
.L_36:
        /*00f8*/ 	.word	0x00000001
        /*00fc*/ 	.byte	0x20, 0x07, 0x00, 0x00, 0x01, 0x00, 0x00, 0x00, 0x10, 0x0a, 0x00, 0x00, 0x01, 0x00, 0x00, 0x00
        /* <DEDUP_REMOVED lines=608> */
        /*270c*/ 	.byte	0xe0, 0x5b, 0x01, 0x00


	//----- nvinfo : EIATTR_MERCURY_ISA_VERSION
	.align		4
.L_37:
        /*2710*/ 	.byte	0x03, 0x5f
        /*2712*/ 	.short	0x0101


	//----- nvinfo : EIATTR_EXIT_INSTR_OFFSETS
	.align		4
        /*2714*/ 	.byte	0x04, 0x1c
        /*2716*/ 	.short	(.L_39 - .L_38)


	//   ....[0]....
.L_38:
        /*2718*/ 	.word	0x00018000


	//   ....[1]....
        /*271c*/ 	.word	0x00018020


	//----- nvinfo : EIATTR_REQNTID
	.align		4
.L_39:
        /*2720*/ 	.byte	0x04, 0x10
        /*2722*/ 	.short	(.L_41 - .L_40)
.L_40:
        /*2724*/ 	.word	0x00000080
        /*2728*/ 	.word	0x00000001
        /*272c*/ 	.word	0x00000001


	//----- nvinfo : EIATTR_CBANK_PARAM_SIZE
	.align		4
.L_41:
        /*2730*/ 	.byte	0x03, 0x19
        /*2732*/ 	.short	0x0050


	//----- nvinfo : EIATTR_PARAM_CBANK
	.align		4
        /*2734*/ 	.byte	0x04, 0x0a
        /*2736*/ 	.short	(.L_43 - .L_42)
	.align		4
.L_42:
        /*2738*/ 	.word	index@(.nv.constant0.matmul_kernel)
        /*273c*/ 	.short	0x0210
        /*273e*/ 	.short	0x0050


	//----- nvinfo : EIATTR_SW_WAR
	.align		4
.L_43:
        /*2740*/ 	.byte	0x04, 0x36
        /*2742*/ 	.short	(.L_45 - .L_44)
.L_44:
        /*2744*/ 	.word	0x00000008
.L_45:


//--------------------- .nv.callgraph             --------------------------
	.section	.nv.callgraph,"",@"SHT_CUDA_CALLGRAPH"
	.align	4
	.sectionentsize	8
	.align		4
        /*0000*/ 	.word	0x00000000
	.align		4
        /*0004*/ 	.word	0xffffffff
	.align		4
        /*0008*/ 	.word	0x00000000
	.align		4
        /*000c*/ 	.word	0xfffffffe
	.align		4
        /*0010*/ 	.word	0x00000000
	.align		4
        /*0014*/ 	.word	0xfffffffd
	.align		4
        /*0018*/ 	.word	0x00000000
	.align		4
        /*001c*/ 	.word	0xfffffffc


//--------------------- .text.matmul_kernel       --------------------------
	.section	.text.matmul_kernel,"ax",@progbits
	.align	128
        .global         matmul_kernel
        .type           matmul_kernel,@function
        .size           matmul_kernel,(.L_x_4 - matmul_kernel)
        .other          matmul_kernel,@"STO_CUDA_ENTRY STV_DEFAULT"
matmul_kernel:
.text.matmul_kernel:
[----:B------:R-:W0:Y:S08]  /*0000*/  LDC R1, c[0x0][0x28] ;  /* 0x00000a00ff017b82 */ /* 0x000e300000000800 */
[----:B------:R-:W1:Y:S01]  /*0010*/  LDC.64 R140, c[0x0][0x228] ;  /* 0x00008a00ff8c7b82 */ /* 0x000e620000000a00 */
[----:B------:R-:W2:Y:S01]  /*0020*/  S2R R5, SR_CTAID.X ;  /* 0x0000000000057919 */ /* 0x000ea20000002500 */
[----:B0-----:R-:W-:Y:S01]  /*0030*/  VIADD R1, R1, 0xfffff930 ;  /* 0xfffff93001017836 */ /* 0x001fe20000000000 */
[----:B------:R-:W-:Y:S01]  /*0040*/  UMOV UR4, 0x400 ;  /* 0x0000040000047882 */ /* 0x000fe20000000000 */
[----:B------:R-:W-:-:S04]  /*0050*/  ULDC.64 UR18, c[0x0][0x208] ;  /* 0x0000820000127ab9 */ /* 0x000fc80000000a00 */
[----:B------:R-:W0:Y:S08]  /*0060*/  LDC R144, c[0x0][0x230] ;  /* 0x00008c00ff907b82 */ /* 0x000e300000000800 */
[----:B------:R-:W3:Y:S01]  /*0070*/  S2UR UR7, SR_CgaCtaId ;  /* 0x00000000000779c3 */ /* 0x000ee20000008800 */
[----:B-1----:R-:W-:-:S05]  /*0080*/  VIADD R0, R141, 0x7f ;  /* 0x0000007f8d007836 */ /* 0x002fca0000000000 */
[----:B------:R-:W-:Y:S01]  /*0090*/  SHF.R.S32.HI R3, RZ, 0x1f, R0 ;  /* 0x0000001fff037819 */ /* 0x000fe20000011400 */
[----:B0-----:R-:W-:-:S03]  /*00a0*/  VIADD R144, R144, 0x7f ;  /* 0x0000007f90907836 */ /* 0x001fc60000000000 */
[----:B------:R-:W-:Y:S02]  /*00b0*/  LEA.HI R3, R3, R0, RZ, 0x7 ;  /* 0x0000000003037211 */ /* 0x000fe400078f38ff */
[----:B--2---:R-:W-:Y:S02]  /*00c0*/  IABS R8, R5 ;  /* 0x0000000500087213 */ /* 0x004fe40000000000 */
[----:B------:R-:W-:Y:S01]  /*00d0*/  SHF.R.S32.HI R3, RZ, 0x7, R3 ;  /* 0x00000007ff037819 */ /* 0x000fe20000011403 */
[----:B---3--:R-:W-:-:S04]  /*00e0*/  ULEA UR7, UR7, UR4, 0x18 ;  /* 0x0000000407077291 */ /* 0x008fc8000f8ec03f */
[----:B------:R-:W-:-:S05]  /*00f0*/  IMAD.SHL.U32 R4, R3, 0x4, RZ ;  /* 0x0000000403047824 */ /* 0x000fca00078e00ff */
[-C--:B------:R-:W-:Y:S02]  /*0100*/  IABS R7, R4.reuse ;  /* 0x0000000400077213 */ /* 0x080fe40000000000 */
[----:B------:R-:W-:Y:S02]  /*0110*/  IABS R10, R4 ;  /* 0x00000004000a7213 */ /* 0x000fe40000000000 */
[----:B------:R-:W0:Y:S08]  /*0120*/  I2F.RP R0, R7 ;  /* 0x0000000700007306 */ /* 0x000e300000209400 */
[----:B0-----:R-:W0:Y:S02]  /*0130*/  MUFU.RCP R0, R0 ;  /* 0x0000000000007308 */ /* 0x001e240000001000 */
[----:B0-----:R-:W-:-:S02]  /*0140*/  VIADD R2, R0, 0xffffffe ;  /* 0x0ffffffe00027836 */ /* 0x001fc40000000000 */
[----:B------:R-:W-:-:S04]  /*0150*/  IMAD.MOV R0, RZ, RZ, -R10 ;  /* 0x000000ffff007224 */ /* 0x000fc800078e0a0a */
[----:B------:R0:W1:Y:S02]  /*0160*/  F2I.FTZ.U32.TRUNC.NTZ R3, R2 ;  /* 0x0000000200037305 */ /* 0x000064000021f000 */
[----:B0-----:R-:W-:Y:S02]  /*0170*/  IMAD.MOV.U32 R2, RZ, RZ, RZ ;  /* 0x000000ffff027224 */ /* 0x001fe400078e00ff */
[----:B-1----:R-:W-:-:S04]  /*0180*/  IMAD.MOV R6, RZ, RZ, -R3 ;  /* 0x000000ffff067224 */ /* 0x002fc800078e0a03 */
[----:B------:R-:W-:Y:S02]  /*0190*/  IMAD R9, R6, R7, RZ ;  /* 0x0000000706097224 */ /* 0x000fe400078e02ff */
[----:B------:R-:W-:Y:S02]  /*01a0*/  IMAD.MOV.U32 R6, RZ, RZ, R8 ;  /* 0x000000ffff067224 */ /* 0x000fe400078e0008 */
[----:B------:R-:W-:-:S06]  /*01b0*/  IMAD.HI.U32 R3, R3, R9, R2 ;  /* 0x0000000903037227 */ /* 0x000fcc00078e0002 */
[----:B------:R-:W-:-:S04]  /*01c0*/  IMAD.HI.U32 R3, R3, R6, RZ ;  /* 0x0000000603037227 */ /* 0x000fc800078e00ff */
[----:B------:R-:W-:-:S05]  /*01d0*/  IMAD R0, R3, R0, R6 ;  /* 0x0000000003007224 */ /* 0x000fca00078e0206 */
[----:B------:R-:W-:-:S13]  /*01e0*/  ISETP.GT.U32.AND P1, PT, R7, R0, PT ;  /* 0x000000000700720c */ /* 0x000fda0003f24070 */
[----:B------:R-:W-:Y:S02]  /*01f0*/  @!P1 IMAD.IADD R0, R0, 0x1, -R7 ;  /* 0x0000000100009824 */ /* 0x000fe400078e0a07 */
[----:B------:R-:W-:Y:S01]  /*0200*/  @!P1 VIADD R3, R3, 0x1 ;  /* 0x0000000103039836 */ /* 0x000fe20000000000 */
[----:B------:R-:W-:Y:S02]  /*0210*/  ISETP.NE.AND P1, PT, R4, RZ, PT ;  /* 0x000000ff0400720c */ /* 0x000fe40003f25270 */
[----:B------:R-:W-:Y:S02]  /*0220*/  ISETP.GE.U32.AND P0, PT, R0, R7, PT ;  /* 0x000000070000720c */ /* 0x000fe40003f06070 */
[----:B------:R-:W-:-:S04]  /*0230*/  LOP3.LUT R0, R5, R4, RZ, 0x3c, !PT ;  /* 0x0000000405007212 */ /* 0x000fc800078e3cff */
[----:B------:R-:W-:Y:S01]  /*0240*/  ISETP.GE.AND P2, PT, R0, RZ, PT ;  /* 0x000000ff0000720c */ /* 0x000fe20003f46270 */
[----:B------:R-:W-:-:S06]  /*0250*/  VIADD R0, R140, 0x3f ;  /* 0x0000003f8c007836 */ /* 0x000fcc0000000000 */
[----:B------:R-:W-:-:S04]  /*0260*/  @P0 VIADD R3, R3, 0x1 ;  /* 0x0000000103030836 */ /* 0x000fc80000000000 */
[----:B------:R-:W-:Y:S01]  /*0270*/  IMAD.MOV.U32 R2, RZ, RZ, R3 ;  /* 0x000000ffff027224 */ /* 0x000fe200078e0003 */
[----:B------:R-:W-:-:S03]  /*0280*/  SHF.R.S32.HI R3, RZ, 0x1f, R0 ;  /* 0x0000001fff037819 */ /* 0x000fc60000011400 */
[----:B------:R-:W-:Y:S01]  /*0290*/  @!P2 IMAD.MOV R2, RZ, RZ, -R2 ;  /* 0x000000ffff02a224 */ /* 0x000fe200078e0a02 */
[----:B------:R-:W-:Y:S02]  /*02a0*/  @!P1 LOP3.LUT R2, RZ, R4, RZ, 0x33, !PT ;  /* 0x00000004ff029212 */ /* 0x000fe400078e33ff */
[----:B------:R-:W-:-:S03]  /*02b0*/  LEA.HI R3, R3, R0, RZ, 0x6 ;  /* 0x0000000003037211 */ /* 0x000fc600078f30ff */
[----:B------:R-:W-:Y:S02]  /*02c0*/  IMAD.SHL.U32 R6, R2, 0x4, RZ ;  /* 0x0000000402067824 */ /* 0x000fe400078e00ff */
[----:B------:R-:W-:-:S03]  /*02d0*/  IMAD.MOV R2, RZ, RZ, -R2 ;  /* 0x000000ffff027224 */ /* 0x000fc600078e0a02 */
[----:B------:R-:W-:Y:S01]  /*02e0*/  LEA.HI.SX32 R3, R3, -R6, 0x1a ;  /* 0x8000000603037211 */ /* 0x000fe200078fd2ff */
[----:B------:R-:W-:-:S03]  /*02f0*/  IMAD R8, R4, R2, R5 ;  /* 0x0000000204087224 */ /* 0x000fc600078e0205 */
[----:B------:R-:W-:-:S04]  /*0300*/  VIMNMX R11, R3, 0x4, PT ;  /* 0x00000004030b7848 */ /* 0x000fc80003fe0100 */
[-C--:B------:R-:W-:Y:S02]  /*0310*/  IABS R7, R11.reuse ;  /* 0x0000000b00077213 */ /* 0x080fe40000000000 */
[----:B------:R-:W-:Y:S02]  /*0320*/  IABS R4, R11 ;  /* 0x0000000b00047213 */ /* 0x000fe40000000000 */
[----:B------:R-:W0:Y:S08]  /*0330*/  I2F.RP R0, R7 ;  /* 0x0000000700007306 */ /* 0x000e300000209400 */
[----:B0-----:R-:W0:Y:S02]  /*0340*/  MUFU.RCP R0, R0 ;  /* 0x0000000000007308 */ /* 0x001e240000001000 */
[----:B0-----:R-:W-:-:S02]  /*0350*/  VIADD R3, R0, 0xffffffe ;  /* 0x0ffffffe00037836 */ /* 0x001fc40000000000 */
[----:B------:R-:W-:Y:S02]  /*0360*/  IMAD.MOV R0, RZ, RZ, -R4 ;  /* 0x000000ffff007224 */ /* 0x000fe400078e0a04 */
[----:B------:R-:W0:Y:S02]  /*0370*/  S2R R4, SR_TID.X ;  /* 0x0000000000047919 */ /* 0x000e240000002100 */
[----:B------:R-:W1:Y:S02]  /*0380*/  F2I.FTZ.U32.TRUNC.NTZ R3, R3 ;  /* 0x0000000300037305 */ /* 0x000e64000021f000 */
[----:B-1----:R-:W-:-:S04]  /*0390*/  IMAD.MOV R9, RZ, RZ, -R3 ;  /* 0x000000ffff097224 */ /* 0x002fc800078e0a03 */
[----:B------:R-:W-:Y:S01]  /*03a0*/  IMAD.MOV.U32 R2, RZ, RZ, R9 ;  /* 0x000000ffff027224 */ /* 0x000fe200078e0009 */
[----:B------:R-:W-:-:S03]  /*03b0*/  IABS R9, R8 ;  /* 0x0000000800097213 */ /* 0x000fc60000000000 */
[----:B------:R-:W-:Y:S02]  /*03c0*/  IMAD R5, R2, R7, RZ ;  /* 0x0000000702057224 */ /* 0x000fe400078e02ff */
[----:B------:R-:W-:-:S04]  /*03d0*/  IMAD.MOV.U32 R2, RZ, RZ, RZ ;  /* 0x000000ffff027224 */ /* 0x000fc800078e00ff */
[----:B------:R-:W-:Y:S01]  /*03e0*/  IMAD.HI.U32 R2, R3, R5, R2 ;  /* 0x0000000503027227 */ /* 0x000fe200078e0002 */
[----:B0-----:R-:W-:Y:S02]  /*03f0*/  SHF.R.U32.HI R146, RZ, 0x6, R4 ;  /* 0x00000006ff927819 */ /* 0x001fe40000011604 */
[----:B------:R-:W-:Y:S02]  /*0400*/  LOP3.LUT R91, R4, 0x7f, RZ, 0xc0, !PT ;  /* 0x0000007f045b7812 */ /* 0x000fe400078ec0ff */
[----:B------:R-:W-:Y:S01]  /*0410*/  SGXT.U32 R146, R146, 0x1 ;  /* 0x000000019292781a */ /* 0x000fe20000000000 */
[----:B------:R-:W-:Y:S01]  /*0420*/  IMAD.HI.U32 R2, R2, R9, RZ ;  /* 0x0000000902027227 */ /* 0x000fe200078e00ff */
[----:B------:R-:W-:Y:S02]  /*0430*/  LEA.HI R145, R4, 0xe, RZ, 0x1a ;  /* 0x0000000e04917811 */ /* 0x000fe400078fd0ff */
[----:B------:R-:W-:Y:S01]  /*0440*/  LOP3.LUT R5, R146, 0x6, RZ, 0xfc, !PT ;  /* 0x0000000692057812 */ /* 0x000fe200078efcff */
[----:B------:R-:W-:Y:S01]  /*0450*/  IMAD R0, R2, R0, R9 ;  /* 0x0000000002007224 */ /* 0x000fe200078e0209 */
[----:B------:R-:W-:-:S02]  /*0460*/  LOP3.LUT R5, R146, 0xc, RZ, 0xfc, !PT ;  /* 0x0000000c92057812 */ /* 0x000fc400078efcff */
[C---:B------:R-:W-:Y:S02]  /*0470*/  LOP3.LUT R5, R146.reuse, 0x14, RZ, 0xfc, !PT ;  /* 0x0000001492057812 */ /* 0x040fe400078efcff */
[----:B------:R-:W-:Y:S02]  /*0480*/  ISETP.GT.U32.AND P1, PT, R7, R0, PT ;  /* 0x000000000700720c */ /* 0x000fe40003f24070 */
[C---:B------:R-:W-:Y:S02]  /*0490*/  LOP3.LUT R5, R146.reuse, 0x1a, RZ, 0xfc, !PT ;  /* 0x0000001a92057812 */ /* 0x040fe400078efcff */
[C---:B------:R-:W-:Y:S02]  /*04a0*/  LOP3.LUT R5, R146.reuse, 0x22, RZ, 0xfc, !PT ;  /* 0x0000002292057812 */ /* 0x040fe400078efcff */
[C---:B------:R-:W-:Y:S02]  /*04b0*/  LOP3.LUT R5, R146.reuse, 0x28, RZ, 0xfc, !PT ;  /* 0x0000002892057812 */ /* 0x040fe400078efcff */
[----:B------:R-:W-:-:S02]  /*04c0*/  LOP3.LUT R5, R146, 0x30, RZ, 0xfc, !PT ;  /* 0x0000003092057812 */ /* 0x000fc400078efcff */
[C---:B------:R-:W-:Y:S02]  /*04d0*/  LOP3.LUT R5, R146.reuse, 0x36, RZ, 0xfc, !PT ;  /* 0x0000003692057812 */ /* 0x040fe400078efcff */
[----:B------:R-:W-:Y:S01]  /*04e0*/  LOP3.LUT R5, R146, 0x3c, RZ, 0xfc, !PT ;  /* 0x0000003c92057812 */ /* 0x000fe200078efcff */
[----:B------:R-:W-:Y:S01]  /*04f0*/  @!P1 IMAD.IADD R0, R0, 0x1, -R7 ;  /* 0x0000000100009824 */ /* 0x000fe200078e0a07 */
[----:B------:R-:W-:Y:S01]  /*0500*/  LOP3.LUT R5, R146, 0x44, RZ, 0xfc, !PT ;  /* 0x0000004492057812 */ /* 0x000fe200078efcff */
[----:B------:R-:W-:Y:S01]  /*0510*/  @!P1 VIADD R2, R2, 0x1 ;  /* 0x0000000102029836 */ /* 0x000fe20000000000 */
[----:B------:R-:W-:Y:S02]  /*0520*/  ISETP.NE.AND P1, PT, R11, RZ, PT ;  /* 0x000000ff0b00720c */ /* 0x000fe40003f25270 */
[----:B------:R-:W-:Y:S02]  /*0530*/  ISETP.GE.U32.AND P0, PT, R0, R7, PT ;  /* 0x000000070000720c */ /* 0x000fe40003f06070 */
[----:B------:R-:W-:-:S02]  /*0540*/  LOP3.LUT R0, R8, R11, RZ, 0x3c, !PT ;  /* 0x0000000b08007212 */ /* 0x000fc400078e3cff */
[----:B------:R-:W-:Y:S02]  /*0550*/  LOP3.LUT R7, R146, 0x2, RZ, 0xfc, !PT ;  /* 0x0000000292077812 */ /* 0x000fe400078efcff */
[----:B------:R-:W-:Y:S02]  /*0560*/  ISETP.GE.AND P2, PT, R0, RZ, PT ;  /* 0x000000ff0000720c */ /* 0x000fe40003f46270 */
[C---:B------:R-:W-:Y:S02]  /*0570*/  LOP3.LUT R7, R146.reuse, 0x8, RZ, 0xfc, !PT ;  /* 0x0000000892077812 */ /* 0x040fe400078efcff */
[C---:B------:R-:W-:Y:S02]  /*0580*/  LOP3.LUT R7, R146.reuse, 0x10, RZ, 0xfc, !PT ;  /* 0x0000001092077812 */ /* 0x040fe400078efcff */
[----:B------:R-:W-:Y:S01]  /*0590*/  LOP3.LUT R7, R146, 0x16, RZ, 0xfc, !PT ;  /* 0x0000001692077812 */ /* 0x000fe200078efcff */
[----:B------:R-:W-:Y:S01]  /*05a0*/  @P0 VIADD R2, R2, 0x1 ;  /* 0x0000000102020836 */ /* 0x000fe20000000000 */
[----:B------:R-:W-:-:S02]  /*05b0*/  ISETP.GT.AND P0, PT, R144, 0x7f, PT ;  /* 0x0000007f9000780c */ /* 0x000fc40003f04270 */
[C---:B------:R-:W-:Y:S01]  /*05c0*/  LOP3.LUT R7, R146.reuse, 0x1c, RZ, 0xfc, !PT ;  /* 0x0000001c92077812 */ /* 0x040fe200078efcff */
[----:B------:R-:W-:Y:S01]  /*05d0*/  IMAD.MOV.U32 R0, RZ, RZ, R2 ;  /* 0x000000ffff007224 */ /* 0x000fe200078e0002 */
[C---:B------:R-:W-:Y:S02]  /*05e0*/  LOP3.LUT R7, R146.reuse, 0x24, RZ, 0xfc, !PT ;  /* 0x0000002492077812 */ /* 0x040fe400078efcff */
[C---:B------:R-:W-:Y:S01]  /*05f0*/  LOP3.LUT R7, R146.reuse, 0x2a, RZ, 0xfc, !PT ;  /* 0x0000002a92077812 */ /* 0x040fe200078efcff */
[----:B------:R-:W-:Y:S01]  /*0600*/  @!P2 IMAD.MOV R0, RZ, RZ, -R0 ;  /* 0x000000ffff00a224 */ /* 0x000fe200078e0a00 */
[----:B------:R-:W-:Y:S02]  /*0610*/  @!P1 LOP3.LUT R0, RZ, R11, RZ, 0x33, !PT ;  /* 0x0000000bff009212 */ /* 0x000fe400078e33ff */
[C---:B------:R-:W-:Y:S02]  /*0620*/  LOP3.LUT R7, R146.reuse, 0x32, RZ, 0xfc, !PT ;  /* 0x0000003292077812 */ /* 0x040fe400078efcff */
[C---:B------:R-:W-:Y:S01]  /*0630*/  LOP3.LUT R7, R146.reuse, 0x38, RZ, 0xfc, !PT ;  /* 0x0000003892077812 */ /* 0x040fe200078efcff */
[----:B------:R-:W-:Y:S01]  /*0640*/  IMAD.MOV R2, RZ, RZ, -R0 ;  /* 0x000000ffff027224 */ /* 0x000fe200078e0a00 */
[----:B------:R-:W-:Y:S01]  /*0650*/  LOP3.LUT R7, R146, 0x40, RZ, 0xfc, !PT ;  /* 0x0000004092077812 */ /* 0x000fe200078efcff */
[----:B------:R-:W-:Y:S01]  /*0660*/  IMAD.SHL.U32 R0, R0, 0x80, RZ ;  /* 0x0000008000007824 */ /* 0x000fe200078e00ff */
[C---:B------:R-:W-:Y:S01]  /*0670*/  LOP3.LUT R7, R146.reuse, 0x46, RZ, 0xfc, !PT ;  /* 0x0000004692077812 */ /* 0x040fe200078efcff */
[----:B------:R-:W-:Y:S01]  /*0680*/  IMAD R2, R11, R2, R8 ;  /* 0x000000020b027224 */ /* 0x000fe200078e0208 */
[----:B------:R-:W-:-:S02]  /*0690*/  LOP3.LUT R5, R146, 0x4a, RZ, 0xfc, !PT ;  /* 0x0000004a92057812 */ /* 0x000fc400078efcff */
[----:B------:R-:W-:Y:S01]  /*06a0*/  LOP3.LUT R7, R146, 0x4c, RZ, 0xfc, !PT ;  /* 0x0000004c92077812 */ /* 0x000fe200078efcff */
[----:B------:R-:W-:Y:S01]  /*06b0*/  IMAD.IADD R3, R6, 0x1, R2 ;  /* 0x0000000106037824 */ /* 0x000fe200078e0202 */
[----:B------:R-:W-:Y:S02]  /*06c0*/  LOP3.LUT R2, R4, 0x3f, RZ, 0xc0, !PT ;  /* 0x0000003f04027812 */ /* 0x000fe400078ec0ff */
[C---:B------:R-:W-:Y:S02]  /*06d0*/  LOP3.LUT R6, R146.reuse, 0x4, RZ, 0xfc, !PT ;  /* 0x0000000492067812 */ /* 0x040fe400078efcff */
[C---:B------:R-:W-:Y:S01]  /*06e0*/  LOP3.LUT R6, R146.reuse, 0xa, RZ, 0xfc, !PT ;  /* 0x0000000a92067812 */ /* 0x040fe200078efcff */
[----:B------:R-:W-:Y:S01]  /*06f0*/  IMAD R14, R3, 0x40, R2 ;  /* 0x00000040030e7824 */ /* 0x000fe200078e0202 */
[C---:B------:R-:W-:Y:S02]  /*0700*/  LOP3.LUT R6, R146.reuse, 0x12, RZ, 0xfc, !PT ;  /* 0x0000001292067812 */ /* 0x040fe400078efcff */
[----:B------:R-:W-:-:S02]  /*0710*/  LOP3.LUT R6, R146, 0x18, RZ, 0xfc, !PT ;  /* 0x0000001892067812 */ /* 0x000fc400078efcff */
[----:B------:R0:W-:Y:S01]  /*0720*/  STL [R1+0x560], R14 ;  /* 0x0005600e01007387 */ /* 0x0001e20000100800 */
[C---:B------:R-:W-:Y:S02]  /*0730*/  LOP3.LUT R6, R146.reuse, 0x20, RZ, 0xfc, !PT ;  /* 0x0000002092067812 */ /* 0x040fe400078efcff */
[C---:B------:R-:W-:Y:S02]  /*0740*/  LOP3.LUT R6, R146.reuse, 0x26, RZ, 0xfc, !PT ;  /* 0x0000002692067812 */ /* 0x040fe400078efcff */
[C---:B------:R-:W-:Y:S02]  /*0750*/  LOP3.LUT R6, R146.reuse, 0x2c, RZ, 0xfc, !PT ;  /* 0x0000002c92067812 */ /* 0x040fe400078efcff */
[C---:B------:R-:W-:Y:S02]  /*0760*/  LOP3.LUT R6, R146.reuse, 0x34, RZ, 0xfc, !PT ;  /* 0x0000003492067812 */ /* 0x040fe400078efcff */
[C---:B------:R-:W-:Y:S02]  /*0770*/  LOP3.LUT R6, R146.reuse, 0x3a, RZ, 0xfc, !PT ;  /* 0x0000003a92067812 */ /* 0x040fe400078efcff */
[----:B------:R-:W-:-:S02]  /*0780*/  LOP3.LUT R6, R146, 0x42, RZ, 0xfc, !PT ;  /* 0x0000004292067812 */ /* 0x000fc400078efcff */
        /* <DEDUP_REMOVED lines=18> */
[C---:B------:R-:W-:Y:S02]  /*08b0*/  LEA.HI R149, R4.reuse, 0x1e, RZ, 0x1a ;  /* 0x0000001e04957811 */ /* 0x040fe400078fd0ff */
[C---:B------:R-:W-:Y:S02]  /*08c0*/  LEA.HI R151, R4.reuse, 0x2e, RZ, 0x1a ;  /* 0x0000002e04977811 */ /* 0x040fe400078fd0ff */
[C---:B------:R-:W-:Y:S02]  /*08d0*/  LEA.HI R153, R4.reuse, 0x3e, RZ, 0x1a ;  /* 0x0000003e04997811 */ /* 0x040fe400078fd0ff */
[C---:B------:R-:W-:Y:S02]  /*08e0*/  LEA.HI R155, R4.reuse, 0x4e, RZ, 0x1a ;  /* 0x0000004e049b7811 */ /* 0x040fe400078fd0ff */
[C---:B------:R-:W-:Y:S02]  /*08f0*/  LEA.HI R157, R4.reuse, 0x5e, RZ, 0x1a ;  /* 0x0000005e049d7811 */ /* 0x040fe400078fd0ff */
[----:B------:R-:W-:-:S02]  /*0900*/  LEA.HI R159, R4, 0x6e, RZ, 0x1a ;  /* 0x0000006e049f7811 */ /* 0x000fc400078fd0ff */
[----:B------:R-:W-:Y:S02]  /*0910*/  LEA.HI R161, R4, 0x7e, RZ, 0x1a ;  /* 0x0000007e04a17811 */ /* 0x000fe400078fd0ff */
[C---:B------:R-:W-:Y:S02]  /*0920*/  LOP3.LUT R7, R146.reuse, 0x76, RZ, 0xfc, !PT ;  /* 0x0000007692077812 */ /* 0x040fe400078efcff */
[C---:B------:R-:W-:Y:S02]  /*0930*/  LOP3.LUT R6, R146.reuse, 0x78, RZ, 0xfc, !PT ;  /* 0x0000007892067812 */ /* 0x040fe400078efcff */
[C---:B------:R-:W-:Y:S02]  /*0940*/  LOP3.LUT R5, R146.reuse, 0x7a, RZ, 0xfc, !PT ;  /* 0x0000007a92057812 */ /* 0x040fe400078efcff */
[----:B------:R-:W-:Y:S01]  /*0950*/  LOP3.LUT R89, R146, 0x7c, RZ, 0xfc, !PT ;  /* 0x0000007c92597812 */ /* 0x000fe200078efcff */
[----:B0-----:R-:W-:Y:S06]  /*0960*/  @P0 BRA `(.L_x_0) ;  /* 0x0000000000900947 */ /* 0x001fec0003800000 */
[----:B------:R-:W-:Y:S01]  /*0970*/  IMAD.SHL.U32 R4, R4, 0x10, RZ ;  /* 0x0000001004047824 */ /* 0x000fe200078e00ff */
[----:B------:R-:W-:Y:S02]  /*0980*/  CS2R R24, SRZ ;  /* 0x0000000000187805 */ /* 0x000fe4000001ff00 */
[----:B------:R-:W-:Y:S02]  /*0990*/  CS2R R26, SRZ ;  /* 0x00000000001a7805 */ /* 0x000fe4000001ff00 */
[----:B------:R-:W-:Y:S02]  /*09a0*/  CS2R R28, SRZ ;  /* 0x00000000001c7805 */ /* 0x000fe4000001ff00 */
[----:B------:R-:W-:Y:S02]  /*09b0*/  CS2R R30, SRZ ;  /* 0x00000000001e7805 */ /* 0x000fe4000001ff00 */
[----:B------:R-:W-:Y:S02]  /*09c0*/  LOP3.LUT R2, R4, 0x70, RZ, 0xc0, !PT ;  /* 0x0000007004027812 */ /* 0x000fe400078ec0ff */
[----:B------:R-:W-:-:S02]  /*09d0*/  CS2R R32, SRZ ;  /* 0x0000000000207805 */ /* 0x000fc4000001ff00 */
[----:B------:R-:W-:Y:S02]  /*09e0*/  CS2R R34, SRZ ;  /* 0x0000000000227805 */ /* 0x000fe4000001ff00 */
[----:B------:R-:W-:Y:S02]  /*09f0*/  CS2R R36, SRZ ;  /* 0x0000000000247805 */ /* 0x000fe4000001ff00 */
[----:B------:R-:W-:Y:S01]  /*0a00*/  CS2R R38, SRZ ;  /* 0x0000000000267805 */ /* 0x000fe2000001ff00 */
[----:B------:R0:W-:Y:S01]  /*0a10*/  STL [R1+0x564], R2 ;  /* 0x0005640201007387 */ /* 0x0001e20000100800 */
[----:B------:R-:W-:Y:S02]  /*0a20*/  CS2R R40, SRZ ;  /* 0x0000000000287805 */ /* 0x000fe4000001ff00 */
[----:B------:R-:W-:Y:S02]  /*0a30*/  CS2R R42, SRZ ;  /* 0x00000000002a7805 */ /* 0x000fe4000001ff00 */
[----:B------:R-:W-:-:S02]  /*0a40*/  CS2R R44, SRZ ;  /* 0x00000000002c7805 */ /* 0x000fc4000001ff00 */
[----:B------:R-:W-:Y:S02]  /*0a50*/  CS2R R46, SRZ ;  /* 0x00000000002e7805 */ /* 0x000fe4000001ff00 */
[----:B------:R-:W-:Y:S02]  /*0a60*/  CS2R R48, SRZ ;  /* 0x0000000000307805 */ /* 0x000fe4000001ff00 */
[----:B------:R-:W-:Y:S02]  /*0a70*/  CS2R R50, SRZ ;  /* 0x0000000000327805 */ /* 0x000fe4000001ff00 */
        /* <DEDUP_REMOVED lines=17> */
[----:B------:R-:W-:Y:S01]  /*0b90*/  CS2R R86, SRZ ;  /* 0x0000000000567805 */ /* 0x000fe2000001ff00 */
[----:B0-----:R-:W-:Y:S06]  /*0ba0*/  BRA `(.L_x_1) ;  /* 0x0000014400847947 */ /* 0x001fec0003800000 */
.L_x_0:
[----:B------:R-:W-:Y:S01]  /*0bb0*/  IABS R12, R140 ;  /* 0x0000008c000c7213 */ /* 0x000fe20000000000 */
[C---:B------:R-:W-:Y:S01]  /*0bc0*/  VIADD R15, R0.reuse, 0x77 ;  /* 0x00000077000f7836 */ /* 0x040fe20000000000 */
[----:B------:R-:W-:Y:S01]  /*0bd0*/  IABS R5, R141 ;  /* 0x0000008d00057213 */ /* 0x000fe20000000000 */
[C---:B------:R-:W-:Y:S01]  /*0be0*/  VIADD R17, R0.reuse, 0x76 ;  /* 0x0000007600117836 */ /* 0x040fe20000000000 */
[----:B------:R-:W0:Y:S01]  /*0bf0*/  I2F.RP R3, R12 ;  /* 0x0000000c00037306 */ /* 0x000e220000209400 */
[----:B------:R-:W-:Y:S01]  /*0c00*/  IABS R13, R14 ;  /* 0x0000000e000d7213 */ /* 0x000fe20000000000 */
[----:B------:R-:W-:Y:S01]  /*0c10*/  VIADD R19, R0, 0x5a ;  /* 0x0000005a00137836 */ /* 0x000fe20000000000 */
[----:B------:R-:W-:Y:S01]  /*0c20*/  ISETP.NE.AND P4, PT, R140, RZ, PT ;  /* 0x000000ff8c00720c */ /* 0x000fe20003f85270 */
[C---:B------:R-:W-:Y:S01]  /*0c30*/  VIADD R23, R0.reuse, 0x58 ;  /* 0x0000005800177836 */ /* 0x040fe20000000000 */
[----:B------:R-:W-:Y:S01]  /*0c40*/  IABS R90, R15 ;  /* 0x0000000f005a7213 */ /* 0x000fe20000000000 */
[C---:B------:R-:W-:Y:S01]  /*0c50*/  VIADD R21, R0.reuse, 0x59 ;  /* 0x0000005900157836 */ /* 0x040fe20000000000 */
[----:B------:R-:W-:Y:S01]  /*0c60*/  IABS R94, R17 ;  /* 0x00000011005e7213 */ /* 0x000fe20000000000 */
[----:B------:R-:W1:Y:S01]  /*0c70*/  I2F.RP R10, R5 ;  /* 0x00000005000a7306 */ /* 0x000e620000209400 */
[----:B------:R-:W-:Y:S01]  /*0c80*/  IABS R228, R19 ;  /* 0x0000001300e47213 */ /* 0x000fe20000000000 */
[----:B------:R-:W-:Y:S01]  /*0c90*/  VIADD R27, R0, 0x1 ;  /* 0x00000001001b7836 */ /* 0x000fe20000000000 */
[----:B------:R-:W-:Y:S01]  /*0ca0*/  IABS R224, R23 ;  /* 0x0000001700e07213 */ /* 0x000fe20000000000 */
[----:B------:R-:W-:Y:S01]  /*0cb0*/  ULDC UR17, c[0x0][0x23c] ;  /* 0x00008f0000117ab9 */ /* 0x000fe20000000800 */
[----:B------:R-:W-:Y:S01]  /*0cc0*/  IABS R226, R21 ;  /* 0x0000001500e27213 */ /* 0x000fe20000000000 */
[----:B------:R-:W-:Y:S01]  /*0cd0*/  ULDC UR4, c[0x0][0x234] ;  /* 0x00008d0000047ab9 */ /* 0x000fe20000000800 */
[----:B------:R-:W-:Y:S01]  /*0ce0*/  IABS R30, R27 ;  /* 0x0000001b001e7213 */ /* 0x000fe20000000000 */
[----:B0-----:R-:W0:Y:S01]  /*0cf0*/  MUFU.RCP R3, R3 ;  /* 0x0000000300037308 */ /* 0x001e220000001000 */
[----:B------:R-:W-:Y:S01]  /*0d00*/  ULDC UR16, c[0x0][0x238] ;  /* 0x00008e0000107ab9 */ /* 0x000fe20000000800 */
[----:B------:R-:W-:Y:S01]  /*0d10*/  ULDC.64 UR8, c[0x0][0x210] ;  /* 0x0000840000087ab9 */ /* 0x000fe20000000a00 */
[----:B------:R-:W-:Y:S01]  /*0d20*/  IMAD R143, R89, UR16, RZ ;  /* 0x00000010598f7c24 */ /* 0x000fe2000f8e02ff */
[----:B------:R-:W-:Y:S01]  /*0d30*/  USHF.R.U32.HI UR14, URZ, 0x4, UR7 ;  /* 0x000000043f0e7899 */ /* 0x000fe20008011607 */
[----:B------:R-:W-:Y:S01]  /*0d40*/  IMAD R42, RZ, RZ, -UR16 ;  /* 0x80000010ff2a7e24 */ /* 0x000fe2000f8e02ff */
[----:B------:R-:W-:-:S02]  /*0d50*/  UMOV UR6, URZ ;  /* 0x0000003f00067c82 */ /* 0x000fc40008000000 */
[----:B-1----:R-:W1:Y:S01]  /*0d60*/  MUFU.RCP R10, R10 ;  /* 0x0000000a000a7308 */ /* 0x002e620000001000 */
[----:B------:R-:W-:Y:S01]  /*0d70*/  IMAD R39, R42, 0x2, R143 ;  /* 0x000000022a277824 */ /* 0x000fe200078e028f */
[----:B------:R-:W-:-:S03]  /*0d80*/  USGXT.U32 UR14, UR14, 0xe ;  /* 0x0000000e0e0e789a */ /* 0x000fc60008000000 */
[----:B------:R-:W-:Y:S01]  /*0d90*/  IMAD R142, R42, 0x2, R39 ;  /* 0x000000022a8e7824 */ /* 0x000fe200078e0227 */
[----:B------:R-:W-:Y:S01]  /*0da0*/  UIADD3 UR10, UP1, UR14, 0x2, URZ ;  /* 0x000000020e0a7890 */ /* 0x000fe2000ff3e03f */
[----:B0-----:R-:W-:-:S03]  /*0db0*/  VIADD R6, R3, 0xffffffe ;  /* 0x0ffffffe03067836 */ /* 0x001fc60000000000 */
[----:B------:R-:W-:Y:S01]  /*0dc0*/  UIADD3.X UR11, UR6, 0x40000040, URZ, UP1, !UPT ;  /* 0x40000040060b7890 */ /* 0x000fe20008ffe43f */
[----:B------:R0:W2:Y:S03]  /*0dd0*/  F2I.FTZ.U32.TRUNC.NTZ R7, R6 ;  /* 0x0000000600077305 */ /* 0x0000a6000021f000 */
[----:B------:R-:W-:Y:S02]  /*0de0*/  UIADD3.64 UR22, UR10, 0x2, URZ ;  /* 0x000000020a167897 */ /* 0x000fe4000fffe03f */
[----:B------:R-:W-:Y:S01]  /*0df0*/  UIADD3.64 UR26, UR10, 0x4, URZ ;  /* 0x000000040a1a7897 */ /* 0x000fe2000fffe03f */
[----:B-1----:R-:W-:Y:S01]  /*0e00*/  VIADD R8, R10, 0xffffffe ;  /* 0x0ffffffe0a087836 */ /* 0x002fe20000000000 */
[----:B------:R-:W-:-:S03]  /*0e10*/  IABS R10, R0 ;  /* 0x00000000000a7213 */ /* 0x000fc60000000000 */
[----:B------:R1:W3:Y:S01]  /*0e20*/  F2I.FTZ.U32.TRUNC.NTZ R9, R8 ;  /* 0x0000000800097305 */ /* 0x0002e2000021f000 */
[----:B0-----:R-:W-:Y:S02]  /*0e30*/  IMAD.MOV.U32 R6, RZ, RZ, RZ ;  /* 0x000000ffff067224 */ /* 0x001fe400078e00ff */
[----:B--2---:R-:W-:Y:S02]  /*0e40*/  IMAD.MOV R11, RZ, RZ, -R7 ;  /* 0x000000ffff0b7224 */ /* 0x004fe400078e0a07 */
[----:B-1----:R-:W-:Y:S02]  /*0e50*/  IMAD.MOV.U32 R8, RZ, RZ, RZ ;  /* 0x000000ffff087224 */ /* 0x002fe400078e00ff */
[----:B------:R-:W-:-:S04]  /*0e60*/  IMAD R11, R11, R12, RZ ;  /* 0x0000000c0b0b7224 */ /* 0x000fc800078e02ff */
[----:B------:R-:W-:-:S04]  /*0e70*/  IMAD.HI.U32 R7, R7, R11, R6 ;  /* 0x0000000b07077227 */ /* 0x000fc800078e0006 */
[----:B---3--:R-:W-:Y:S02]  /*0e80*/  IMAD.MOV R6, RZ, RZ, -R9 ;  /* 0x000000ffff067224 */ /* 0x008fe400078e0a09 */
[----:B------:R-:W-:-:S04]  /*0e90*/  IMAD.HI.U32 R7, R7, R13, RZ ;  /* 0x0000000d07077227 */ /* 0x000fc800078e00ff */
[----:B------:R-:W-:Y:S02]  /*0ea0*/  IMAD R3, R6, R5, RZ ;  /* 0x0000000506037224 */ /* 0x000fe400078e02ff */
[----:B------:R-:W-:Y:S02]  /*0eb0*/  IMAD.MOV R7, RZ, RZ, -R7 ;  /* 0x000000ffff077224 */ /* 0x000fe400078e0a07 */
[----:B------:R-:W-:-:S04]  /*0ec0*/  IMAD.HI.U32 R6, R9, R3, R8 ;  /* 0x0000000309067227 */ /* 0x000fc800078e0008 */
[----:B------:R-:W-:Y:S02]  /*0ed0*/  IMAD R3, R12, R7, R13 ;  /* 0x000000070c037224 */ /* 0x000fe400078e020d */
[----:B------:R-:W-:-:S03]  /*0ee0*/  IMAD.HI.U32 R7, R6, R10, RZ ;  /* 0x0000000a06077227 */ /* 0x000fc600078e00ff */
[----:B------:R-:W-:Y:S01]  /*0ef0*/  ISETP.GT.U32.AND P0, PT, R12, R3, PT ;  /* 0x000000030c00720c */ /* 0x000fe20003f04070 */
[----:B------:R-:W-:Y:S02]  /*0f00*/  IMAD.MOV R7, RZ, RZ, -R7 ;  /* 0x000000ffff077224 */ /* 0x000fe400078e0a07 */
[C---:B------:R-:W-:Y:S02]  /*0f10*/  VIADD R8, R0.reuse, 0x7f ;  /* 0x0000007f00087836 */ /* 0x040fe40000000000 */
[C---:B------:R-:W-:Y:S02]  /*0f20*/  IMAD R10, R5.reuse, R7, R10 ;  /* 0x00000007050a7224 */ /* 0x040fe400078e020a */
[C---:B------:R-:W-:Y:S01]  /*0f30*/  VIADD R9, R0.reuse, 0x7e ;  /* 0x0000007e00097836 */ /* 0x040fe20000000000 */
[----:B------:R-:W-:Y:S01]  /*0f40*/  IABS R18, R8 ;  /* 0x0000000800127213 */ /* 0x000fe20000000000 */
[C---:B------:R-:W-:Y:S01]  /*0f50*/  VIADD R11, R0.reuse, 0x7a ;  /* 0x0000007a000b7836 */ /* 0x040fe20000000000 */
[----:B------:R-:W-:Y:S01]  /*0f60*/  ISETP.GT.U32.AND P5, PT, R5, R10, PT ;  /* 0x0000000a0500720c */ /* 0x000fe20003fa4070 */
[----:B------:R-:W-:Y:S01]  /*0f70*/  VIADD R13, R0, 0x78 ;  /* 0x00000078000d7836 */ /* 0x000fe20000000000 */
[----:B------:R-:W-:Y:S01]  /*0f80*/  IABS R20, R9 ;  /* 0x0000000900147213 */ /* 0x000fe20000000000 */
[----:B------:R-:W-:Y:S01]  /*0f90*/  @!P0 IMAD.IADD R3, R3, 0x1, -R12 ;  /* 0x0000000103038824 */ /* 0x000fe200078e0a0c */
[----:B------:R-:W-:Y:S01]  /*0fa0*/  ISETP.GE.AND P0, PT, R14, RZ, PT ;  /* 0x000000ff0e00720c */ /* 0x000fe20003f06270 */
[----:B------:R-:W-:Y:S01]  /*0fb0*/  IMAD.HI.U32 R7, R6, R18, RZ ;  /* 0x0000001206077227 */ /* 0x000fe200078e00ff */
[----:B------:R-:W-:-:S02]  /*0fc0*/  ISETP.GE.AND P3, PT, R8, RZ, PT ;  /* 0x000000ff0800720c */ /* 0x000fc40003f66270 */
[----:B------:R-:W-:Y:S01]  /*0fd0*/  ISETP.GT.U32.AND P1, PT, R12, R3, PT ;  /* 0x000000030c00720c */ /* 0x000fe20003f24070 */
[----:B------:R-:W-:Y:S01]  /*0fe0*/  IMAD.MOV R7, RZ, RZ, -R7 ;  /* 0x000000ffff077224 */ /* 0x000fe200078e0a07 */
[----:B------:R-:W-:Y:S01]  /*0ff0*/  ISETP.GE.AND P2, PT, R9, RZ, PT ;  /* 0x000000ff0900720c */ /* 0x000fe20003f46270 */
[----:B------:R-:W-:Y:S01]  /*1000*/  VIADD R8, R0, 0x7d ;  /* 0x0000007d00087836 */ /* 0x000fe20000000000 */
[----:B------:R-:W-:Y:S01]  /*1010*/  IABS R14, R11 ;  /* 0x0000000b000e7213 */ /* 0x000fe20000000000 */
[----:B------:R-:W-:Y:S01]  /*1020*/  @!P5 IMAD.IADD R10, R10, 0x1, -R5 ;  /* 0x000000010a0ad824 */ /* 0x000fe200078e0a05 */
[----:B------:R-:W-:Y:S01]  /*1030*/  ISETP.GE.AND P5, PT, R0, RZ, PT ;  /* 0x000000ff0000720c */ /* 0x000fe20003fa6270 */
[C---:B------:R-:W-:Y:S01]  /*1040*/  IMAD R18, R5.reuse, R7, R18 ;  /* 0x0000000705127224 */ /* 0x040fe200078e0212 */
[----:B------:R-:W-:Y:S01]  /*1050*/  IABS R22, R8 ;  /* 0x0000000800167213 */ /* 0x000fe20000000000 */
[----:B------:R-:W-:Y:S01]  /*1060*/  IMAD.HI.U32 R7, R6, R20, RZ ;  /* 0x0000001406077227 */ /* 0x000fe200078e00ff */
[----:B------:R-:W-:-:S02]  /*1070*/  ISETP.GT.U32.AND P6, PT, R5, R10, PT ;  /* 0x0000000a0500720c */ /* 0x000fc40003fc4070 */
[----:B------:R-:W-:Y:S01]  /*1080*/  IABS R92, R13 ;  /* 0x0000000d005c7213 */ /* 0x000fe20000000000 */
[----:B------:R-:W-:Y:S01]  /*1090*/  @!P1 IMAD.IADD R3, R3, 0x1, -R12 ;  /* 0x0000000103039824 */ /* 0x000fe200078e0a0c */
[----:B------:R-:W-:Y:S01]  /*10a0*/  ISETP.GE.AND P1, PT, R8, RZ, PT ;  /* 0x000000ff0800720c */ /* 0x000fe20003f26270 */
[----:B------:R-:W-:Y:S02]  /*10b0*/  IMAD.MOV R7, RZ, RZ, -R7 ;  /* 0x000000ffff077224 */ /* 0x000fe400078e0a07 */
[----:B------:R-:W-:Y:S01]  /*10c0*/  @!P0 IMAD.MOV R3, RZ, RZ, -R3 ;  /* 0x000000ffff038224 */ /* 0x000fe200078e0a03 */
[C---:B------:R-:W-:Y:S01]  /*10d0*/  ISETP.GT.U32.AND P0, PT, R5.reuse, R18, PT ;  /* 0x000000120500720c */ /* 0x040fe20003f04070 */
[C---:B------:R-:W-:Y:S01]  /*10e0*/  IMAD R20, R5.reuse, R7, R20 ;  /* 0x0000000705147224 */ /* 0x040fe200078e0214 */
[----:B------:R-:W-:Y:S01]  /*10f0*/  @!P4 LOP3.LUT R3, RZ, R140, RZ, 0x33, !PT ;  /* 0x0000008cff03c212 */ /* 0x000fe200078e33ff */
[----:B------:R-:W-:Y:S02]  /*1100*/  VIADD R7, R0, 0x7c ;  /* 0x0000007c00077836 */ /* 0x000fe40000000000 */
[----:B------:R-:W-:Y:S01]  /*1110*/  @!P6 IMAD.IADD R10, R10, 0x1, -R5 ;  /* 0x000000010a0ae824 */ /* 0x000fe200078e0a05 */
[----:B------:R-:W-:Y:S01]  /*1120*/  ISETP.GT.U32.AND P6, PT, R5, R20, PT ;  /* 0x000000140500720c */ /* 0x000fe20003fc4070 */
[----:B------:R-:W-:Y:S01]  /*1130*/  VIADD R8, R0, 0x7b ;  /* 0x0000007b00087836 */ /* 0x000fe20000000000 */
[----:B------:R-:W-:Y:S01]  /*1140*/  ISETP.GE.AND P4, PT, R7, RZ, PT ;  /* 0x000000ff0700720c */ /* 0x000fe20003f86270 */
[----:B------:R-:W-:Y:S01]  /*1150*/  @!P5 IMAD.MOV R10, RZ, RZ, -R10 ;  /* 0x000000ffff0ad224 */ /* 0x000fe200078e0a0a */
[----:B------:R-:W-:Y:S01]  /*1160*/  IABS R88, R7 ;  /* 0x0000000700587213 */ /* 0x000fe20000000000 */
[----:B------:R-:W-:Y:S01]  /*1170*/  IMAD.HI.U32 R7, R6, R22, RZ ;  /* 0x0000001606077227 */ /* 0x000fe200078e00ff */
[----:B------:R-:W-:-:S03]  /*1180*/  IABS R12, R8 ;  /* 0x00000008000c7213 */ /* 0x000fc60000000000 */
[----:B------:R-:W-:Y:S01]  /*1190*/  @!P0 IMAD.IADD R18, R18, 0x1, -R5 ;  /* 0x0000000112128824 */ /* 0x000fe200078e0a05 */
[----:B------:R-:W-:Y:S01]  /*11a0*/  ISETP.GE.AND P0, PT, R8, RZ, PT ;  /* 0x000000ff0800720c */ /* 0x000fe20003f06270 */
[----:B------:R-:W-:Y:S02]  /*11b0*/  IMAD.MOV R9, RZ, RZ, -R7 ;  /* 0x000000ffff097224 */ /* 0x000fe400078e0a07 */
[----:B------:R-:W-:Y:S01]  /*11c0*/  IMAD.HI.U32 R7, R6, R88, RZ ;  /* 0x0000005806077227 */ /* 0x000fe200078e00ff */
[----:B------:R-:W-:-:S03]  /*11d0*/  ISETP.GT.U32.AND P5, PT, R5, R18, PT ;  /* 0x000000120500720c */ /* 0x000fc60003fa4070 */
[----:B------:R-:W-:Y:S02]  /*11e0*/  @!P6 IMAD.IADD R20, R20, 0x1, -R5 ;  /* 0x000000011414e824 */ /* 0x000fe400078e0a05 */
[----:B------:R-:W-:Y:S02]  /*11f0*/  IMAD.MOV R7, RZ, RZ, -R7 ;  /* 0x000000ffff077224 */ /* 0x000fe400078e0a07 */
[C---:B------:R-:W-:Y:S01]  /*1200*/  IMAD R22, R5.reuse, R9, R22 ;  /* 0x0000000905167224 */ /* 0x040fe200078e0216 */
[C---:B------:R-:W-:Y:S01]  /*1210*/  ISETP.GT.U32.AND P6, PT, R5.reuse, R20, PT ;  /* 0x000000140500720c */ /* 0x040fe20003fc4070 */
[----:B------:R-:W-:Y:S02]  /*1220*/  IMAD R88, R5, R7, R88 ;  /* 0x0000000705587224 */ /* 0x000fe400078e0258 */
[----:B------:R-:W-:-:S04]  /*1230*/  IMAD.HI.U32 R7, R6, R12, RZ ;  /* 0x0000000c06077227 */ /* 0x000fc800078e00ff */
[----:B------:R-:W-:Y:S01]  /*1240*/  @!P5 IMAD.IADD R18, R18, 0x1, -R5 ;  /* 0x000000011212d824 */ /* 0x000fe200078e0a05 */
[----:B------:R-:W-:Y:S01]  /*1250*/  ISETP.GT.U32.AND P5, PT, R5, R22, PT ;  /* 0x000000160500720c */ /* 0x000fe20003fa4070 */
[----:B------:R-:W-:-:S04]  /*1260*/  IMAD.HI.U32 R8, R6, R14, RZ ;  /* 0x0000000e06087227 */ /* 0x000fc800078e00ff */
[----:B------:R-:W-:Y:S02]  /*1270*/  IMAD.MOV R7, RZ, RZ, -R7 ;  /* 0x000000ffff077224 */ /* 0x000fe400078e0a07 */
[----:B------:R-:W-:Y:S02]  /*1280*/  IMAD.MOV R8, RZ, RZ, -R8 ;  /* 0x000000ffff087224 */ /* 0x000fe400078e0a08 */
[C---:B------:R-:W-:Y:S02]  /*1290*/  IMAD R12, R5.reuse, R7, R12 ;  /* 0x00000007050c7224 */ /* 0x040fe400078e020c */
[C---:B------:R-:W-:Y:S02]  /*12a0*/  IMAD R14, R5.reuse, R8, R14 ;  /* 0x00000008050e7224 */ /* 0x040fe400078e020e */
[----:B------:R-:W-:Y:S01]  /*12b0*/  @!P6 IMAD.IADD R20, R20, 0x1, -R5 ;  /* 0x000000011414e824 */ /* 0x000fe200078e0a05 */
[----:B------:R-:W-:Y:S01]  /*12c0*/  ISETP.GT.U32.AND P6, PT, R5, R12, PT ;  /* 0x0000000c0500720c */ /* 0x000fe20003fc4070 */
[----:B------:R-:W-:-:S02]  /*12d0*/  VIADD R9, R0, 0x79 ;  /* 0x0000007900097836 */ /* 0x000fc40000000000 */
[----:B------:R-:W-:Y:S01]  /*12e0*/  @!P5 IMAD.IADD R22, R22, 0x1, -R5 ;  /* 0x000000011616d824 */ /* 0x000fe200078e0a05 */
[C---:B------:R-:W-:Y:S01]  /*12f0*/  ISETP.GT.U32.AND P5, PT, R5.reuse, R14, PT ;  /* 0x0000000e0500720c */ /* 0x040fe20003fa4070 */
[----:B------:R-:W-:Y:S01]  /*1300*/  @!P3 IMAD.MOV R18, RZ, RZ, -R18 ;  /* 0x000000ffff12b224 */ /* 0x000fe200078e0a12 */
[----:B------:R-:W-:Y:S01]  /*1310*/  IABS R16, R9 ;  /* 0x0000000900107213 */ /* 0x000fe20000000000 */
[----:B------:R-:W-:Y:S01]  /*1320*/  @!P2 IMAD.MOV R20, RZ, RZ, -R20 ;  /* 0x000000ffff14a224 */ /* 0x000fe200078e0a14 */
[----:B------:R-:W-:Y:S01]  /*1330*/  ISETP.GT.U32.AND P3, PT, R5, R88, PT ;  /* 0x000000580500720c */ /* 0x000fe20003f64070 */
[----:B------:R-:W-:-:S04]  /*1340*/  IMAD.HI.U32 R8, R6, R94, RZ ;  /* 0x0000005e06087227 */ /* 0x000fc800078e00ff */
[----:B------:R-:W-:-:S04]  /*1350*/  IMAD.HI.U32 R7, R6, R16, RZ ;  /* 0x0000001006077227 */ /* 0x000fc800078e00ff */
[----:B------:R-:W-:Y:S02]  /*1360*/  @!P6 IMAD.IADD R12, R12, 0x1, -R5 ;  /* 0x000000010c0ce824 */ /* 0x000fe400078e0a05 */
[----:B------:R-:W-:Y:S02]  /*1370*/  IMAD.MOV R7, RZ, RZ, -R7 ;  /* 0x000000ffff077224 */ /* 0x000fe400078e0a07 */
[----:B------:R-:W-:Y:S01]  /*1380*/  @!P5 IMAD.IADD R14, R14, 0x1, -R5 ;  /* 0x000000010e0ed824 */ /* 0x000fe200078e0a05 */
[C---:B------:R-:W-:Y:S01]  /*1390*/  ISETP.GT.U32.AND P5, PT, R5.reuse, R12, PT ;  /* 0x0000000c0500720c */ /* 0x040fe20003fa4070 */
[C---:B------:R-:W-:Y:S02]  /*13a0*/  IMAD R16, R5.reuse, R7, R16 ;  /* 0x0000000705107224 */ /* 0x040fe400078e0210 */
[----:B------:R-:W-:Y:S01]  /*13b0*/  IMAD.HI.U32 R7, R6, R92, RZ ;  /* 0x0000005c06077227 */ /* 0x000fe200078e00ff */
[----:B------:R-:W-:-:S03]  /*13c0*/  ISETP.GT.U32.AND P2, PT, R5, R14, PT ;  /* 0x0000000e0500720c */ /* 0x000fc60003f44070 */
[----:B------:R-:W-:Y:S01]  /*13d0*/  @!P3 IMAD.IADD R88, R88, 0x1, -R5 ;  /* 0x000000015858b824 */ /* 0x000fe200078e0a05 */
[C---:B------:R-:W-:Y:S01]  /*13e0*/  ISETP.GT.U32.AND P3, PT, R5.reuse, R22, PT ;  /* 0x000000160500720c */ /* 0x040fe20003f64070 */
[----:B------:R-:W-:Y:S02]  /*13f0*/  IMAD.MOV R7, RZ, RZ, -R7 ;  /* 0x000000ffff077224 */ /* 0x000fe400078e0a07 */
[----:B------:R-:W-:Y:S01]  /*1400*/  IMAD.MOV R8, RZ, RZ, -R8 ;  /* 0x000000ffff087224 */ /* 0x000fe200078e0a08 */
[C---:B------:R-:W-:Y:S01]  /*1410*/  ISETP.GT.U32.AND P6, PT, R5.reuse, R88, PT ;  /* 0x000000580500720c */ /* 0x040fe20003fc4070 */
[C---:B------:R-:W-:Y:S02]  /*1420*/  IMAD R92, R5.reuse, R7, R92 ;  /* 0x00000007055c7224 */ /* 0x040fe400078e025c */
[----:B------:R-:W-:Y:S02]  /*1430*/  @!P5 IMAD.IADD R12, R12, 0x1, -R5 ;  /* 0x000000010c0cd824 */ /* 0x000fe400078e0a05 */
[----:B------:R-:W-:Y:S01]  /*1440*/  IMAD.HI.U32 R7, R6, R90, RZ ;  /* 0x0000005a06077227 */ /* 0x000fe200078e00ff */
[----:B------:R-:W-:-:S03]  /*1450*/  ISETP.GT.U32.AND P5, PT, R5, R92, PT ;  /* 0x0000005c0500720c */ /* 0x000fc60003fa4070 */
[----:B------:R-:W-:Y:S02]  /*1460*/  IMAD.MOV R7, RZ, RZ, -R7 ;  /* 0x000000ffff077224 */ /* 0x000fe400078e0a07 */
[--C-:B------:R-:W-:Y:S01]  /*1470*/  @!P3 IMAD.IADD R22, R22, 0x1, -R5.reuse ;  /* 0x000000011616b824 */ /* 0x100fe200078e0a05 */
[----:B------:R-:W-:Y:S01]  /*1480*/  ISETP.GT.U32.AND P3, PT, R5, R16, PT ;  /* 0x000000100500720c */ /* 0x000fe20003f64070 */
[--C-:B------:R-:W-:Y:S01]  /*1490*/  @!P6 IMAD.IADD R88, R88, 0x1, -R5.reuse ;  /* 0x000000015858e824 */ /* 0x100fe200078e0a05 */
[----:B------:R-:W-:Y:S01]  /*14a0*/  ISETP.GE.AND P6, PT, R11, RZ, PT ;  /* 0x000000ff0b00720c */ /* 0x000fe20003fc6270 */
[----:B------:R-:W-:Y:S02]  /*14b0*/  VIADD R11, R0, 0x75 ;  /* 0x00000075000b7836 */ /* 0x000fe40000000000 */
[----:B------:R-:W-:Y:S02]  /*14c0*/  IMAD R90, R5, R7, R90 ;  /* 0x00000007055a7224 */ /* 0x000fe400078e025a */
[--C-:B------:R-:W-:Y:S01]  /*14d0*/  @!P5 IMAD.IADD R92, R92, 0x1, -R5.reuse ;  /* 0x000000015c5cd824 */ /* 0x100fe200078e0a05 */
[----:B------:R-:W-:Y:S01]  /*14e0*/  IABS R96, R11 ;  /* 0x0000000b00607213 */ /* 0x000fe20000000000 */
[----:B------:R-:W-:Y:S01]  /*14f0*/  @!P2 IMAD.IADD R14, R14, 0x1, -R5 ;  /* 0x000000010e0ea824 */ /* 0x000fe200078e0a05 */
[----:B------:R-:W-:Y:S01]  /*1500*/  ISETP.GE.AND P2, PT, R9, RZ, PT ;  /* 0x000000ff0900720c */ /* 0x000fe20003f46270 */
[C---:B------:R-:W-:Y:S01]  /*1510*/  IMAD R94, R5.reuse, R8, R94 ;  /* 0x00000008055e7224 */ /* 0x040fe200078e025e */
[----:B------:R-:W-:Y:S01]  /*1520*/  ISETP.GT.U32.AND P5, PT, R5, R92, PT ;  /* 0x0000005c0500720c */ /* 0x000fe20003fa4070 */
[----:B------:R-:W-:-:S04]  /*1530*/  IMAD.HI.U32 R7, R6, R96, RZ ;  /* 0x0000006006077227 */ /* 0x000fc800078e00ff */
[----:B------:R-:W-:Y:S02]  /*1540*/  IMAD.MOV R7, RZ, RZ, -R7 ;  /* 0x000000ffff077224 */ /* 0x000fe400078e0a07 */
[--C-:B------:R-:W-:Y:S01]  /*1550*/  @!P3 IMAD.IADD R16, R16, 0x1, -R5.reuse ;  /* 0x000000011010b824 */ /* 0x100fe200078e0a05 */
[----:B------:R-:W-:Y:S01]  /*1560*/  ISETP.GE.AND P3, PT, R13, RZ, PT ;  /* 0x000000ff0d00720c */ /* 0x000fe20003f66270 */
[C---:B------:R-:W-:Y:S02]  /*1570*/  IMAD R96, R5.reuse, R7, R96 ;  /* 0x0000000705607224 */ /* 0x040fe400078e0260 */
[----:B------:R-:W-:Y:S02]  /*1580*/  VIADD R9, R0, 0x74 ;  /* 0x0000007400097836 */ /* 0x000fe40000000000 */
[----:B------:R-:W-:Y:S01]  /*1590*/  @!P5 IMAD.IADD R92, R92, 0x1, -R5 ;  /* 0x000000015c5cd824 */ /* 0x000fe200078e0a05 */
[C---:B------:R-:W-:Y:S01]  /*15a0*/  ISETP.GT.U32.AND P5, PT, R5.reuse, R96, PT ;  /* 0x000000600500720c */ /* 0x040fe20003fa4070 */
[----:B------:R-:W-:Y:S01]  /*15b0*/  @!P1 IMAD.MOV R22, RZ, RZ, -R22 ;  /* 0x000000ffff169224 */ /* 0x000fe200078e0a16 */
[C---:B------:R-:W-:Y:S01]  /*15c0*/  ISETP.GT.U32.AND P1, PT, R5.reuse, R16, PT ;  /* 0x000000100500720c */ /* 0x040fe20003f24070 */
[----:B------:R-:W-:Y:S01]  /*15d0*/  @!P6 IMAD.MOV R14, RZ, RZ, -R14 ;  /* 0x000000ffff0ee224 */ /* 0x000fe200078e0a0e */
[C---:B------:R-:W-:Y:S01]  /*15e0*/  ISETP.GT.U32.AND P6, PT, R5.reuse, R94, PT ;  /* 0x0000005e0500720c */ /* 0x040fe20003fc4070 */
[----:B------:R-:W-:Y:S01]  /*15f0*/  VIADD R13, R0, 0x73 ;  /* 0x00000073000d7836 */ /* 0x000fe20000000000 */
[----:B------:R-:W-:Y:S01]  /*1600*/  IABS R98, R9 ;  /* 0x0000000900627213 */ /* 0x000fe20000000000 */
[----:B------:R-:W-:Y:S01]  /*1610*/  @!P4 IMAD.MOV R88, RZ, RZ, -R88 ;  /* 0x000000ffff58c224 */ /* 0x000fe200078e0a58 */
[----:B------:R-:W-:Y:S01]  /*1620*/  ISETP.GT.U32.AND P4, PT, R5, R90, PT ;  /* 0x0000005a0500720c */ /* 0x000fe20003f84070 */
[----:B------:R-:W-:Y:S01]  /*1630*/  @!P0 IMAD.MOV R12, RZ, RZ, -R12 ;  /* 0x000000ffff0c8224 */ /* 0x000fe200078e0a0c */
[----:B------:R-:W-:Y:S01]  /*1640*/  IABS R236, R13 ;  /* 0x0000000d00ec7213 */ /* 0x000fe20000000000 */
[----:B------:R-:W-:Y:S01]  /*1650*/  IMAD.HI.U32 R7, R6, R98, RZ ;  /* 0x0000006206077227 */ /* 0x000fe200078e00ff */
[----:B------:R-:W-:-:S03]  /*1660*/  ISETP.GE.AND P0, PT, R15, RZ, PT ;  /* 0x000000ff0f00720c */ /* 0x000fc60003f06270 */
[----:B------:R-:W-:Y:S02]  /*1670*/  @!P5 IMAD.IADD R96, R96, 0x1, -R5 ;  /* 0x000000016060d824 */ /* 0x000fe400078e0a05 */
[----:B------:R-:W-:Y:S02]  /*1680*/  IMAD.MOV R8, RZ, RZ, -R7 ;  /* 0x000000ffff087224 */ /* 0x000fe400078e0a07 */
[----:B------:R-:W-:Y:S01]  /*1690*/  IMAD.HI.U32 R7, R6, R236, RZ ;  /* 0x000000ec06077227 */ /* 0x000fe200078e00ff */
[----:B------:R-:W-:-:S03]  /*16a0*/  ISETP.GT.U32.AND P5, PT, R5, R96, PT ;  /* 0x000000600500720c */ /* 0x000fc60003fa4070 */
[--C-:B------:R-:W-:Y:S01]  /*16b0*/  @!P1 IMAD.IADD R16, R16, 0x1, -R5.reuse ;  /* 0x0000000110109824 */ /* 0x100fe200078e0a05 */
[----:B------:R-:W-:Y:S01]  /*16c0*/  ISETP.GE.AND P1, PT, R17, RZ, PT ;  /* 0x000000ff1100720c */ /* 0x000fe20003f26270 */
[----:B------:R-:W-:Y:S02]  /*16d0*/  @!P6 IMAD.IADD R94, R94, 0x1, -R5 ;  /* 0x000000015e5ee824 */ /* 0x000fe400078e0a05 */
[----:B------:R-:W-:Y:S02]  /*16e0*/  IMAD.MOV R7, RZ, RZ, -R7 ;  /* 0x000000ffff077224 */ /* 0x000fe400078e0a07 */
[----:B------:R-:W-:Y:S01]  /*16f0*/  @!P2 IMAD.MOV R16, RZ, RZ, -R16 ;  /* 0x000000ffff10a224 */ /* 0x000fe200078e0a10 */
[C---:B------:R-:W-:Y:S01]  /*1700*/  ISETP.GT.U32.AND P2, PT, R5.reuse, R94, PT ;  /* 0x0000005e0500720c */ /* 0x040fe20003f44070 */
[----:B------:R-:W-:Y:S02]  /*1710*/  IMAD R236, R5, R7, R236 ;  /* 0x0000000705ec7224 */ /* 0x000fe400078e02ec */
[--C-:B------:R-:W-:Y:S01]  /*1720*/  @!P4 IMAD.IADD R90, R90, 0x1, -R5.reuse ;  /* 0x000000015a5ac824 */ /* 0x100fe200078e0a05 */
[----:B------:R-:W-:Y:S01]  /*1730*/  ISETP.GE.AND P4, PT, R11, RZ, PT ;  /* 0x000000ff0b00720c */ /* 0x000fe20003f86270 */
[----:B------:R-:W-:Y:S01]  /*1740*/  @!P5 IMAD.IADD R96, R96, 0x1, -R5 ;  /* 0x000000016060d824 */ /* 0x000fe200078e0a05 */
[C---:B------:R-:W-:Y:S01]  /*1750*/  ISETP.GT.U32.AND P5, PT, R5.reuse, R236, PT ;  /* 0x000000ec0500720c */ /* 0x040fe20003fa4070 */
[C---:B------:R-:W-:Y:S01]  /*1760*/  VIADD R11, R0.reuse, 0x72 ;  /* 0x00000072000b7836 */ /* 0x040fe20000000000 */
[----:B------:R-:W-:Y:S01]  /*1770*/  ISETP.GT.U32.AND P6, PT, R5, R90, PT ;  /* 0x0000005a0500720c */ /* 0x000fe20003fc4070 */
[----:B------:R-:W-:-:S02]  /*1780*/  VIADD R15, R0, 0x71 ;  /* 0x00000071000f7836 */ /* 0x000fc40000000000 */
[----:B------:R-:W-:Y:S01]  /*1790*/  IMAD R98, R5, R8, R98 ;  /* 0x0000000805627224 */ /* 0x000fe200078e0262 */
[----:B------:R-:W-:Y:S01]  /*17a0*/  IABS R238, R11 ;  /* 0x0000000b00ee7213 */ /* 0x000fe20000000000 */
[----:B------:R-:W-:Y:S01]  /*17b0*/  @!P2 IMAD.IADD R94, R94, 0x1, -R5 ;  /* 0x000000015e5ea824 */ /* 0x000fe200078e0a05 */
[----:B------:R-:W-:Y:S01]  /*17c0*/  ISETP.GE.AND P2, PT, R9, RZ, PT ;  /* 0x000000ff0900720c */ /* 0x000fe20003f46270 */
[----:B------:R-:W-:Y:S01]  /*17d0*/  VIADD R9, R0, 0x70 ;  /* 0x0000007000097836 */ /* 0x000fe20000000000 */
[----:B------:R-:W-:Y:S01]  /*17e0*/  IABS R242, R15 ;  /* 0x0000000f00f27213 */ /* 0x000fe20000000000 */
[----:B------:R-:W-:-:S03]  /*17f0*/  IMAD.HI.U32 R7, R6, R238, RZ ;  /* 0x000000ee06077227 */ /* 0x000fc600078e00ff */
[----:B------:R-:W-:Y:S01]  /*1800*/  IABS R240, R9 ;  /* 0x0000000900f07213 */ /* 0x000fe20000000000 */
[----:B------:R-:W-:Y:S02]  /*1810*/  @!P5 IMAD.IADD R236, R236, 0x1, -R5 ;  /* 0x00000001ececd824 */ /* 0x000fe400078e0a05 */
[----:B------:R-:W-:Y:S02]  /*1820*/  IMAD.MOV R7, RZ, RZ, -R7 ;  /* 0x000000ffff077224 */ /* 0x000fe400078e0a07 */
[----:B------:R-:W-:Y:S01]  /*1830*/  IMAD.HI.U32 R8, R6, R242, RZ ;  /* 0x000000f206087227 */ /* 0x000fe200078e00ff */
[----:B------:R-:W-:-:S03]  /*1840*/  ISETP.GT.U32.AND P5, PT, R5, R236, PT ;  /* 0x000000ec0500720c */ /* 0x000fc60003fa4070 */
[----:B------:R-:W-:Y:S01]  /*1850*/  @!P6 IMAD.IADD R90, R90, 0x1, -R5 ;  /* 0x000000015a5ae824 */ /* 0x000fe200078e0a05 */
[C---:B------:R-:W-:Y:S01]  /*1860*/  ISETP.GT.U32.AND P6, PT, R5.reuse, R98, PT ;  /* 0x000000620500720c */ /* 0x040fe20003fc4070 */
[----:B------:R-:W-:Y:S02]  /*1870*/  IMAD R238, R5, R7, R238 ;  /* 0x0000000705ee7224 */ /* 0x000fe400078e02ee */
[----:B------:R-:W-:Y:S02]  /*1880*/  IMAD.MOV R8, RZ, RZ, -R8 ;  /* 0x000000ffff087224 */ /* 0x000fe400078e0a08 */
[----:B------:R-:W-:-:S04]  /*1890*/  IMAD.HI.U32 R7, R6, R240, RZ ;  /* 0x000000f006077227 */ /* 0x000fc800078e00ff */
[C---:B------:R-:W-:Y:S02]  /*18a0*/  IMAD R242, R5.reuse, R8, R242 ;  /* 0x0000000805f27224 */ /* 0x040fe400078e02f2 */
[----:B------:R-:W-:Y:S02]  /*18b0*/  IMAD.MOV R7, RZ, RZ, -R7 ;  /* 0x000000ffff077224 */ /* 0x000fe400078e0a07 */
[----:B------:R-:W-:Y:S01]  /*18c0*/  @!P0 IMAD.MOV R90, RZ, RZ, -R90 ;  /* 0x000000ffff5a8224 */ /* 0x000fe200078e0a5a */
[C---:B------:R-:W-:Y:S01]  /*18d0*/  ISETP.GT.U32.AND P0, PT, R5.reuse, R238, PT ;  /* 0x000000ee0500720c */ /* 0x040fe20003f04070 */
[C---:B------:R-:W-:Y:S02]  /*18e0*/  IMAD R240, R5.reuse, R7, R240 ;  /* 0x0000000705f07224 */ /* 0x040fe400078e02f0 */
[----:B------:R-:W-:Y:S01]  /*18f0*/  @!P4 IMAD.MOV R96, RZ, RZ, -R96 ;  /* 0x000000ffff60c224 */ /* 0x000fe200078e0a60 */
[----:B------:R-:W-:Y:S01]  /*1900*/  ISETP.GT.U32.AND P4, PT, R5, R242, PT ;  /* 0x000000f20500720c */ /* 0x000fe20003f84070 */
[--C-:B------:R-:W-:Y:S01]  /*1910*/  @!P6 IMAD.IADD R98, R98, 0x1, -R5.reuse ;  /* 0x000000016262e824 */ /* 0x100fe200078e0a05 */
[----:B------:R-:W-:Y:S01]  /*1920*/  ISETP.GE.AND P6, PT, R13, RZ, PT ;  /* 0x000000ff0d00720c */ /* 0x000fe20003fc6270 */
[----:B------:R-:W-:Y:S01]  /*1930*/  @!P5 IMAD.IADD R236, R236, 0x1, -R5 ;  /* 0x00000001ececd824 */ /* 0x000fe200078e0a05 */
[----:B------:R-:W-:Y:S01]  /*1940*/  ISETP.GT.U32.AND P5, PT, R5, R240, PT ;  /* 0x000000f00500720c */ /* 0x000fe20003fa4070 */
[----:B------:R-:W-:-:S02]  /*1950*/  VIADD R13, R0, 0x6f ;  /* 0x0000006f000d7836 */ /* 0x000fc40000000000 */
[----:B------:R-:W-:Y:S02]  /*1960*/  VIADD R8, R0, 0x6e ;  /* 0x0000006e00087836 */ /* 0x000fe40000000000 */
[--C-:B------:R-:W-:Y:S01]  /*1970*/  @!P0 IMAD.IADD R238, R238, 0x1, -R5.reuse ;  /* 0x00000001eeee8824 */ /* 0x100fe200078e0a05 */
[----:B------:R-:W-:Y:S01]  /*1980*/  IABS R246, R13 ;  /* 0x0000000d00f67213 */ /* 0x000fe20000000000 */
[----:B------:R-:W-:Y:S01]  /*1990*/  @!P3 IMAD.MOV R92, RZ, RZ, -R92 ;  /* 0x000000ffff5cb224 */ /* 0x000fe200078e0a5c */
[C---:B------:R-:W-:Y:S01]  /*19a0*/  ISETP.GT.U32.AND P3, PT, R5.reuse, R98, PT ;  /* 0x000000620500720c */ /* 0x040fe20003f64070 */
[--C-:B------:R-:W-:Y:S01]  /*19b0*/  @!P4 IMAD.IADD R242, R242, 0x1, -R5.reuse ;  /* 0x00000001f2f2c824 */ /* 0x100fe200078e0a05 */
[----:B------:R-:W-:Y:S01]  /*19c0*/  ISETP.GT.U32.AND P4, PT, R5, R238, PT ;  /* 0x000000ee0500720c */ /* 0x000fe20003f84070 */
[----:B------:R-:W-:Y:S01]  /*19d0*/  IMAD.HI.U32 R7, R6, R246, RZ ;  /* 0x000000f606077227 */ /* 0x000fe200078e00ff */
[----:B------:R-:W-:Y:S02]  /*19e0*/  IABS R244, R8 ;  /* 0x0000000800f47213 */ /* 0x000fe40000000000 */
[----:B------:R-:W-:Y:S01]  /*19f0*/  ISETP.GE.AND P0, PT, R9, RZ, PT ;  /* 0x000000ff0900720c */ /* 0x000fe20003f06270 */
[----:B------:R-:W-:-:S02]  /*1a00*/  @!P5 IMAD.IADD R240, R240, 0x1, -R5 ;  /* 0x00000001f0f0d824 */ /* 0x000fc400078e0a05 */
[----:B------:R-:W-:Y:S02]  /*1a10*/  IMAD.MOV R7, RZ, RZ, -R7 ;  /* 0x000000ffff077224 */ /* 0x000fe400078e0a07 */
[----:B------:R-:W-:Y:S01]  /*1a20*/  @!P1 IMAD.MOV R94, RZ, RZ, -R94 ;  /* 0x000000ffff5e9224 */ /* 0x000fe200078e0a5e */
[C---:B------:R-:W-:Y:S01]  /*1a30*/  ISETP.GT.U32.AND P5, PT, R5.reuse, R240, PT ;  /* 0x000000f00500720c */ /* 0x040fe20003fa4070 */
[----:B------:R-:W-:Y:S01]  /*1a40*/  IMAD R246, R5, R7, R246 ;  /* 0x0000000705f67224 */ /* 0x000fe200078e02f6 */
[----:B------:R-:W-:Y:S01]  /*1a50*/  ISETP.GE.AND P1, PT, R11, RZ, PT ;  /* 0x000000ff0b00720c */ /* 0x000fe20003f26270 */
[----:B------:R-:W-:-:S04]  /*1a60*/  IMAD.HI.U32 R7, R6, R244, RZ ;  /* 0x000000f406077227 */ /* 0x000fc800078e00ff */
[----:B------:R-:W-:Y:S02]  /*1a70*/  IMAD.MOV R7, RZ, RZ, -R7 ;  /* 0x000000ffff077224 */ /* 0x000fe400078e0a07 */
[--C-:B------:R-:W-:Y:S01]  /*1a80*/  @!P4 IMAD.IADD R238, R238, 0x1, -R5.reuse ;  /* 0x00000001eeeec824 */ /* 0x100fe200078e0a05 */
[----:B------:R-:W-:Y:S01]  /*1a90*/  ISETP.GT.U32.AND P4, PT, R5, R246, PT ;  /* 0x000000f60500720c */ /* 0x000fe20003f84070 */
[--C-:B------:R-:W-:Y:S01]  /*1aa0*/  @!P3 IMAD.IADD R98, R98, 0x1, -R5.reuse ;  /* 0x000000016262b824 */ /* 0x100fe200078e0a05 */
[----:B------:R-:W-:Y:S01]  /*1ab0*/  ISETP.GE.AND P3, PT, R15, RZ, PT ;  /* 0x000000ff0f00720c */ /* 0x000fe20003f66270 */
[----:B------:R-:W-:Y:S02]  /*1ac0*/  VIADD R9, R0, 0x6d ;  /* 0x0000006d00097836 */ /* 0x000fe40000000000 */
[C---:B------:R-:W-:Y:S02]  /*1ad0*/  IMAD R244, R5.reuse, R7, R244 ;  /* 0x0000000705f47224 */ /* 0x040fe400078e02f4 */
[----:B------:R-:W-:Y:S01]  /*1ae0*/  @!P2 IMAD.MOV R98, RZ, RZ, -R98 ;  /* 0x000000ffff62a224 */ /* 0x000fe200078e0a62 */
[C---:B------:R-:W-:Y:S01]  /*1af0*/  ISETP.GT.U32.AND P2, PT, R5.reuse, R242, PT ;  /* 0x000000f20500720c */ /* 0x040fe20003f44070 */
[--C-:B------:R-:W-:Y:S01]  /*1b00*/  @!P5 IMAD.IADD R240, R240, 0x1, -R5.reuse ;  /* 0x00000001f0f0d824 */ /* 0x100fe200078e0a05 */
[----:B------:R-:W-:Y:S01]  /*1b10*/  IABS R248, R9 ;  /* 0x0000000900f87213 */ /* 0x000fe20000000000 */
[----:B------:R-:W-:Y:S01]  /*1b20*/  @!P6 IMAD.MOV R236, RZ, RZ, -R236 ;  /* 0x000000ffffece224 */ /* 0x000fe200078e0aec */
[----:B------:R-:W-:Y:S01]  /*1b30*/  ISETP.GT.U32.AND P5, PT, R5, R244, PT ;  /* 0x000000f40500720c */ /* 0x000fe20003fa4070 */
[----:B------:R-:W-:Y:S01]  /*1b40*/  @!P4 IMAD.IADD R246, R246, 0x1, -R5 ;  /* 0x00000001f6f6c824 */ /* 0x000fe200078e0a05 */
[----:B------:R-:W-:Y:S01]  /*1b50*/  ISETP.GE.AND P6, PT, R13, RZ, PT ;  /* 0x000000ff0d00720c */ /* 0x000fe20003fc6270 */
[----:B------:R-:W-:Y:S01]  /*1b60*/  VIADD R13, R0, 0x6b ;  /* 0x0000006b000d7836 */ /* 0x000fe20000000000 */
[----:B------:R-:W-:Y:S01]  /*1b70*/  ISETP.GE.AND P4, PT, R9, RZ, PT ;  /* 0x000000ff0900720c */ /* 0x000fe20003f86270 */
[----:B------:R-:W-:-:S03]  /*1b80*/  IMAD.HI.U32 R7, R6, R248, RZ ;  /* 0x000000f806077227 */ /* 0x000fc600078e00ff */
[----:B------:R-:W-:Y:S01]  /*1b90*/  IABS R252, R13 ;  /* 0x0000000d00fc7213 */ /* 0x000fe20000000000 */
[----:B------:R-:W-:Y:S02]  /*1ba0*/  VIADD R11, R0, 0x6c ;  /* 0x0000006c000b7836 */ /* 0x000fe40000000000 */
[----:B------:R-:W-:Y:S02]  /*1bb0*/  IMAD.MOV R7, RZ, RZ, -R7 ;  /* 0x000000ffff077224 */ /* 0x000fe400078e0a07 */
[----:B------:R-:W-:Y:S01]  /*1bc0*/  @!P1 IMAD.MOV R238, RZ, RZ, -R238 ;  /* 0x000000ffffee9224 */ /* 0x000fe200078e0aee */
[C---:B------:R-:W-:Y:S01]  /*1bd0*/  ISETP.GT.U32.AND P1, PT, R5.reuse, R246, PT ;  /* 0x000000f60500720c */ /* 0x040fe20003f24070 */
[--C-:B------:R-:W-:Y:S01]  /*1be0*/  @!P2 IMAD.IADD R242, R242, 0x1, -R5.reuse ;  /* 0x00000001f2f2a824 */ /* 0x100fe200078e0a05 */
[----:B------:R-:W-:Y:S01]  /*1bf0*/  ISETP.GE.AND P2, PT, R8, RZ, PT ;  /* 0x000000ff0800720c */ /* 0x000fe20003f46270 */
[----:B------:R-:W-:Y:S01]  /*1c00*/  IMAD R248, R5, R7, R248 ;  /* 0x0000000705f87224 */ /* 0x000fe200078e02f8 */
[----:B------:R-:W-:Y:S01]  /*1c10*/  IABS R250, R11 ;  /* 0x0000000b00fa7213 */ /* 0x000fe20000000000 */
[----:B------:R-:W-:-:S02]  /*1c20*/  @!P5 IMAD.IADD R244, R244, 0x1, -R5 ;  /* 0x00000001f4f4d824 */ /* 0x000fc400078e0a05 */
[----:B------:R-:W-:-:S03]  /*1c30*/  IMAD.HI.U32 R8, R6, R252, RZ ;  /* 0x000000fc06087227 */ /* 0x000fc600078e00ff */
[C---:B------:R-:W-:Y:S01]  /*1c40*/  ISETP.GT.U32.AND P5, PT, R5.reuse, R244, PT ;  /* 0x000000f40500720c */ /* 0x040fe20003fa4070 */
[----:B------:R-:W-:Y:S01]  /*1c50*/  @!P3 IMAD.MOV R242, RZ, RZ, -R242 ;  /* 0x000000fffff2b224 */ /* 0x000fe200078e0af2 */
[----:B------:R-:W-:Y:S01]  /*1c60*/  ISETP.GT.U32.AND P3, PT, R5, R248, PT ;  /* 0x000000f80500720c */ /* 0x000fe20003f64070 */
[----:B------:R-:W-:-:S04]  /*1c70*/  IMAD.HI.U32 R7, R6, R250, RZ ;  /* 0x000000fa06077227 */ /* 0x000fc800078e00ff */
[----:B------:R-:W-:Y:S02]  /*1c80*/  IMAD.MOV R8, RZ, RZ, -R8 ;  /* 0x000000ffff087224 */ /* 0x000fe400078e0a08 */
[----:B------:R-:W-:Y:S02]  /*1c90*/  IMAD.MOV R7, RZ, RZ, -R7 ;  /* 0x000000ffff077224 */ /* 0x000fe400078e0a07 */
[--C-:B------:R-:W-:Y:S01]  /*1ca0*/  @!P1 IMAD.IADD R246, R246, 0x1, -R5.reuse ;  /* 0x00000001f6f69824 */ /* 0x100fe200078e0a05 */
[----:B------:R-:W-:Y:S01]  /*1cb0*/  ISETP.GE.AND P1, PT, R13, RZ, PT ;  /* 0x000000ff0d00720c */ /* 0x000fe20003f26270 */
[C---:B------:R-:W-:Y:S02]  /*1cc0*/  IMAD R252, R5.reuse, R8, R252 ;  /* 0x0000000805fc7224 */ /* 0x040fe400078e02fc */
[C---:B------:R-:W-:Y:S02]  /*1cd0*/  IMAD R250, R5.reuse, R7, R250 ;  /* 0x0000000705fa7224 */ /* 0x040fe400078e02fa */
[----:B------:R-:W-:Y:S01]  /*1ce0*/  @!P6 IMAD.MOV R246, RZ, RZ, -R246 ;  /* 0x000000fffff6e224 */ /* 0x000fe200078e0af6 */
[C---:B------:R-:W-:Y:S01]  /*1cf0*/  ISETP.GT.U32.AND P6, PT, R5.reuse, R252, PT ;  /* 0x000000fc0500720c */ /* 0x040fe20003fc4070 */
[--C-:B------:R-:W-:Y:S01]  /*1d00*/  @!P5 IMAD.IADD R244, R244, 0x1, -R5.reuse ;  /* 0x00000001f4f4d824 */ /* 0x100fe200078e0a05 */
[----:B------:R-:W-:Y:S01]  /*1d10*/  ISETP.GT.U32.AND P5, PT, R5, R250, PT ;  /* 0x000000fa0500720c */ /* 0x000fe20003fa4070 */
[----:B------:R-:W-:-:S02]  /*1d20*/  @!P3 IMAD.IADD R248, R248, 0x1, -R5 ;  /* 0x00000001f8f8b824 */ /* 0x000fc400078e0a05 */
[----:B------:R-:W-:Y:S01]  /*1d30*/  @!P0 IMAD.MOV R240, RZ, RZ, -R240 ;  /* 0x000000fffff08224 */ /* 0x000fe200078e0af0 */
[----:B------:R-:W-:Y:S01]  /*1d40*/  ISETP.GE.AND P0, PT, R11, RZ, PT ;  /* 0x000000ff0b00720c */ /* 0x000fe20003f06270 */
[C---:B------:R-:W-:Y:S01]  /*1d50*/  VIADD R11, R0.reuse, 0x6a ;  /* 0x0000006a000b7836 */ /* 0x040fe20000000000 */
[C---:B------:R-:W-:Y:S01]  /*1d60*/  ISETP.GT.U32.AND P3, PT, R5.reuse, R248, PT ;  /* 0x000000f80500720c */ /* 0x040fe20003f64070 */
[C---:B------:R-:W-:Y:S02]  /*1d70*/  VIADD R13, R0.reuse, 0x68 ;  /* 0x00000068000d7836 */ /* 0x040fe40000000000 */
[----:B------:R-:W-:Y:S01]  /*1d80*/  VIADD R8, R0, 0x69 ;  /* 0x0000006900087836 */ /* 0x000fe20000000000 */
[----:B------:R-:W-:Y:S01]  /*1d90*/  IABS R9, R11 ;  /* 0x0000000b00097213 */ /* 0x000fe20000000000 */
[--C-:B------:R-:W-:Y:S01]  /*1da0*/  @!P6 IMAD.IADD R252, R252, 0x1, -R5.reuse ;  /* 0x00000001fcfce824 */ /* 0x100fe200078e0a05 */
[----:B------:R-:W-:Y:S01]  /*1db0*/  IABS R195, R13 ;  /* 0x0000000d00c37213 */ /* 0x000fe20000000000 */
[----:B------:R-:W-:Y:S01]  /*1dc0*/  @!P5 IMAD.IADD R250, R250, 0x1, -R5 ;  /* 0x00000001fafad824 */ /* 0x000fe200078e0a05 */
[----:B------:R-:W-:Y:S01]  /*1dd0*/  IABS R193, R8 ;  /* 0x0000000800c17213 */ /* 0x000fe20000000000 */
[----:B------:R-:W-:Y:S01]  /*1de0*/  IMAD.HI.U32 R7, R6, R9, RZ ;  /* 0x0000000906077227 */ /* 0x000fe200078e00ff */
[----:B------:R-:W-:-:S02]  /*1df0*/  ISETP.GT.U32.AND P6, PT, R5, R252, PT ;  /* 0x000000fc0500720c */ /* 0x000fc40003fc4070 */
[----:B------:R-:W-:Y:S01]  /*1e00*/  ISETP.GT.U32.AND P5, PT, R5, R250, PT ;  /* 0x000000fa0500720c */ /* 0x000fe20003fa4070 */
[----:B------:R-:W-:Y:S01]  /*1e10*/  @!P3 IMAD.IADD R248, R248, 0x1, -R5 ;  /* 0x00000001f8f8b824 */ /* 0x000fe200078e0a05 */
[----:B------:R-:W-:Y:S01]  /*1e20*/  ISETP.GE.AND P3, PT, R8, RZ, PT ;  /* 0x000000ff0800720c */ /* 0x000fe20003f66270 */
[----:B------:R-:W-:-:S04]  /*1e30*/  IMAD.HI.U32 R8, R6, R195, RZ ;  /* 0x000000c306087227 */ /* 0x000fc800078e00ff */
[----:B------:R-:W-:Y:S02]  /*1e40*/  IMAD.MOV R24, RZ, RZ, -R7 ;  /* 0x000000ffff187224 */ /* 0x000fe400078e0a07 */
[----:B------:R-:W-:Y:S02]  /*1e50*/  IMAD.MOV R8, RZ, RZ, -R8 ;  /* 0x000000ffff087224 */ /* 0x000fe400078e0a08 */
[----:B------:R-:W-:-:S04]  /*1e60*/  IMAD.HI.U32 R7, R6, R193, RZ ;  /* 0x000000c106077227 */ /* 0x000fc800078e00ff */
[C---:B------:R-:W-:Y:S02]  /*1e70*/  IMAD R9, R5.reuse, R24, R9 ;  /* 0x0000001805097224 */ /* 0x040fe400078e0209 */
[C---:B------:R-:W-:Y:S02]  /*1e80*/  IMAD R195, R5.reuse, R8, R195 ;  /* 0x0000000805c37224 */ /* 0x040fe400078e02c3 */
[----:B------:R-:W-:Y:S02]  /*1e90*/  @!P6 IMAD.IADD R252, R252, 0x1, -R5 ;  /* 0x00000001fcfce824 */ /* 0x000fe400078e0a05 */
[----:B------:R-:W-:Y:S02]  /*1ea0*/  IMAD.MOV R24, RZ, RZ, -R7 ;  /* 0x000000ffff187224 */ /* 0x000fe400078e0a07 */
[----:B------:R-:W-:Y:S01]  /*1eb0*/  @!P5 IMAD.IADD R250, R250, 0x1, -R5 ;  /* 0x00000001fafad824 */ /* 0x000fe200078e0a05 */
[C---:B------:R-:W-:Y:S01]  /*1ec0*/  ISETP.GT.U32.AND P5, PT, R5.reuse, R9, PT ;  /* 0x000000090500720c */ /* 0x040fe20003fa4070 */
[----:B------:R-:W-:Y:S01]  /*1ed0*/  @!P1 IMAD.MOV R252, RZ, RZ, -R252 ;  /* 0x000000fffffc9224 */ /* 0x000fe200078e0afc */
[----:B------:R-:W-:Y:S01]  /*1ee0*/  ISETP.GT.U32.AND P1, PT, R5, R195, PT ;  /* 0x000000c30500720c */ /* 0x000fe20003f24070 */
[----:B------:R-:W-:Y:S01]  /*1ef0*/  @!P2 IMAD.MOV R244, RZ, RZ, -R244 ;  /* 0x000000fffff4a224 */ /* 0x000fe200078e0af4 */
[----:B------:R-:W-:Y:S01]  /*1f00*/  ISETP.GE.AND P2, PT, R11, RZ, PT ;  /* 0x000000ff0b00720c */ /* 0x000fe20003f46270 */
[----:B------:R-:W-:-:S02]  /*1f10*/  IMAD R193, R5, R24, R193 ;  /* 0x0000001805c17224 */ /* 0x000fc400078e02c1 */
[C---:B------:R-:W-:Y:S02]  /*1f20*/  VIADD R11, R0.reuse, 0x66 ;  /* 0x00000066000b7836 */ /* 0x040fe40000000000 */
[----:B------:R-:W-:Y:S01]  /*1f30*/  @!P0 IMAD.MOV R250, RZ, RZ, -R250 ;  /* 0x000000fffffa8224 */ /* 0x000fe200078e0afa */
[----:B------:R-:W-:Y:S01]  /*1f40*/  ISETP.GT.U32.AND P0, PT, R5, R193, PT ;  /* 0x000000c10500720c */ /* 0x000fe20003f04070 */
[----:B------:R-:W-:Y:S01]  /*1f50*/  VIADD R15, R0, 0x64 ;  /* 0x00000064000f7836 */ /* 0x000fe20000000000 */
[----:B------:R-:W-:Y:S01]  /*1f60*/  IABS R199, R11 ;  /* 0x0000000b00c77213 */ /* 0x000fe20000000000 */
[--C-:B------:R-:W-:Y:S02]  /*1f70*/  @!P5 IMAD.IADD R9, R9, 0x1, -R5.reuse ;  /* 0x000000010909d824 */ /* 0x100fe400078e0a05 */
[----:B------:R-:W-:Y:S01]  /*1f80*/  @!P1 IMAD.IADD R195, R195, 0x1, -R5 ;  /* 0x00000001c3c39824 */ /* 0x000fe200078e0a05 */
[----:B------:R-:W-:Y:S01]  /*1f90*/  IABS R203, R15 ;  /* 0x0000000f00cb7213 */ /* 0x000fe20000000000 */
[----:B------:R-:W-:Y:S01]  /*1fa0*/  IMAD.HI.U32 R8, R6, R199, RZ ;  /* 0x000000c706087227 */ /* 0x000fe200078e00ff */
[----:B------:R-:W-:-:S02]  /*1fb0*/  ISETP.GT.U32.AND P5, PT, R5, R9, PT ;  /* 0x000000090500720c */ /* 0x000fc40003fa4070 */
[----:B------:R-:W-:Y:S01]  /*1fc0*/  ISETP.GT.U32.AND P1, PT, R5, R195, PT ;  /* 0x000000c30500720c */ /* 0x000fe20003f24070 */
[----:B------:R-:W-:Y:S02]  /*1fd0*/  IMAD.MOV R8, RZ, RZ, -R8 ;  /* 0x000000ffff087224 */ /* 0x000fe400078e0a08 */
[----:B------:R-:W-:Y:S01]  /*1fe0*/  @!P4 IMAD.MOV R248, RZ, RZ, -R248 ;  /* 0x000000fffff8c224 */ /* 0x000fe200078e0af8 */
[----:B------:R-:W-:Y:S01]  /*1ff0*/  ISETP.GE.AND P4, PT, R13, RZ, PT ;  /* 0x000000ff0d00720c */ /* 0x000fe20003f86270 */
[----:B------:R-:W-:Y:S02]  /*2000*/  VIADD R7, R0, 0x67 ;  /* 0x0000006700077836 */ /* 0x000fe40000000000 */
[----:B------:R-:W-:Y:S02]  /*2010*/  @!P0 IMAD.IADD R193, R193, 0x1, -R5 ;  /* 0x00000001c1c18824 */ /* 0x000fe400078e0a05 */
[C---:B------:R-:W-:Y:S01]  /*2020*/  IMAD R199, R5.reuse, R8, R199 ;  /* 0x0000000805c77224 */ /* 0x040fe200078e02c7 */
[----:B------:R-:W-:Y:S01]  /*2030*/  IABS R197, R7 ;  /* 0x0000000700c57213 */ /* 0x000fe20000000000 */
[----:B------:R-:W-:Y:S01]  /*2040*/  IMAD.HI.U32 R8, R6, R203, RZ ;  /* 0x000000cb06087227 */ /* 0x000fe200078e00ff */
[----:B------:R-:W-:-:S02]  /*2050*/  ISETP.GT.U32.AND P0, PT, R5, R193, PT ;  /* 0x000000c10500720c */ /* 0x000fc40003f04070 */
[----:B------:R-:W-:Y:S01]  /*2060*/  ISETP.GE.AND P6, PT, R7, RZ, PT ;  /* 0x000000ff0700720c */ /* 0x000fe20003fc6270 */
[----:B------:R-:W-:Y:S02]  /*2070*/  VIADD R13, R0, 0x65 ;  /* 0x00000065000d7836 */ /* 0x000fe40000000000 */
[----:B------:R-:W-:Y:S02]  /*2080*/  IMAD.MOV R8, RZ, RZ, -R8 ;  /* 0x000000ffff087224 */ /* 0x000fe400078e0a08 */
[----:B------:R-:W-:Y:S01]  /*2090*/  IMAD.HI.U32 R7, R6, R197, RZ ;  /* 0x000000c506077227 */ /* 0x000fe200078e00ff */
[----:B------:R-:W-:-:S03]  /*20a0*/  IABS R201, R13 ;  /* 0x0000000d00c97213 */ /* 0x000fc60000000000 */
[----:B------:R-:W-:Y:S01]  /*20b0*/  @!P5 IMAD.IADD R9, R9, 0x1, -R5 ;  /* 0x000000010909d824 */ /* 0x000fe200078e0a05 */
[----:B------:R-:W-:Y:S01]  /*20c0*/  ISETP.GE.AND P5, PT, R11, RZ, PT ;  /* 0x000000ff0b00720c */ /* 0x000fe20003fa6270 */
[----:B------:R-:W-:Y:S02]  /*20d0*/  IMAD R203, R5, R8, R203 ;  /* 0x0000000805cb7224 */ /* 0x000fe400078e02cb */
[----:B------:R-:W-:Y:S02]  /*20e0*/  @!P1 IMAD.IADD R195, R195, 0x1, -R5 ;  /* 0x00000001c3c39824 */ /* 0x000fe400078e0a05 */
[----:B------:R-:W-:Y:S02]  /*20f0*/  IMAD.MOV R24, RZ, RZ, -R7 ;  /* 0x000000ffff187224 */ /* 0x000fe400078e0a07 */
[----:B------:R-:W-:Y:S01]  /*2100*/  @!P2 IMAD.MOV R9, RZ, RZ, -R9 ;  /* 0x000000ffff09a224 */ /* 0x000fe200078e0a09 */
[C---:B------:R-:W-:Y:S01]  /*2110*/  ISETP.GT.U32.AND P2, PT, R5.reuse, R199, PT ;  /* 0x000000c70500720c */ /* 0x040fe20003f44070 */
[----:B------:R-:W-:Y:S01]  /*2120*/  @!P4 IMAD.MOV R195, RZ, RZ, -R195 ;  /* 0x000000ffffc3c224 */ /* 0x000fe200078e0ac3 */
[----:B------:R-:W-:Y:S01]  /*2130*/  ISETP.GT.U32.AND P4, PT, R5, R203, PT ;  /* 0x000000cb0500720c */ /* 0x000fe20003f84070 */
[----:B------:R-:W-:-:S04]  /*2140*/  IMAD.HI.U32 R7, R6, R201, RZ ;  /* 0x000000c906077227 */ /* 0x000fc800078e00ff */
[----:B------:R-:W-:Y:S02]  /*2150*/  IMAD R197, R5, R24, R197 ;  /* 0x0000001805c57224 */ /* 0x000fe400078e02c5 */
[----:B------:R-:W-:Y:S02]  /*2160*/  @!P0 IMAD.IADD R193, R193, 0x1, -R5 ;  /* 0x00000001c1c18824 */ /* 0x000fe400078e0a05 */
[C---:B------:R-:W-:Y:S01]  /*2170*/  VIADD R11, R0.reuse, 0x63 ;  /* 0x00000063000b7836 */ /* 0x040fe20000000000 */
[----:B------:R-:W-:Y:S01]  /*2180*/  ISETP.GT.U32.AND P0, PT, R5, R197, PT ;  /* 0x000000c50500720c */ /* 0x000fe20003f04070 */
[----:B------:R-:W-:Y:S02]  /*2190*/  IMAD.MOV R24, RZ, RZ, -R7 ;  /* 0x000000ffff187224 */ /* 0x000fe400078e0a07 */
[----:B------:R-:W-:Y:S01]  /*21a0*/  @!P3 IMAD.MOV R193, RZ, RZ, -R193 ;  /* 0x000000ffffc1b224 */ /* 0x000fe200078e0ac1 */
[----:B------:R-:W-:Y:S01]  /*21b0*/  ISETP.GE.AND P3, PT, R13, RZ, PT ;  /* 0x000000ff0d00720c */ /* 0x000fe20003f66270 */
[----:B------:R-:W-:Y:S01]  /*21c0*/  IMAD R201, R5, R24, R201 ;  /* 0x0000001805c97224 */ /* 0x000fe200078e02c9 */
[----:B------:R-:W-:Y:S01]  /*21d0*/  IABS R205, R11 ;  /* 0x0000000b00cd7213 */ /* 0x000fe20000000000 */
[----:B------:R-:W-:-:S02]  /*21e0*/  VIADD R13, R0, 0x62 ;  /* 0x00000062000d7836 */ /* 0x000fc40000000000 */
[--C-:B------:R-:W-:Y:S01]  /*21f0*/  @!P2 IMAD.IADD R199, R199, 0x1, -R5.reuse ;  /* 0x00000001c7c7a824 */ /* 0x100fe200078e0a05 */
[----:B------:R-:W-:Y:S01]  /*2200*/  ISETP.GT.U32.AND P1, PT, R5, R201, PT ;  /* 0x000000c90500720c */ /* 0x000fe20003f24070 */
[----:B------:R-:W-:Y:S01]  /*2210*/  @!P4 IMAD.IADD R203, R203, 0x1, -R5 ;  /* 0x00000001cbcbc824 */ /* 0x000fe200078e0a05 */
[----:B------:R-:W-:Y:S01]  /*2220*/  IABS R207, R13 ;  /* 0x0000000d00cf7213 */ /* 0x000fe20000000000 */
[C---:B------:R-:W-:Y:S01]  /*2230*/  IMAD.HI.U32 R7, R6.reuse, R205, RZ ;  /* 0x000000cd06077227 */ /* 0x040fe200078e00ff */
[C---:B------:R-:W-:Y:S02]  /*2240*/  ISETP.GT.U32.AND P2, PT, R5.reuse, R199, PT ;  /* 0x000000c70500720c */ /* 0x040fe40003f44070 */
[----:B------:R-:W-:Y:S01]  /*2250*/  ISETP.GT.U32.AND P4, PT, R5, R203, PT ;  /* 0x000000cb0500720c */ /* 0x000fe20003f84070 */
[----:B------:R-:W-:Y:S02]  /*2260*/  IMAD.MOV R8, RZ, RZ, -R7 ;  /* 0x000000ffff087224 */ /* 0x000fe400078e0a07 */
[----:B------:R-:W-:-:S04]  /*2270*/  IMAD.HI.U32 R7, R6, R207, RZ ;  /* 0x000000cf06077227 */ /* 0x000fc800078e00ff */
[----:B------:R-:W-:Y:S02]  /*2280*/  @!P0 IMAD.IADD R197, R197, 0x1, -R5 ;  /* 0x00000001c5c58824 */ /* 0x000fe400078e0a05 */
[----:B------:R-:W-:Y:S02]  /*2290*/  IMAD.MOV R24, RZ, RZ, -R7 ;  /* 0x000000ffff187224 */ /* 0x000fe400078e0a07 */
[----:B------:R-:W-:Y:S01]  /*22a0*/  VIADD R17, R0, 0x61 ;  /* 0x0000006100117836 */ /* 0x000fe20000000000 */
[----:B------:R-:W-:Y:S01]  /*22b0*/  ISETP.GT.U32.AND P0, PT, R5, R197, PT ;  /* 0x000000c50500720c */ /* 0x000fe20003f04070 */
[----:B------:R-:W-:Y:S02]  /*22c0*/  @!P1 IMAD.IADD R201, R201, 0x1, -R5 ;  /* 0x00000001c9c99824 */ /* 0x000fe400078e0a05 */
[C---:B------:R-:W-:Y:S01]  /*22d0*/  IMAD R205, R5.reuse, R8, R205 ;  /* 0x0000000805cd7224 */ /* 0x040fe200078e02cd */
[----:B------:R-:W-:Y:S01]  /*22e0*/  IABS R209, R17 ;  /* 0x0000001100d17213 */ /* 0x000fe20000000000 */
[C---:B------:R-:W-:Y:S01]  /*22f0*/  IMAD R207, R5.reuse, R24, R207 ;  /* 0x0000001805cf7224 */ /* 0x040fe200078e02cf */
[----:B------:R-:W-:Y:S01]  /*2300*/  ISETP.GT.U32.AND P1, PT, R5, R201, PT ;  /* 0x000000c90500720c */ /* 0x000fe20003f24070 */
[--C-:B------:R-:W-:Y:S01]  /*2310*/  @!P2 IMAD.IADD R199, R199, 0x1, -R5.reuse ;  /* 0x00000001c7c7a824 */ /* 0x100fe200078e0a05 */
[----:B------:R-:W-:Y:S01]  /*2320*/  ISETP.GT.U32.AND P2, PT, R5, R205, PT ;  /* 0x000000cd0500720c */ /* 0x000fe20003f44070 */
[----:B------:R-:W-:Y:S01]  /*2330*/  @!P4 IMAD.IADD R203, R203, 0x1, -R5 ;  /* 0x00000001cbcbc824 */ /* 0x000fe200078e0a05 */
[----:B------:R-:W-:Y:S01]  /*2340*/  ISETP.GT.U32.AND P4, PT, R5, R207, PT ;  /* 0x000000cf0500720c */ /* 0x000fe20003f84070 */
[----:B------:R-:W-:-:S04]  /*2350*/  IMAD.HI.U32 R8, R6, R209, RZ ;  /* 0x000000d106087227 */ /* 0x000fc800078e00ff */
[----:B------:R-:W-:Y:S01]  /*2360*/  @!P0 IMAD.IADD R197, R197, 0x1, -R5 ;  /* 0x00000001c5c58824 */ /* 0x000fe200078e0a05 */
[----:B------:R-:W-:Y:S01]  /*2370*/  ISETP.GE.AND P0, PT, R15, RZ, PT ;  /* 0x000000ff0f00720c */ /* 0x000fe20003f06270 */
[----:B------:R-:W-:Y:S02]  /*2380*/  IMAD.MOV R8, RZ, RZ, -R8 ;  /* 0x000000ffff087224 */ /* 0x000fe400078e0a08 */
[C---:B------:R-:W-:Y:S02]  /*2390*/  VIADD R7, R0.reuse, 0x60 ;  /* 0x0000006000077836 */ /* 0x040fe40000000000 */
[----:B------:R-:W-:Y:S02]  /*23a0*/  IMAD R209, R5, R8, R209 ;  /* 0x0000000805d17224 */ /* 0x000fe400078e02d1 */
[--C-:B------:R-:W-:Y:S01]  /*23b0*/  @!P1 IMAD.IADD R201, R201, 0x1, -R5.reuse ;  /* 0x00000001c9c99824 */ /* 0x100fe200078e0a05 */
[----:B------:R-:W-:Y:S01]  /*23c0*/  IABS R211, R7 ;  /* 0x0000000700d37213 */ /* 0x000fe20000000000 */
[----:B------:R-:W-:Y:S01]  /*23d0*/  @!P2 IMAD.IADD R205, R205, 0x1, -R5 ;  /* 0x00000001cdcda824 */ /* 0x000fe200078e0a05 */
[----:B------:R-:W-:Y:S01]  /*23e0*/  ISETP.GE.AND P1, PT, R17, RZ, PT ;  /* 0x000000ff1100720c */ /* 0x000fe20003f26270 */
[----:B------:R-:W-:-:S02]  /*23f0*/  VIADD R8, R0, 0x5f ;  /* 0x0000005f00087836 */ /* 0x000fc40000000000 */
[----:B------:R-:W-:Y:S01]  /*2400*/  @!P4 IMAD.IADD R207, R207, 0x1, -R5 ;  /* 0x00000001cfcfc824 */ /* 0x000fe200078e0a05 */
[----:B------:R-:W-:Y:S01]  /*2410*/  ISETP.GT.U32.AND P2, PT, R5, R205, PT ;  /* 0x000000cd0500720c */ /* 0x000fe20003f44070 */
[----:B------:R-:W-:Y:S01]  /*2420*/  @!P3 IMAD.MOV R201, RZ, RZ, -R201 ;  /* 0x000000ffffc9b224 */ /* 0x000fe200078e0ac9 */
[----:B------:R-:W-:Y:S01]  /*2430*/  ISETP.GE.AND P3, PT, R7, RZ, PT ;  /* 0x000000ff0700720c */ /* 0x000fe20003f66270 */
[----:B------:R-:W-:Y:S01]  /*2440*/  IMAD.HI.U32 R7, R6, R211, RZ ;  /* 0x000000d306077227 */ /* 0x000fe200078e00ff */
[----:B------:R-:W-:Y:S02]  /*2450*/  IABS R213, R8 ;  /* 0x0000000800d57213 */ /* 0x000fe40000000000 */
[----:B------:R-:W-:Y:S01]  /*2460*/  ISETP.GT.U32.AND P4, PT, R5, R207, PT ;  /* 0x000000cf0500720c */ /* 0x000fe20003f84070 */
[----:B------:R-:W-:Y:S01]  /*2470*/  @!P6 IMAD.MOV R197, RZ, RZ, -R197 ;  /* 0x000000ffffc5e224 */ /* 0x000fe200078e0ac5 */
[----:B------:R-:W-:Y:S01]  /*2480*/  ISETP.GE.AND P6, PT, R11, RZ, PT ;  /* 0x000000ff0b00720c */ /* 0x000fe20003fc6270 */
[----:B------:R-:W-:Y:S01]  /*2490*/  @!P0 IMAD.MOV R203, RZ, RZ, -R203 ;  /* 0x000000ffffcb8224 */ /* 0x000fe200078e0acb */
[----:B------:R-:W-:Y:S01]  /*24a0*/  ISETP.GE.AND P0, PT, R8, RZ, PT ;  /* 0x000000ff0800720c */ /* 0x000fe20003f06270 */
[----:B------:R-:W-:-:S04]  /*24b0*/  IMAD.HI.U32 R8, R6, R213, RZ ;  /* 0x000000d506087227 */ /* 0x000fc800078e00ff */
[----:B------:R-:W-:Y:S02]  /*24c0*/  IMAD.MOV R24, RZ, RZ, -R7 ;  /* 0x000000ffff187224 */ /* 0x000fe400078e0a07 */
[----:B------:R-:W-:Y:S02]  /*24d0*/  IMAD.MOV R8, RZ, RZ, -R8 ;  /* 0x000000ffff087224 */ /* 0x000fe400078e0a08 */
[----:B------:R-:W-:Y:S02]  /*24e0*/  IMAD R211, R5, R24, R211 ;  /* 0x0000001805d37224 */ /* 0x000fe400078e02d3 */
[----:B------:R-:W-:Y:S01]  /*24f0*/  @!P2 IMAD.IADD R205, R205, 0x1, -R5 ;  /* 0x00000001cdcda824 */ /* 0x000fe200078e0a05 */
[C---:B------:R-:W-:Y:S01]  /*2500*/  ISETP.GT.U32.AND P2, PT, R5.reuse, R209, PT ;  /* 0x000000d10500720c */ /* 0x040fe20003f44070 */
[----:B------:R-:W-:Y:S02]  /*2510*/  IMAD R213, R5, R8, R213 ;  /* 0x0000000805d57224 */ /* 0x000fe400078e02d5 */
[----:B------:R-:W-:Y:S01]  /*2520*/  @!P4 IMAD.IADD R207, R207, 0x1, -R5 ;  /* 0x00000001cfcfc824 */ /* 0x000fe200078e0a05 */
[C---:B------:R-:W-:Y:S01]  /*2530*/  ISETP.GT.U32.AND P4, PT, R5.reuse, R211, PT ;  /* 0x000000d30500720c */ /* 0x040fe20003f84070 */
[----:B------:R-:W-:Y:S01]  /*2540*/  @!P6 IMAD.MOV R205, RZ, RZ, -R205 ;  /* 0x000000ffffcde224 */ /* 0x000fe200078e0acd */
[----:B------:R-:W-:Y:S01]  /*2550*/  ISETP.GT.U32.AND P6, PT, R5, R213, PT ;  /* 0x000000d50500720c */ /* 0x000fe20003fc4070 */
[----:B------:R-:W-:-:S02]  /*2560*/  VIADD R11, R0, 0x5e ;  /* 0x0000005e000b7836 */ /* 0x000fc40000000000 */
[----:B------:R-:W-:Y:S01]  /*2570*/  @!P5 IMAD.MOV R199, RZ, RZ, -R199 ;  /* 0x000000ffffc7d224 */ /* 0x000fe200078e0ac7 */
[----:B------:R-:W-:Y:S01]  /*2580*/  ISETP.GE.AND P5, PT, R13, RZ, PT ;  /* 0x000000ff0d00720c */ /* 0x000fe20003fa6270 */
[C---:B------:R-:W-:Y:S01]  /*2590*/  VIADD R13, R0.reuse, 0x5d ;  /* 0x0000005d000d7836 */ /* 0x040fe20000000000 */
[----:B------:R-:W-:Y:S01]  /*25a0*/  IABS R215, R11 ;  /* 0x0000000b00d77213 */ /* 0x000fe20000000000 */
[--C-:B------:R-:W-:Y:S02]  /*25b0*/  @!P2 IMAD.IADD R209, R209, 0x1, -R5.reuse ;  /* 0x00000001d1d1a824 */ /* 0x100fe400078e0a05 */
[----:B------:R-:W-:Y:S01]  /*25c0*/  VIADD R15, R0, 0x5c ;  /* 0x0000005c000f7836 */ /* 0x000fe20000000000 */
[----:B------:R-:W-:Y:S01]  /*25d0*/  IABS R234, R13 ;  /* 0x0000000d00ea7213 */ /* 0x000fe20000000000 */
[--C-:B------:R-:W-:Y:S01]  /*25e0*/  @!P4 IMAD.IADD R211, R211, 0x1, -R5.reuse ;  /* 0x00000001d3d3c824 */ /* 0x100fe200078e0a05 */
[----:B------:R-:W-:Y:S01]  /*25f0*/  ISETP.GT.U32.AND P2, PT, R5, R209, PT ;  /* 0x000000d10500720c */ /* 0x000fe20003f44070 */
[----:B------:R-:W-:Y:S01]  /*2600*/  @!P6 IMAD.IADD R213, R213, 0x1, -R5 ;  /* 0x00000001d5d5e824 */ /* 0x000fe200078e0a05 */
[----:B------:R-:W-:Y:S01]  /*2610*/  IABS R232, R15 ;  /* 0x0000000f00e87213 */ /* 0x000fe20000000000 */
[----:B------:R-:W-:Y:S01]  /*2620*/  IMAD.HI.U32 R7, R6, R215, RZ ;  /* 0x000000d706077227 */ /* 0x000fe200078e00ff */
[----:B------:R-:W-:-:S02]  /*2630*/  ISETP.GT.U32.AND P4, PT, R5, R211, PT ;  /* 0x000000d30500720c */ /* 0x000fc40003f84070 */
[----:B------:R-:W-:Y:S01]  /*2640*/  ISETP.GT.U32.AND P6, PT, R5, R213, PT ;  /* 0x000000d50500720c */ /* 0x000fe20003fc4070 */
[----:B------:R-:W-:-:S04]  /*2650*/  IMAD.HI.U32 R8, R6, R234, RZ ;  /* 0x000000ea06087227 */ /* 0x000fc800078e00ff */
[----:B------:R-:W-:Y:S02]  /*2660*/  IMAD.MOV R24, RZ, RZ, -R7 ;  /* 0x000000ffff187224 */ /* 0x000fe400078e0a07 */
[----:B------:R-:W-:Y:S02]  /*2670*/  IMAD.MOV R8, RZ, RZ, -R8 ;  /* 0x000000ffff087224 */ /* 0x000fe400078e0a08 */
[C---:B------:R-:W-:Y:S02]  /*2680*/  IMAD R215, R5.reuse, R24, R215 ;  /* 0x0000001805d77224 */ /* 0x040fe400078e02d7 */
[----:B------:R-:W-:Y:S02]  /*2690*/  VIADD R17, R0, 0x5b ;  /* 0x0000005b00117836 */ /* 0x000fe40000000000 */
[----:B------:R-:W-:Y:S02]  /*26a0*/  IMAD R234, R5, R8, R234 ;  /* 0x0000000805ea7224 */ /* 0x000fe400078e02ea */
[----:B------:R-:W-:Y:S01]  /*26b0*/  @!P4 IMAD.IADD R211, R211, 0x1, -R5 ;  /* 0x00000001d3d3c824 */ /* 0x000fe200078e0a05 */
[----:B------:R-:W-:Y:S01]  /*26c0*/  IABS R230, R17 ;  /* 0x0000001100e67213 */ /* 0x000fe20000000000 */
[----:B------:R-:W-:Y:S01]  /*26d0*/  IMAD.HI.U32 R7, R6, R232, RZ ;  /* 0x000000e806077227 */ /* 0x000fe200078e00ff */
[----:B------:R-:W-:-:S03]  /*26e0*/  ISETP.GT.U32.AND P4, PT, R5, R215, PT ;  /* 0x000000d70500720c */ /* 0x000fc60003f84070 */
[----:B------:R-:W-:Y:S01]  /*26f0*/  @!P5 IMAD.MOV R207, RZ, RZ, -R207 ;  /* 0x000000ffffcfd224 */ /* 0x000fe200078e0acf */
[----:B------:R-:W-:Y:S01]  /*2700*/  ISETP.GE.AND P5, PT, R11, RZ, PT ;  /* 0x000000ff0b00720c */ /* 0x000fe20003fa6270 */
[----:B------:R-:W-:Y:S01]  /*2710*/  @!P6 IMAD.IADD R213, R213, 0x1, -R5 ;  /* 0x00000001d5d5e824 */ /* 0x000fe200078e0a05 */
[----:B------:R-:W-:Y:S01]  /*2720*/  ISETP.GT.U32.AND P6, PT, R5, R234, PT ;  /* 0x000000ea0500720c */ /* 0x000fe20003fc4070 */
[----:B------:R-:W-:Y:S02]  /*2730*/  IMAD.MOV R11, RZ, RZ, -R7 ;  /* 0x000000ffff0b7224 */ /* 0x000fe400078e0a07 */
[----:B------:R-:W-:-:S04]  /*2740*/  IMAD.HI.U32 R7, R6, R230, RZ ;  /* 0x000000e606077227 */ /* 0x000fc800078e00ff */
[----:B------:R-:W-:Y:S01]  /*2750*/  @!P2 IMAD.IADD R209, R209, 0x1, -R5 ;  /* 0x00000001d1d1a824 */ /* 0x000fe200078e0a05 */
[----:B------:R-:W-:Y:S01]  /*2760*/  ISETP.GE.AND P2, PT, R13, RZ, PT ;  /* 0x000000ff0d00720c */ /* 0x000fe20003f46270 */
[----:B------:R-:W-:Y:S02]  /*2770*/  IMAD R232, R5, R11, R232 ;  /* 0x0000000b05e87224 */ /* 0x000fe400078e02e8 */
[----:B------:R-:W-:Y:S02]  /*2780*/  IMAD.MOV R13, RZ, RZ, -R7 ;  /* 0x000000ffff0d7224 */ /* 0x000fe400078e0a07 */
[--C-:B------:R-:W-:Y:S01]  /*2790*/  @!P4 IMAD.IADD R215, R215, 0x1, -R5.reuse ;  /* 0x00000001d7d7c824 */ /* 0x100fe200078e0a05 */
[C---:B------:R-:W-:Y:S01]  /*27a0*/  ISETP.GT.U32.AND P4, PT, R5.reuse, R232, PT ;  /* 0x000000e80500720c */ /* 0x040fe20003f84070 */
[----:B------:R-:W-:Y:S02]  /*27b0*/  IMAD R230, R5, R13, R230 ;  /* 0x0000000d05e67224 */ /* 0x000fe400078e02e6 */
[----:B------:R-:W-:-:S02]  /*27c0*/  @!P6 IMAD.IADD R234, R234, 0x1, -R5 ;  /* 0x00000001eaeae824 */ /* 0x000fc400078e0a05 */
[----:B------:R-:W-:Y:S01]  /*27d0*/  IMAD.HI.U32 R8, R6, R228, RZ ;  /* 0x000000e406087227 */ /* 0x000fe200078e00ff */
[----:B------:R-:W-:-:S03]  /*27e0*/  ISETP.GT.U32.AND P6, PT, R5, R230, PT ;  /* 0x000000e60500720c */ /* 0x000fc60003fc4070 */
[----:B------:R-:W-:-:S04]  /*27f0*/  IMAD.HI.U32 R7, R6, R224, RZ ;  /* 0x000000e006077227 */ /* 0x000fc800078e00ff */
[----:B------:R-:W-:Y:S01]  /*2800*/  @!P4 IMAD.IADD R232, R232, 0x1, -R5 ;  /* 0x00000001e8e8c824 */ /* 0x000fe200078e0a05 */
[----:B------:R-:W-:Y:S01]  /*2810*/  ISETP.GT.U32.AND P4, PT, R5, R215, PT ;  /* 0x000000d70500720c */ /* 0x000fe20003f84070 */
[----:B------:R-:W-:-:S04]  /*2820*/  IMAD.HI.U32 R11, R6, R226, RZ ;  /* 0x000000e2060b7227 */ /* 0x000fc800078e00ff */
[----:B------:R-:W-:Y:S01]  /*2830*/  @!P6 IMAD.IADD R230, R230, 0x1, -R5 ;  /* 0x00000001e6e6e824 */ /* 0x000fe200078e0a05 */
[C---:B------:R-:W-:Y:S01]  /*2840*/  ISETP.GT.U32.AND P6, PT, R5.reuse, R232, PT ;  /* 0x000000e80500720c */ /* 0x040fe20003fc4070 */
[----:B------:R-:W-:Y:S02]  /*2850*/  IMAD.MOV R8, RZ, RZ, -R8 ;  /* 0x000000ffff087224 */ /* 0x000fe400078e0a08 */
[----:B------:R-:W-:Y:S02]  /*2860*/  IMAD.MOV R7, RZ, RZ, -R7 ;  /* 0x000000ffff077224 */ /* 0x000fe400078e0a07 */
[----:B------:R-:W-:Y:S01]  /*2870*/  @!P1 IMAD.MOV R209, RZ, RZ, -R209 ;  /* 0x000000ffffd19224 */ /* 0x000fe200078e0ad1 */
[C---:B------:R-:W-:Y:S01]  /*2880*/  ISETP.GT.U32.AND P1, PT, R5.reuse, R234, PT ;  /* 0x000000ea0500720c */ /* 0x040fe20003f24070 */
[----:B------:R-:W-:Y:S01]  /*2890*/  @!P3 IMAD.MOV R211, RZ, RZ, -R211 ;  /* 0x000000ffffd3b224 */ /* 0x000fe200078e0ad3 */
[----:B------:R-:W-:Y:S01]  /*28a0*/  ISETP.GT.U32.AND P3, PT, R5, R230, PT ;  /* 0x000000e60500720c */ /* 0x000fe20003f64070 */
[----:B------:R-:W-:-:S02]  /*28b0*/  IMAD.MOV R11, RZ, RZ, -R11 ;  /* 0x000000ffff0b7224 */ /* 0x000fc400078e0a0b */
[C---:B------:R-:W-:Y:S02]  /*28c0*/  VIADD R13, R0.reuse, 0x56 ;  /* 0x00000056000d7836 */ /* 0x040fe40000000000 */
[C---:B------:R-:W-:Y:S02]  /*28d0*/  IMAD R228, R5.reuse, R8, R228 ;  /* 0x0000000805e47224 */ /* 0x040fe400078e02e4 */
[C---:B------:R-:W-:Y:S01]  /*28e0*/  IMAD R224, R5.reuse, R7, R224 ;  /* 0x0000000705e07224 */ /* 0x040fe200078e02e0 */
[----:B------:R-:W-:Y:S01]  /*28f0*/  IABS R220, R13 ;  /* 0x0000000d00dc7213 */ /* 0x000fe20000000000 */
[C---:B------:R-:W-:Y:S02]  /*2900*/  IMAD R226, R5.reuse, R11, R226 ;  /* 0x0000000b05e27224 */ /* 0x040fe400078e02e2 */
[----:B------:R-:W-:Y:S02]  /*2910*/  VIADD R11, R0, 0x57 ;  /* 0x00000057000b7836 */ /* 0x000fe40000000000 */
[----:B------:R-:W-:Y:S01]  /*2920*/  @!P0 IMAD.MOV R213, RZ, RZ, -R213 ;  /* 0x000000ffffd58224 */ /* 0x000fe200078e0ad5 */
[C---:B------:R-:W-:Y:S01]  /*2930*/  ISETP.GT.U32.AND P0, PT, R5.reuse, R228, PT ;  /* 0x000000e40500720c */ /* 0x040fe20003f04070 */
[----:B------:R-:W-:Y:S01]  /*2940*/  @!P6 IMAD.IADD R232, R232, 0x1, -R5 ;  /* 0x00000001e8e8e824 */ /* 0x000fe200078e0a05 */
[----:B------:R-:W-:Y:S01]  /*2950*/  ISETP.GT.U32.AND P6, PT, R5, R224, PT ;  /* 0x000000e00500720c */ /* 0x000fe20003fc4070 */
[----:B------:R-:W-:Y:S01]  /*2960*/  IMAD.HI.U32 R8, R6, R220, RZ ;  /* 0x000000dc06087227 */ /* 0x000fe200078e00ff */
[----:B------:R-:W-:-:S03]  /*2970*/  IABS R222, R11 ;  /* 0x0000000b00de7213 */ /* 0x000fc60000000000 */
[--C-:B------:R-:W-:Y:S01]  /*2980*/  @!P1 IMAD.IADD R234, R234, 0x1, -R5.reuse ;  /* 0x00000001eaea9824 */ /* 0x100fe200078e0a05 */
[----:B------:R-:W-:Y:S01]  /*2990*/  ISETP.GE.AND P1, PT, R15, RZ, PT ;  /* 0x000000ff0f00720c */ /* 0x000fe20003f26270 */
[----:B------:R-:W-:Y:S01]  /*29a0*/  @!P3 IMAD.IADD R230, R230, 0x1, -R5 ;  /* 0x00000001e6e6b824 */ /* 0x000fe200078e0a05 */
[----:B------:R-:W-:Y:S01]  /*29b0*/  ISETP.GE.AND P3, PT, R17, RZ, PT ;  /* 0x000000ff1100720c */ /* 0x000fe20003f66270 */
[----:B------:R-:W-:Y:S02]  /*29c0*/  IMAD.MOV R8, RZ, RZ, -R8 ;  /* 0x000000ffff087224 */ /* 0x000fe400078e0a08 */
[----:B------:R-:W-:-:S04]  /*29d0*/  IMAD.HI.U32 R7, R6, R222, RZ ;  /* 0x000000de06077227 */ /* 0x000fc800078e00ff */
[----:B------:R-:W-:Y:S02]  /*29e0*/  IMAD R220, R5, R8, R220 ;  /* 0x0000000805dc7224 */ /* 0x000fe400078e02dc */
[----:B------:R-:W-:Y:S01]  /*29f0*/  @!P4 IMAD.IADD R215, R215, 0x1, -R5 ;  /* 0x00000001d7d7c824 */ /* 0x000fe200078e0a05 */
[----:B------:R-:W-:Y:S01]  /*2a00*/  ISETP.GT.U32.AND P4, PT, R5, R226, PT ;  /* 0x000000e20500720c */ /* 0x000fe20003f84070 */
[----:B------:R-:W-:Y:S02]  /*2a10*/  IMAD.MOV R7, RZ, RZ, -R7 ;  /* 0x000000ffff077224 */ /* 0x000fe400078e0a07 */
[--C-:B------:R-:W-:Y:S01]  /*2a20*/  @!P0 IMAD.IADD R228, R228, 0x1, -R5.reuse ;  /* 0x00000001e4e48824 */ /* 0x100fe200078e0a05 */
[----:B------:R-:W-:Y:S01]  /*2a30*/  ISETP.GE.AND P0, PT, R19, RZ, PT ;  /* 0x000000ff1300720c */ /* 0x000fe20003f06270 */
[----:B------:R-:W-:Y:S02]  /*2a40*/  VIADD R8, R0, 0x55 ;  /* 0x0000005500087836 */ /* 0x000fe40000000000 */
[----:B------:R-:W-:-:S02]  /*2a50*/  @!P6 IMAD.IADD R224, R224, 0x1, -R5 ;  /* 0x00000001e0e0e824 */ /* 0x000fc400078e0a05 */
[C---:B------:R-:W-:Y:S01]  /*2a60*/  IMAD R222, R5.reuse, R7, R222 ;  /* 0x0000000705de7224 */ /* 0x040fe200078e02de */
[----:B------:R-:W-:Y:S01]  /*2a70*/  IABS R218, R8 ;  /* 0x0000000800da7213 */ /* 0x000fe20000000000 */
[----:B------:R-:W-:Y:S01]  /*2a80*/  @!P5 IMAD.MOV R215, RZ, RZ, -R215 ;  /* 0x000000ffffd7d224 */ /* 0x000fe200078e0ad7 */
[C---:B------:R-:W-:Y:S01]  /*2a90*/  ISETP.GT.U32.AND P5, PT, R5.reuse, R228, PT ;  /* 0x000000e40500720c */ /* 0x040fe20003fa4070 */
[----:B------:R-:W-:Y:S01]  /*2aa0*/  @!P1 IMAD.MOV R232, RZ, RZ, -R232 ;  /* 0x000000ffffe89224 */ /* 0x000fe200078e0ae8 */
[C---:B------:R-:W-:Y:S01]  /*2ab0*/  ISETP.GT.U32.AND P6, PT, R5.reuse, R224, PT ;  /* 0x000000e00500720c */ /* 0x040fe20003fc4070 */
[----:B------:R-:W-:Y:S01]  /*2ac0*/  @!P3 IMAD.MOV R230, RZ, RZ, -R230 ;  /* 0x000000ffffe6b224 */ /* 0x000fe200078e0ae6 */
[----:B------:R-:W-:Y:S01]  /*2ad0*/  ISETP.GT.U32.AND P1, PT, R5, R222, PT ;  /* 0x000000de0500720c */ /* 0x000fe20003f24070 */
[----:B------:R-:W-:Y:S01]  /*2ae0*/  IMAD.HI.U32 R7, R6, R218, RZ ;  /* 0x000000da06077227 */ /* 0x000fe200078e00ff */
[----:B------:R-:W-:-:S03]  /*2af0*/  ISETP.GE.AND P3, PT, R23, RZ, PT ;  /* 0x000000ff1700720c */ /* 0x000fc60003f66270 */
[----:B------:R-:W-:Y:S02]  /*2b00*/  IMAD.MOV R7, RZ, RZ, -R7 ;  /* 0x000000ffff077224 */ /* 0x000fe400078e0a07 */
[----:B------:R-:W-:Y:S02]  /*2b10*/  VIADD R15, R0, 0x54 ;  /* 0x00000054000f7836 */ /* 0x000fe40000000000 */
[--C-:B------:R-:W-:Y:S01]  /*2b20*/  @!P5 IMAD.IADD R228, R228, 0x1, -R5.reuse ;  /* 0x00000001e4e4d824 */ /* 0x100fe200078e0a05 */
[C---:B------:R-:W-:Y:S01]  /*2b30*/  ISETP.GT.U32.AND P5, PT, R5.reuse, R220, PT ;  /* 0x000000dc0500720c */ /* 0x040fe20003fa4070 */
[--C-:B------:R-:W-:Y:S01]  /*2b40*/  @!P6 IMAD.IADD R224, R224, 0x1, -R5.reuse ;  /* 0x00000001e0e0e824 */ /* 0x100fe200078e0a05 */
[----:B------:R-:W-:Y:S01]  /*2b50*/  IABS R216, R15 ;  /* 0x0000000f00d87213 */ /* 0x000fe20000000000 */
[----:B------:R-:W-:Y:S01]  /*2b60*/  IMAD R218, R5, R7, R218 ;  /* 0x0000000705da7224 */ /* 0x000fe200078e02da */
[----:B------:R-:W-:Y:S01]  /*2b70*/  ISETP.GE.AND P6, PT, R13, RZ, PT ;  /* 0x000000ff0d00720c */ /* 0x000fe20003fc6270 */
[----:B------:R-:W-:Y:S01]  /*2b80*/  @!P1 IMAD.IADD R222, R222, 0x1, -R5 ;  /* 0x00000001dede9824 */ /* 0x000fe200078e0a05 */
[----:B------:R-:W-:Y:S01]  /*2b90*/  ISETP.GE.AND P1, PT, R8, RZ, PT ;  /* 0x000000ff0800720c */ /* 0x000fe20003f26270 */
[----:B------:R-:W-:Y:S01]  /*2ba0*/  @!P3 IMAD.MOV R224, RZ, RZ, -R224 ;  /* 0x000000ffffe0b224 */ /* 0x000fe200078e0ae0 */
[C---:B------:R-:W-:Y:S01]  /*2bb0*/  ISETP.GT.U32.AND P3, PT, R5.reuse, R218, PT ;  /* 0x000000da0500720c */ /* 0x040fe20003f64070 */
[----:B------:R-:W-:Y:S01]  /*2bc0*/  @!P0 IMAD.MOV R228, RZ, RZ, -R228 ;  /* 0x000000ffffe48224 */ /* 0x000fe200078e0ae4 */
[----:B------:R-:W-:Y:S01]  /*2bd0*/  ISETP.GT.U32.AND P0, PT, R5, R222, PT ;  /* 0x000000de0500720c */ /* 0x000fe20003f04070 */
[----:B------:R-:W-:-:S02]  /*2be0*/  VIADD R7, R0, 0x53 ;  /* 0x0000005300077836 */ /* 0x000fc40000000000 */
[--C-:B------:R-:W-:Y:S02]  /*2bf0*/  @!P5 IMAD.IADD R220, R220, 0x1, -R5.reuse ;  /* 0x00000001dcdcd824 */ /* 0x100fe400078e0a05 */
[--C-:B------:R-:W-:Y:S01]  /*2c00*/  @!P4 IMAD.IADD R226, R226, 0x1, -R5.reuse ;  /* 0x00000001e2e2c824 */ /* 0x100fe200078e0a05 */
[----:B------:R-:W-:Y:S01]  /*2c10*/  IABS R214, R7 ;  /* 0x0000000700d67213 */ /* 0x000fe20000000000 */
[----:B------:R-:W-:Y:S01]  /*2c20*/  IMAD.HI.U32 R8, R6, R216, RZ ;  /* 0x000000d806087227 */ /* 0x000fe200078e00ff */
[----:B------:R-:W-:Y:S02]  /*2c30*/  ISETP.GT.U32.AND P5, PT, R5, R220, PT ;  /* 0x000000dc0500720c */ /* 0x000fe40003fa4070 */
[----:B------:R-:W-:Y:S01]  /*2c40*/  ISETP.GE.AND P4, PT, R21, RZ, PT ;  /* 0x000000ff1500720c */ /* 0x000fe20003f86270 */
[--C-:B------:R-:W-:Y:S02]  /*2c50*/  @!P3 IMAD.IADD R218, R218, 0x1, -R5.reuse ;  /* 0x00000001dadab824 */ /* 0x100fe400078e0a05 */
[----:B------:R-:W-:Y:S01]  /*2c60*/  @!P2 IMAD.MOV R234, RZ, RZ, -R234 ;  /* 0x000000ffffeaa224 */ /* 0x000fe200078e0aea */
[----:B------:R-:W-:Y:S01]  /*2c70*/  ISETP.GT.U32.AND P2, PT, R5, R226, PT ;  /* 0x000000e20500720c */ /* 0x000fe20003f44070 */
[----:B------:R-:W-:Y:S01]  /*2c80*/  @!P0 IMAD.IADD R222, R222, 0x1, -R5 ;  /* 0x00000001dede8824 */ /* 0x000fe200078e0a05 */
[----:B------:R-:W-:Y:S01]  /*2c90*/  ISETP.GE.AND P0, PT, R7, RZ, PT ;  /* 0x000000ff0700720c */ /* 0x000fe20003f06270 */
[----:B------:R-:W-:Y:S01]  /*2ca0*/  IMAD.MOV R8, RZ, RZ, -R8 ;  /* 0x000000ffff087224 */ /* 0x000fe200078e0a08 */
[----:B------:R-:W-:Y:S01]  /*2cb0*/  ISETP.GT.U32.AND P3, PT, R5, R218, PT ;  /* 0x000000da0500720c */ /* 0x000fe20003f64070 */
[----:B------:R-:W-:-:S04]  /*2cc0*/  IMAD.HI.U32 R7, R6, R214, RZ ;  /* 0x000000d606077227 */ /* 0x000fc800078e00ff */
[C---:B------:R-:W-:Y:S02]  /*2cd0*/  IMAD R216, R5.reuse, R8, R216 ;  /* 0x0000000805d87224 */ /* 0x040fe400078e02d8 */
[----:B------:R-:W-:Y:S02]  /*2ce0*/  VIADD R13, R0, 0x51 ;  /* 0x00000051000d7836 */ /* 0x000fe40000000000 */
[----:B------:R-:W-:Y:S02]  /*2cf0*/  IMAD.MOV R7, RZ, RZ, -R7 ;  /* 0x000000ffff077224 */ /* 0x000fe400078e0a07 */
[--C-:B------:R-:W-:Y:S01]  /*2d00*/  @!P5 IMAD.IADD R220, R220, 0x1, -R5.reuse ;  /* 0x00000001dcdcd824 */ /* 0x100fe200078e0a05 */
[C---:B------:R-:W-:Y:S01]  /*2d10*/  ISETP.GT.U32.AND P5, PT, R5.reuse, R216, PT ;  /* 0x000000d80500720c */ /* 0x040fe20003fa4070 */
[----:B------:R-:W-:Y:S01]  /*2d20*/  IMAD R214, R5, R7, R214 ;  /* 0x0000000705d67224 */ /* 0x000fe200078e02d6 */
[----:B------:R-:W-:Y:S01]  /*2d30*/  IABS R210, R13 ;  /* 0x0000000d00d27213 */ /* 0x000fe20000000000 */
[--C-:B------:R-:W-:Y:S01]  /*2d40*/  @!P2 IMAD.IADD R226, R226, 0x1, -R5.reuse ;  /* 0x00000001e2e2a824 */ /* 0x100fe200078e0a05 */
[----:B------:R-:W-:Y:S01]  /*2d50*/  ISETP.GE.AND P2, PT, R11, RZ, PT ;  /* 0x000000ff0b00720c */ /* 0x000fe20003f46270 */
[----:B------:R-:W-:Y:S01]  /*2d60*/  @!P3 IMAD.IADD R218, R218, 0x1, -R5 ;  /* 0x00000001dadab824 */ /* 0x000fe200078e0a05 */
[----:B------:R-:W-:Y:S01]  /*2d70*/  ISETP.GT.U32.AND P3, PT, R5, R214, PT ;  /* 0x000000d60500720c */ /* 0x000fe20003f64070 */
[----:B------:R-:W-:-:S04]  /*2d80*/  IMAD.HI.U32 R11, R6, R210, RZ ;  /* 0x000000d2060b7227 */ /* 0x000fc800078e00ff */
[----:B------:R-:W-:Y:S02]  /*2d90*/  VIADD R8, R0, 0x52 ;  /* 0x0000005200087836 */ /* 0x000fe40000000000 */
[----:B------:R-:W-:Y:S02]  /*2da0*/  IMAD.MOV R11, RZ, RZ, -R11 ;  /* 0x000000ffff0b7224 */ /* 0x000fe400078e0a0b */
[--C-:B------:R-:W-:Y:S01]  /*2db0*/  @!P5 IMAD.IADD R216, R216, 0x1, -R5.reuse ;  /* 0x00000001d8d8d824 */ /* 0x100fe200078e0a05 */
[----:B------:R-:W-:Y:S01]  /*2dc0*/  IABS R212, R8 ;  /* 0x0000000800d47213 */ /* 0x000fe20000000000 */
[C---:B------:R-:W-:Y:S02]  /*2dd0*/  IMAD R210, R5.reuse, R11, R210 ;  /* 0x0000000b05d27224 */ /* 0x040fe400078e02d2 */
[----:B------:R-:W-:Y:S01]  /*2de0*/  @!P2 IMAD.MOV R222, RZ, RZ, -R222 ;  /* 0x000000ffffdea224 */ /* 0x000fe200078e0ade */
[----:B------:R-:W-:Y:S01]  /*2df0*/  ISETP.GE.AND P2, PT, R8, RZ, PT ;  /* 0x000000ff0800720c */ /* 0x000fe20003f46270 */
[----:B------:R-:W-:Y:S01]  /*2e00*/  @!P3 IMAD.IADD R214, R214, 0x1, -R5 ;  /* 0x00000001d6d6b824 */ /* 0x000fe200078e0a05 */
[C---:B------:R-:W-:Y:S01]  /*2e10*/  ISETP.GT.U32.AND P5, PT, R5.reuse, R216, PT ;  /* 0x000000d80500720c */ /* 0x040fe20003fa4070 */
[----:B------:R-:W-:Y:S01]  /*2e20*/  IMAD.HI.U32 R8, R6, R212, RZ ;  /* 0x000000d406087227 */ /* 0x000fe200078e00ff */
[----:B------:R-:W-:-:S03]  /*2e30*/  ISETP.GT.U32.AND P3, PT, R5, R210, PT ;  /* 0x000000d20500720c */ /* 0x000fc60003f64070 */
[----:B------:R-:W-:Y:S01]  /*2e40*/  @!P4 IMAD.MOV R226, RZ, RZ, -R226 ;  /* 0x000000ffffe2c224 */ /* 0x000fe200078e0ae2 */
[----:B------:R-:W-:Y:S01]  /*2e50*/  ISETP.GE.AND P4, PT, R15, RZ, PT ;  /* 0x000000ff0f00720c */ /* 0x000fe20003f86270 */
[----:B------:R-:W-:Y:S02]  /*2e60*/  IMAD.MOV R8, RZ, RZ, -R8 ;  /* 0x000000ffff087224 */ /* 0x000fe400078e0a08 */
[C---:B------:R-:W-:Y:S02]  /*2e70*/  VIADD R15, R0.reuse, 0x4e ;  /* 0x0000004e000f7836 */ /* 0x040fe40000000000 */
[C---:B------:R-:W-:Y:S02]  /*2e80*/  IMAD R212, R5.reuse, R8, R212 ;  /* 0x0000000805d47224 */ /* 0x040fe400078e02d4 */
[----:B------:R-:W-:Y:S01]  /*2e90*/  VIADD R8, R0, 0x50 ;  /* 0x0000005000087836 */ /* 0x000fe20000000000 */
[----:B------:R-:W-:Y:S01]  /*2ea0*/  IABS R204, R15 ;  /* 0x0000000f00cc7213 */ /* 0x000fe20000000000 */
[--C-:B------:R-:W-:Y:S01]  /*2eb0*/  @!P5 IMAD.IADD R216, R216, 0x1, -R5.reuse ;  /* 0x00000001d8d8d824 */ /* 0x100fe200078e0a05 */
[----:B------:R-:W-:Y:S01]  /*2ec0*/  ISETP.GT.U32.AND P5, PT, R5, R212, PT ;  /* 0x000000d40500720c */ /* 0x000fe20003fa4070 */
[----:B------:R-:W-:Y:S01]  /*2ed0*/  VIADD R17, R0, 0x4d ;  /* 0x0000004d00117836 */ /* 0x000fe20000000000 */
[----:B------:R-:W-:Y:S01]  /*2ee0*/  IABS R208, R8 ;  /* 0x0000000800d07213 */ /* 0x000fe20000000000 */
[----:B------:R-:W-:-:S02]  /*2ef0*/  @!P3 IMAD.IADD R210, R210, 0x1, -R5 ;  /* 0x00000001d2d2b824 */ /* 0x000fc400078e0a05 */
[----:B------:R-:W-:Y:S01]  /*2f00*/  @!P1 IMAD.MOV R218, RZ, RZ, -R218 ;  /* 0x000000ffffda9224 */ /* 0x000fe200078e0ada */
[----:B------:R-:W-:Y:S01]  /*2f10*/  IABS R202, R17 ;  /* 0x0000001100ca7213 */ /* 0x000fe20000000000 */
[----:B------:R-:W-:Y:S01]  /*2f20*/  @!P4 IMAD.MOV R216, RZ, RZ, -R216 ;  /* 0x000000ffffd8c224 */ /* 0x000fe200078e0ad8 */
[C---:B------:R-:W-:Y:S01]  /*2f30*/  ISETP.GT.U32.AND P1, PT, R5.reuse, R214, PT ;  /* 0x000000d60500720c */ /* 0x040fe20003f24070 */
[----:B------:R-:W-:Y:S01]  /*2f40*/  IMAD.HI.U32 R7, R6, R208, RZ ;  /* 0x000000d006077227 */ /* 0x000fe200078e00ff */
[----:B------:R-:W-:Y:S02]  /*2f50*/  ISETP.GE.AND P4, PT, R8, RZ, PT ;  /* 0x000000ff0800720c */ /* 0x000fe40003f86270 */
[----:B------:R-:W-:Y:S01]  /*2f60*/  ISETP.GT.U32.AND P3, PT, R5, R210, PT ;  /* 0x000000d20500720c */ /* 0x000fe20003f64070 */
[----:B------:R-:W-:-:S04]  /*2f70*/  IMAD.HI.U32 R8, R6, R204, RZ ;  /* 0x000000cc06087227 */ /* 0x000fc800078e00ff */
[----:B------:R-:W-:Y:S01]  /*2f80*/  @!P6 IMAD.MOV R220, RZ, RZ, -R220 ;  /* 0x000000ffffdce224 */ /* 0x000fe200078e0adc */
[----:B------:R-:W-:Y:S01]  /*2f90*/  ISETP.GE.AND P6, PT, R13, RZ, PT ;  /* 0x000000ff0d00720c */ /* 0x000fe20003fc6270 */
[----:B------:R-:W-:Y:S02]  /*2fa0*/  VIADD R13, R0, 0x4f ;  /* 0x0000004f000d7836 */ /* 0x000fe40000000000 */
[----:B------:R-:W-:Y:S02]  /*2fb0*/  IMAD.MOV R7, RZ, RZ, -R7 ;  /* 0x000000ffff077224 */ /* 0x000fe400078e0a07 */
[----:B------:R-:W-:Y:S01]  /*2fc0*/  IMAD.HI.U32 R11, R6, R202, RZ ;  /* 0x000000ca060b7227 */ /* 0x000fe200078e00ff */
[----:B------:R-:W-:-:S03]  /*2fd0*/  IABS R206, R13 ;  /* 0x0000000d00ce7213 */ /* 0x000fc60000000000 */
[----:B------:R-:W-:Y:S02]  /*2fe0*/  IMAD.MOV R8, RZ, RZ, -R8 ;  /* 0x000000ffff087224 */ /* 0x000fe400078e0a08 */
[C---:B------:R-:W-:Y:S02]  /*2ff0*/  IMAD R208, R5.reuse, R7, R208 ;  /* 0x0000000705d07224 */ /* 0x040fe400078e02d0 */
[----:B------:R-:W-:Y:S02]  /*3000*/  IMAD.MOV R11, RZ, RZ, -R11 ;  /* 0x000000ffff0b7224 */ /* 0x000fe400078e0a0b */
[C---:B------:R-:W-:Y:S02]  /*3010*/  IMAD R204, R5.reuse, R8, R204 ;  /* 0x0000000805cc7224 */ /* 0x040fe400078e02cc */
[----:B------:R-:W-:Y:S01]  /*3020*/  @!P1 IMAD.IADD R214, R214, 0x1, -R5 ;  /* 0x00000001d6d69824 */ /* 0x000fe200078e0a05 */
[C---:B------:R-:W-:Y:S01]  /*3030*/  ISETP.GT.U32.AND P1, PT, R5.reuse, R208, PT ;  /* 0x000000d00500720c */ /* 0x040fe20003f24070 */
[----:B------:R-:W-:-:S02]  /*3040*/  IMAD R202, R5, R11, R202 ;  /* 0x0000000b05ca7224 */ /* 0x000fc400078e02ca */
[----:B------:R-:W-:Y:S01]  /*3050*/  @!P3 IMAD.IADD R210, R210, 0x1, -R5 ;  /* 0x00000001d2d2b824 */ /* 0x000fe200078e0a05 */
[----:B------:R-:W-:Y:S01]  /*3060*/  ISETP.GT.U32.AND P3, PT, R5, R204, PT ;  /* 0x000000cc0500720c */ /* 0x000fe20003f64070 */
[----:B------:R-:W-:Y:S02]  /*3070*/  VIADD R8, R0, 0x4c ;  /* 0x0000004c00087836 */ /* 0x000fe40000000000 */
[----:B------:R-:W-:-:S03]  /*3080*/  IMAD.HI.U32 R7, R6, R206, RZ ;  /* 0x000000ce06077227 */ /* 0x000fc600078e00ff */
[----:B------:R-:W-:Y:S01]  /*3090*/  IABS R200, R8 ;  /* 0x0000000800c87213 */ /* 0x000fe20000000000 */
[----:B------:R-:W-:Y:S01]  /*30a0*/  @!P6 IMAD.MOV R210, RZ, RZ, -R210 ;  /* 0x000000ffffd2e224 */ /* 0x000fe200078e0ad2 */
[C---:B------:R-:W-:Y:S01]  /*30b0*/  ISETP.GT.U32.AND P6, PT, R5.reuse, R202, PT ;  /* 0x000000ca0500720c */ /* 0x040fe20003fc4070 */
[----:B------:R-:W-:Y:S02]  /*30c0*/  IMAD.MOV R7, RZ, RZ, -R7 ;  /* 0x000000ffff077224 */ /* 0x000fe400078e0a07 */
[----:B------:R-:W-:Y:S02]  /*30d0*/  VIADD R11, R0, 0x4b ;  /* 0x0000004b000b7836 */ /* 0x000fe40000000000 */
[----:B------:R-:W-:Y:S02]  /*30e0*/  IMAD R206, R5, R7, R206 ;  /* 0x0000000705ce7224 */ /* 0x000fe400078e02ce */
[----:B------:R-:W-:Y:S01]  /*30f0*/  IMAD.HI.U32 R7, R6, R200, RZ ;  /* 0x000000c806077227 */ /* 0x000fe200078e00ff */
[----:B------:R-:W-:-:S03]  /*3100*/  IABS R198, R11 ;  /* 0x0000000b00c67213 */ /* 0x000fc60000000000 */
[--C-:B------:R-:W-:Y:S02]  /*3110*/  @!P5 IMAD.IADD R212, R212, 0x1, -R5.reuse ;  /* 0x00000001d4d4d824 */ /* 0x100fe400078e0a05 */
[--C-:B------:R-:W-:Y:S02]  /*3120*/  @!P1 IMAD.IADD R208, R208, 0x1, -R5.reuse ;  /* 0x00000001d0d09824 */ /* 0x100fe400078e0a05 */
[----:B------:R-:W-:Y:S01]  /*3130*/  @!P3 IMAD.IADD R204, R204, 0x1, -R5 ;  /* 0x00000001ccccb824 */ /* 0x000fe200078e0a05 */
[C---:B------:R-:W-:Y:S01]  /*3140*/  ISETP.GT.U32.AND P5, PT, R5.reuse, R212, PT ;  /* 0x000000d40500720c */ /* 0x040fe20003fa4070 */
[----:B------:R-:W-:Y:S01]  /*3150*/  IMAD.MOV R7, RZ, RZ, -R7 ;  /* 0x000000ffff077224 */ /* 0x000fe200078e0a07 */
[C---:B------:R-:W-:Y:S01]  /*3160*/  ISETP.GT.U32.AND P1, PT, R5.reuse, R208, PT ;  /* 0x000000d00500720c */ /* 0x040fe20003f24070 */
[----:B------:R-:W-:Y:S01]  /*3170*/  @!P6 IMAD.IADD R202, R202, 0x1, -R5 ;  /* 0x00000001cacae824 */ /* 0x000fe200078e0a05 */
[C---:B------:R-:W-:Y:S01]  /*3180*/  ISETP.GT.U32.AND P6, PT, R5.reuse, R204, PT ;  /* 0x000000cc0500720c */ /* 0x040fe20003fc4070 */
[----:B------:R-:W-:-:S02]  /*3190*/  IMAD R200, R5, R7, R200 ;  /* 0x0000000705c87224 */ /* 0x000fc400078e02c8 */
[----:B------:R-:W-:-:S04]  /*31a0*/  IMAD.HI.U32 R7, R6, R198, RZ ;  /* 0x000000c606077227 */ /* 0x000fc800078e00ff */
[----:B------:R-:W-:Y:S01]  /*31b0*/  @!P0 IMAD.MOV R214, RZ, RZ, -R214 ;  /* 0x000000ffffd68224 */ /* 0x000fe200078e0ad6 */
[----:B------:R-:W-:Y:S01]  /*31c0*/  ISETP.GT.U32.AND P0, PT, R5, R206, PT ;  /* 0x000000ce0500720c */ /* 0x000fe20003f04070 */
[----:B------:R-:W-:Y:S02]  /*31d0*/  IMAD.MOV R7, RZ, RZ, -R7 ;  /* 0x000000ffff077224 */ /* 0x000fe400078e0a07 */
[--C-:B------:R-:W-:Y:S01]  /*31e0*/  @!P5 IMAD.IADD R212, R212, 0x1, -R5.reuse ;  /* 0x00000001d4d4d824 */ /* 0x100fe200078e0a05 */
[----:B------:R-:W-:Y:S01]  /*31f0*/  ISETP.GE.AND P5, PT, R13, RZ, PT ;  /* 0x000000ff0d00720c */ /* 0x000fe20003fa6270 */
[----:B------:R-:W-:Y:S02]  /*3200*/  IMAD R198, R5, R7, R198 ;  /* 0x0000000705c67224 */ /* 0x000fe400078e02c6 */
[--C-:B------:R-:W-:Y:S01]  /*3210*/  @!P1 IMAD.IADD R208, R208, 0x1, -R5.reuse ;  /* 0x00000001d0d09824 */ /* 0x100fe200078e0a05 */
[----:B------:R-:W-:Y:S01]  /*3220*/  ISETP.GE.AND P1, PT, R17, RZ, PT ;  /* 0x000000ff1100720c */ /* 0x000fe20003f26270 */
[----:B------:R-:W-:Y:S01]  /*3230*/  @!P6 IMAD.IADD R204, R204, 0x1, -R5 ;  /* 0x00000001cccce824 */ /* 0x000fe200078e0a05 */
[----:B------:R-:W-:Y:S01]  /*3240*/  ISETP.GT.U32.AND P6, PT, R5, R198, PT ;  /* 0x000000c60500720c */ /* 0x000fe20003fc4070 */
[----:B------:R-:W-:-:S02]  /*3250*/  VIADD R13, R0, 0x4a ;  /* 0x0000004a000d7836 */ /* 0x000fc40000000000 */
[----:B------:R-:W-:Y:S01]  /*3260*/  @!P2 IMAD.MOV R212, RZ, RZ, -R212 ;  /* 0x000000ffffd4a224 */ /* 0x000fe200078e0ad4 */
[----:B------:R-:W-:Y:S01]  /*3270*/  ISETP.GE.AND P2, PT, R15, RZ, PT ;  /* 0x000000ff0f00720c */ /* 0x000fe20003f46270 */
[----:B------:R-:W-:Y:S01]  /*3280*/  @!P0 IMAD.IADD R206, R206, 0x1, -R5 ;  /* 0x00000001cece8824 */ /* 0x000fe200078e0a05 */
[----:B------:R-:W-:Y:S01]  /*3290*/  IABS R196, R13 ;  /* 0x0000000d00c47213 */ /* 0x000fe20000000000 */
[----:B------:R-:W-:Y:S01]  /*32a0*/  @!P4 IMAD.MOV R208, RZ, RZ, -R208 ;  /* 0x000000ffffd0c224 */ /* 0x000fe200078e0ad0 */
[C---:B------:R-:W-:Y:S01]  /*32b0*/  ISETP.GT.U32.AND P4, PT, R5.reuse, R202, PT ;  /* 0x000000ca0500720c */ /* 0x040fe20003f84070 */
[C---:B------:R-:W-:Y:S01]  /*32c0*/  VIADD R15, R0.reuse, 0x49 ;  /* 0x00000049000f7836 */ /* 0x040fe20000000000 */
[----:B------:R-:W-:Y:S01]  /*32d0*/  ISETP.GT.U32.AND P3, PT, R5, R206, PT ;  /* 0x000000ce0500720c */ /* 0x000fe20003f64070 */
[----:B------:R-:W-:Y:S01]  /*32e0*/  VIADD R17, R0, 0x48 ;  /* 0x0000004800117836 */ /* 0x000fe20000000000 */
[----:B------:R-:W-:Y:S01]  /*32f0*/  ISETP.GE.AND P0, PT, R8, RZ, PT ;  /* 0x000000ff0800720c */ /* 0x000fe20003f06270 */
[----:B------:R-:W-:Y:S01]  /*3300*/  IMAD.HI.U32 R7, R6, R196, RZ ;  /* 0x000000c406077227 */ /* 0x000fe200078e00ff */
[----:B------:R-:W-:-:S02]  /*3310*/  IABS R194, R15 ;  /* 0x0000000f00c27213 */ /* 0x000fc40000000000 */
[----:B------:R-:W-:Y:S01]  /*3320*/  IABS R192, R17 ;  /* 0x0000001100c07213 */ /* 0x000fe20000000000 */
[----:B------:R-:W-:Y:S02]  /*3330*/  @!P6 IMAD.IADD R198, R198, 0x1, -R5 ;  /* 0x00000001c6c6e824 */ /* 0x000fe400078e0a05 */
[----:B------:R-:W-:-:S03]  /*3340*/  IMAD.HI.U32 R8, R6, R194, RZ ;  /* 0x000000c206087227 */ /* 0x000fc600078e00ff */
[----:B------:R-:W-:Y:S01]  /*3350*/  ISETP.GT.U32.AND P6, PT, R5, R198, PT ;  /* 0x000000c60500720c */ /* 0x000fe20003fc4070 */
[----:B------:R-:W-:Y:S02]  /*3360*/  IMAD.MOV R7, RZ, RZ, -R7 ;  /* 0x000000ffff077224 */ /* 0x000fe400078e0a07 */
[----:B------:R-:W-:Y:S01]  /*3370*/  @!P4 IMAD.IADD R202, R202, 0x1, -R5 ;  /* 0x00000001cacac824 */ /* 0x000fe200078e0a05 */
[----:B------:R-:W-:Y:S01]  /*3380*/  ISETP.GE.AND P4, PT, R11, RZ, PT ;  /* 0x000000ff0b00720c */ /* 0x000fe20003f86270 */
[----:B------:R-:W-:-:S04]  /*3390*/  IMAD.HI.U32 R11, R6, R192, RZ ;  /* 0x000000c0060b7227 */ /* 0x000fc800078e00ff */
[----:B------:R-:W-:Y:S02]  /*33a0*/  IMAD.MOV R8, RZ, RZ, -R8 ;  /* 0x000000ffff087224 */ /* 0x000fe400078e0a08 */
[C---:B------:R-:W-:Y:S02]  /*33b0*/  IMAD R196, R5.reuse, R7, R196 ;  /* 0x0000000705c47224 */ /* 0x040fe400078e02c4 */
[----:B------:R-:W-:Y:S01]  /*33c0*/  @!P3 IMAD.IADD R206, R206, 0x1, -R5 ;  /* 0x00000001ceceb824 */ /* 0x000fe200078e0a05 */
[C---:B------:R-:W-:Y:S01]  /*33d0*/  ISETP.GT.U32.AND P3, PT, R5.reuse, R200, PT ;  /* 0x000000c80500720c */ /* 0x040fe20003f64070 */
[----:B------:R-:W-:Y:S02]  /*33e0*/  IMAD.MOV R11, RZ, RZ, -R11 ;  /* 0x000000ffff0b7224 */ /* 0x000fe400078e0a0b */
[C---:B------:R-:W-:Y:S02]  /*33f0*/  IMAD R194, R5.reuse, R8, R194 ;  /* 0x0000000805c27224 */ /* 0x040fe400078e02c2 */
[----:B------:R-:W-:Y:S01]  /*3400*/  @!P2 IMAD.MOV R204, RZ, RZ, -R204 ;  /* 0x000000ffffcca224 */ /* 0x000fe200078e0acc */
[C---:B------:R-:W-:Y:S01]  /*3410*/  ISETP.GT.U32.AND P2, PT, R5.reuse, R196, PT ;  /* 0x000000c40500720c */ /* 0x040fe20003f44070 */
[----:B------:R-:W-:-:S02]  /*3420*/  IMAD R192, R5, R11, R192 ;  /* 0x0000000b05c07224 */ /* 0x000fc400078e02c0 */
[----:B------:R-:W-:Y:S01]  /*3430*/  @!P1 IMAD.MOV R202, RZ, RZ, -R202 ;  /* 0x000000ffffca9224 */ /* 0x000fe200078e0aca */
[C---:B------:R-:W-:Y:S01]  /*3440*/  ISETP.GT.U32.AND P1, PT, R5.reuse, R194, PT ;  /* 0x000000c20500720c */ /* 0x040fe20003f24070 */
[--C-:B------:R-:W-:Y:S01]  /*3450*/  @!P6 IMAD.IADD R198, R198, 0x1, -R5.reuse ;  /* 0x00000001c6c6e824 */ /* 0x100fe200078e0a05 */
[----:B------:R-:W-:Y:S01]  /*3460*/  ISETP.GT.U32.AND P6, PT, R5, R192, PT ;  /* 0x000000c00500720c */ /* 0x000fe20003fc4070 */
[----:B------:R-:W-:Y:S02]  /*3470*/  VIADD R11, R0, 0x47 ;  /* 0x00000047000b7836 */ /* 0x000fe40000000000 */
[--C-:B------:R-:W-:Y:S01]  /*3480*/  @!P3 IMAD.IADD R200, R200, 0x1, -R5.reuse ;  /* 0x00000001c8c8b824 */ /* 0x100fe200078e0a05 */
[----:B------:R-:W-:Y:S01]  /*3490*/  ISETP.GE.AND P3, PT, R13, RZ, PT ;  /* 0x000000ff0d00720c */ /* 0x000fe20003f66270 */
[----:B------:R-:W-:Y:S01]  /*34a0*/  VIADD R13, R0, 0x46 ;  /* 0x00000046000d7836 */ /* 0x000fe20000000000 */
[----:B------:R-:W-:Y:S01]  /*34b0*/  IABS R190, R11 ;  /* 0x0000000b00be7213 */ /* 0x000fe20000000000 */
[--C-:B------:R-:W-:Y:S01]  /*34c0*/  @!P2 IMAD.IADD R196, R196, 0x1, -R5.reuse ;  /* 0x00000001c4c4a824 */ /* 0x100fe200078e0a05 */
[----:B------:R-:W-:Y:S01]  /*34d0*/  ISETP.GE.AND P2, PT, R17, RZ, PT ;  /* 0x000000ff1100720c */ /* 0x000fe20003f46270 */
[----:B------:R-:W-:Y:S01]  /*34e0*/  @!P5 IMAD.MOV R206, RZ, RZ, -R206 ;  /* 0x000000ffffced224 */ /* 0x000fe200078e0ace */
[----:B------:R-:W-:Y:S01]  /*34f0*/  IABS R188, R13 ;  /* 0x0000000d00bc7213 */ /* 0x000fe20000000000 */
[----:B------:R-:W-:Y:S01]  /*3500*/  @!P1 IMAD.IADD R194, R194, 0x1, -R5 ;  /* 0x00000001c2c29824 */ /* 0x000fe200078e0a05 */
[C---:B------:R-:W-:Y:S01]  /*3510*/  ISETP.GT.U32.AND P1, PT, R5.reuse, R196, PT ;  /* 0x000000c40500720c */ /* 0x040fe20003f24070 */
[----:B------:R-:W-:Y:S01]  /*3520*/  IMAD.HI.U32 R7, R6, R190, RZ ;  /* 0x000000be06077227 */ /* 0x000fe200078e00ff */
[----:B------:R-:W-:-:S03]  /*3530*/  ISETP.GT.U32.AND P5, PT, R5, R200, PT ;  /* 0x000000c80500720c */ /* 0x000fc60003fa4070 */
[----:B------:R-:W-:Y:S01]  /*3540*/  @!P6 IMAD.IADD R192, R192, 0x1, -R5 ;  /* 0x00000001c0c0e824 */ /* 0x000fe200078e0a05 */
[----:B------:R-:W-:Y:S01]  /*3550*/  ISETP.GT.U32.AND P6, PT, R5, R194, PT ;  /* 0x000000c20500720c */ /* 0x000fe20003fc4070 */
[----:B------:R-:W-:Y:S02]  /*3560*/  IMAD.MOV R8, RZ, RZ, -R7 ;  /* 0x000000ffff087224 */ /* 0x000fe400078e0a07 */
[----:B------:R-:W-:-:S04]  /*3570*/  IMAD.HI.U32 R7, R6, R188, RZ ;  /* 0x000000bc06077227 */ /* 0x000fc800078e00ff */
[C---:B------:R-:W-:Y:S02]  /*3580*/  IMAD R190, R5.reuse, R8, R190 ;  /* 0x0000000805be7224 */ /* 0x040fe400078e02be */
[----:B------:R-:W-:Y:S02]  /*3590*/  IMAD.MOV R7, RZ, RZ, -R7 ;  /* 0x000000ffff077224 */ /* 0x000fe400078e0a07 */
[--C-:B------:R-:W-:Y:S01]  /*35a0*/  @!P1 IMAD.IADD R196, R196, 0x1, -R5.reuse ;  /* 0x00000001c4c49824 */ /* 0x100fe200078e0a05 */
[C---:B------:R-:W-:Y:S01]  /*35b0*/  ISETP.GT.U32.AND P1, PT, R5.reuse, R190, PT ;  /* 0x000000be0500720c */ /* 0x040fe20003f24070 */
[----:B------:R-:W-:Y:S02]  /*35c0*/  IMAD R188, R5, R7, R188 ;  /* 0x0000000705bc7224 */ /* 0x000fe400078e02bc */
[--C-:B------:R-:W-:Y:S01]  /*35d0*/  @!P5 IMAD.IADD R200, R200, 0x1, -R5.reuse ;  /* 0x00000001c8c8d824 */ /* 0x100fe200078e0a05 */
[----:B------:R-:W-:Y:S01]  /*35e0*/  ISETP.GE.AND P5, PT, R15, RZ, PT ;  /* 0x000000ff0f00720c */ /* 0x000fe20003fa6270 */
[----:B------:R-:W-:Y:S01]  /*35f0*/  @!P6 IMAD.IADD R194, R194, 0x1, -R5 ;  /* 0x00000001c2c2e824 */ /* 0x000fe200078e0a05 */
[----:B------:R-:W-:Y:S01]  /*3600*/  ISETP.GT.U32.AND P6, PT, R5, R188, PT ;  /* 0x000000bc0500720c */ /* 0x000fe20003fc4070 */
[----:B------:R-:W-:-:S02]  /*3610*/  VIADD R15, R0, 0x45 ;  /* 0x00000045000f7836 */ /* 0x000fc40000000000 */
[----:B------:R-:W-:Y:S02]  /*3620*/  VIADD R17, R0, 0x44 ;  /* 0x0000004400117836 */ /* 0x000fe40000000000 */
[----:B------:R-:W-:Y:S01]  /*3630*/  @!P3 IMAD.MOV R196, RZ, RZ, -R196 ;  /* 0x000000ffffc4b224 */ /* 0x000fe200078e0ac4 */
[----:B------:R-:W-:Y:S01]  /*3640*/  IABS R186, R15 ;  /* 0x0000000f00ba7213 */ /* 0x000fe20000000000 */
[----:B------:R-:W-:Y:S01]  /*3650*/  @!P1 IMAD.IADD R190, R190, 0x1, -R5 ;  /* 0x00000001bebe9824 */ /* 0x000fe200078e0a05 */
[----:B------:R-:W-:Y:S01]  /*3660*/  IABS R184, R17 ;  /* 0x0000001100b87213 */ /* 0x000fe20000000000 */
[----:B------:R-:W-:Y:S01]  /*3670*/  VIADD R19, R0, 0x43 ;  /* 0x0000004300137836 */ /* 0x000fe20000000000 */
[----:B------:R-:W-:Y:S01]  /*3680*/  ISETP.GE.AND P1, PT, R13, RZ, PT ;  /* 0x000000ff0d00720c */ /* 0x000fe20003f26270 */
[----:B------:R-:W-:-:S03]  /*3690*/  IMAD.HI.U32 R7, R6, R186, RZ ;  /* 0x000000ba06077227 */ /* 0x000fc600078e00ff */
[----:B------:R-:W-:Y:S01]  /*36a0*/  IABS R182, R19 ;  /* 0x0000001300b67213 */ /* 0x000fe20000000000 */
[----:B------:R-:W-:Y:S01]  /*36b0*/  @!P6 IMAD.IADD R188, R188, 0x1, -R5 ;  /* 0x00000001bcbce824 */ /* 0x000fe200078e0a05 */
[----:B------:R-:W-:Y:S01]  /*36c0*/  ISETP.GT.U32.AND P6, PT, R5, R190, PT ;  /* 0x000000be0500720c */ /* 0x000fe20003fc4070 */
[----:B------:R-:W-:Y:S02]  /*36d0*/  IMAD.MOV R8, RZ, RZ, -R7 ;  /* 0x000000ffff087224 */ /* 0x000fe400078e0a07 */
[----:B------:R-:W-:-:S04]  /*36e0*/  IMAD.HI.U32 R7, R6, R184, RZ ;  /* 0x000000b806077227 */ /* 0x000fc800078e00ff */
[C---:B------:R-:W-:Y:S02]  /*36f0*/  IMAD R186, R5.reuse, R8, R186 ;  /* 0x0000000805ba7224 */ /* 0x040fe400078e02ba */
[----:B------:R-:W-:Y:S02]  /*3700*/  IMAD.MOV R8, RZ, RZ, -R7 ;  /* 0x000000ffff087224 */ /* 0x000fe400078e0a07 */
[----:B------:R-:W-:Y:S01]  /*3710*/  @!P0 IMAD.MOV R200, RZ, RZ, -R200 ;  /* 0x000000ffffc88224 */ /* 0x000fe200078e0ac8 */
[C---:B------:R-:W-:Y:S01]  /*3720*/  ISETP.GT.U32.AND P3, PT, R5.reuse, R186, PT ;  /* 0x000000ba0500720c */ /* 0x040fe20003f64070 */
[C---:B------:R-:W-:Y:S01]  /*3730*/  IMAD R184, R5.reuse, R8, R184 ;  /* 0x0000000805b87224 */ /* 0x040fe200078e02b8 */
[C---:B------:R-:W-:Y:S01]  /*3740*/  ISETP.GT.U32.AND P0, PT, R5.reuse, R192, PT ;  /* 0x000000c00500720c */ /* 0x040fe20003f04070 */
[----:B------:R-:W-:Y:S02]  /*3750*/  @!P6 IMAD.IADD R190, R190, 0x1, -R5 ;  /* 0x00000001bebee824 */ /* 0x000fe400078e0a05 */
[----:B------:R-:W-:Y:S01]  /*3760*/  @!P4 IMAD.MOV R198, RZ, RZ, -R198 ;  /* 0x000000ffffc6c224 */ /* 0x000fe200078e0ac6 */
[C---:B------:R-:W-:Y:S01]  /*3770*/  ISETP.GT.U32.AND P6, PT, R5.reuse, R184, PT ;  /* 0x000000b80500720c */ /* 0x040fe20003fc4070 */
[----:B------:R-:W-:Y:S01]  /*3780*/  VIADD R8, R0, 0x42 ;  /* 0x0000004200087836 */ /* 0x000fe20000000000 */
[----:B------:R-:W-:Y:S01]  /*3790*/  ISETP.GT.U32.AND P4, PT, R5, R188, PT ;  /* 0x000000bc0500720c */ /* 0x000fe20003f84070 */
[----:B------:R-:W-:-:S03]  /*37a0*/  IMAD.HI.U32 R7, R6, R182, RZ ;  /* 0x000000b606077227 */ /* 0x000fc600078e00ff */
[----:B------:R-:W-:Y:S01]  /*37b0*/  IABS R180, R8 ;  /* 0x0000000800b47213 */ /* 0x000fe20000000000 */
[----:B------:R-:W-:Y:S01]  /*37c0*/  @!P3 IMAD.IADD R186, R186, 0x1, -R5 ;  /* 0x00000001babab824 */ /* 0x000fe200078e0a05 */
[----:B------:R-:W-:Y:S01]  /*37d0*/  ISETP.GE.AND P3, PT, R8, RZ, PT ;  /* 0x000000ff0800720c */ /* 0x000fe20003f66270 */
[----:B------:R-:W-:Y:S02]  /*37e0*/  IMAD.MOV R7, RZ, RZ, -R7 ;  /* 0x000000ffff077224 */ /* 0x000fe400078e0a07 */
[--C-:B------:R-:W-:Y:S01]  /*37f0*/  @!P0 IMAD.IADD R192, R192, 0x1, -R5.reuse ;  /* 0x00000001c0c08824 */ /* 0x100fe200078e0a05 */
[----:B------:R-:W-:Y:S01]  /*3800*/  ISETP.GE.AND P0, PT, R11, RZ, PT ;  /* 0x000000ff0b00720c */ /* 0x000fe20003f06270 */
[----:B------:R-:W-:Y:S01]  /*3810*/  @!P6 IMAD.IADD R184, R184, 0x1, -R5 ;  /* 0x00000001b8b8e824 */ /* 0x000fe200078e0a05 */
[C---:B------:R-:W-:Y:S01]  /*3820*/  ISETP.GT.U32.AND P6, PT, R5.reuse, R186, PT ;  /* 0x000000ba0500720c */ /* 0x040fe20003fc4070 */
[----:B------:R-:W-:Y:S02]  /*3830*/  IMAD R182, R5, R7, R182 ;  /* 0x0000000705b67224 */ /* 0x000fe400078e02b6 */
[----:B------:R-:W-:-:S04]  /*3840*/  IMAD.HI.U32 R7, R6, R180, RZ ;  /* 0x000000b406077227 */ /* 0x000fc800078e00ff */
[----:B------:R-:W-:Y:S01]  /*3850*/  @!P4 IMAD.IADD R188, R188, 0x1, -R5 ;  /* 0x00000001bcbcc824 */ /* 0x000fe200078e0a05 */
[----:B------:R-:W-:Y:S01]  /*3860*/  ISETP.GE.AND P4, PT, R19, RZ, PT ;  /* 0x000000ff1300720c */ /* 0x000fe20003f86270 */
[----:B------:R-:W-:Y:S02]  /*3870*/  IMAD.MOV R7, RZ, RZ, -R7 ;  /* 0x000000ffff077224 */ /* 0x000fe400078e0a07 */
[----:B------:R-:W-:Y:S01]  /*3880*/  @!P1 IMAD.MOV R188, RZ, RZ, -R188 ;  /* 0x000000ffffbc9224 */ /* 0x000fe200078e0abc */
[C---:B------:R-:W-:Y:S01]  /*3890*/  ISETP.GT.U32.AND P1, PT, R5.reuse, R182, PT ;  /* 0x000000b60500720c */ /* 0x040fe20003f24070 */
[C---:B------:R-:W-:Y:S02]  /*38a0*/  IMAD R180, R5.reuse, R7, R180 ;  /* 0x0000000705b47224 */ /* 0x040fe400078e02b4 */
[----:B------:R-:W-:Y:S01]  /*38b0*/  @!P0 IMAD.MOV R190, RZ, RZ, -R190 ;  /* 0x000000ffffbe8224 */ /* 0x000fe200078e0abe */
[C---:B------:R-:W-:Y:S01]  /*38c0*/  ISETP.GT.U32.AND P0, PT, R5.reuse, R184, PT ;  /* 0x000000b80500720c */ /* 0x040fe20003f04070 */
[----:B------:R-:W-:Y:S01]  /*38d0*/  @!P6 IMAD.IADD R186, R186, 0x1, -R5 ;  /* 0x00000001babae824 */ /* 0x000fe200078e0a05 */
[----:B------:R-:W-:Y:S01]  /*38e0*/  ISETP.GT.U32.AND P6, PT, R5, R180, PT ;  /* 0x000000b40500720c */ /* 0x000fe20003fc4070 */
[----:B------:R-:W-:-:S02]  /*38f0*/  VIADD R11, R0, 0x41 ;  /* 0x00000041000b7836 */ /* 0x000fc40000000000 */
[----:B------:R-:W-:Y:S02]  /*3900*/  VIADD R13, R0, 0x40 ;  /* 0x00000040000d7836 */ /* 0x000fe40000000000 */
[----:B------:R-:W-:Y:S01]  /*3910*/  @!P2 IMAD.MOV R192, RZ, RZ, -R192 ;  /* 0x000000ffffc0a224 */ /* 0x000fe200078e0ac0 */
[----:B------:R-:W-:Y:S01]  /*3920*/  IABS R178, R11 ;  /* 0x0000000b00b27213 */ /* 0x000fe20000000000 */
[--C-:B------:R-:W-:Y:S01]  /*3930*/  @!P1 IMAD.IADD R182, R182, 0x1, -R5.reuse ;  /* 0x00000001b6b69824 */ /* 0x100fe200078e0a05 */
[----:B------:R-:W-:Y:S01]  /*3940*/  ISETP.GE.AND P2, PT, R17, RZ, PT ;  /* 0x000000ff1100720c */ /* 0x000fe20003f46270 */
[----:B------:R-:W-:Y:S01]  /*3950*/  @!P5 IMAD.MOV R194, RZ, RZ, -R194 ;  /* 0x000000ffffc2d224 */ /* 0x000fe200078e0ac2 */
[----:B------:R-:W-:Y:S01]  /*3960*/  IABS R176, R13 ;  /* 0x0000000d00b07213 */ /* 0x000fe20000000000 */
[----:B------:R-:W-:Y:S01]  /*3970*/  IMAD.HI.U32 R7, R6, R178, RZ ;  /* 0x000000b206077227 */ /* 0x000fe200078e00ff */
[----:B------:R-:W-:Y:S02]  /*3980*/  ISETP.GE.AND P5, PT, R15, RZ, PT ;  /* 0x000000ff0f00720c */ /* 0x000fe40003fa6270 */
[----:B------:R-:W-:Y:S01]  /*3990*/  ISETP.GE.AND P1, PT, R13, RZ, PT ;  /* 0x000000ff0d00720c */ /* 0x000fe20003f26270 */
[--C-:B------:R-:W-:Y:S01]  /*39a0*/  @!P0 IMAD.IADD R184, R184, 0x1, -R5.reuse ;  /* 0x00000001b8b88824 */ /* 0x100fe200078e0a05 */
[----:B------:R-:W-:Y:S01]  /*39b0*/  ISETP.GE.AND P0, PT, R11, RZ, PT ;  /* 0x000000ff0b00720c */ /* 0x000fe20003f06270 */
[----:B------:R-:W-:Y:S01]  /*39c0*/  @!P6 IMAD.IADD R180, R180, 0x1, -R5 ;  /* 0x00000001b4b4e824 */ /* 0x000fe200078e0a05 */
[----:B------:R-:W-:Y:S01]  /*39d0*/  ISETP.GT.U32.AND P6, PT, R5, R182, PT ;  /* 0x000000b60500720c */ /* 0x000fe20003fc4070 */
[----:B------:R-:W-:-:S04]  /*39e0*/  IMAD.HI.U32 R8, R6, R176, RZ ;  /* 0x000000b006087227 */ /* 0x000fc800078e00ff */
[----:B------:R-:W-:Y:S02]  /*39f0*/  IMAD.MOV R11, RZ, RZ, -R7 ;  /* 0x000000ffff0b7224 */ /* 0x000fe400078e0a07 */
[----:B------:R-:W-:Y:S02]  /*3a00*/  IMAD.MOV R8, RZ, RZ, -R8 ;  /* 0x000000ffff087224 */ /* 0x000fe400078e0a08 */
[C---:B------:R-:W-:Y:S02]  /*3a10*/  IMAD R178, R5.reuse, R11, R178 ;  /* 0x0000000b05b27224 */ /* 0x040fe400078e02b2 */
[C---:B------:R-:W-:Y:S02]  /*3a20*/  IMAD R176, R5.reuse, R8, R176 ;  /* 0x0000000805b07224 */ /* 0x040fe400078e02b0 */
[----:B------:R-:W-:Y:S01]  /*3a30*/  @!P2 IMAD.MOV R184, RZ, RZ, -R184 ;  /* 0x000000ffffb8a224 */ /* 0x000fe200078e0ab8 */
[----:B------:R-:W-:Y:S01]  /*3a40*/  ISETP.GT.U32.AND P2, PT, R5, R178, PT ;  /* 0x000000b20500720c */ /* 0x000fe20003f44070 */
[----:B------:R-:W-:-:S02]  /*3a50*/  VIADD R15, R0, 0x3f ;  /* 0x0000003f000f7836 */ /* 0x000fc40000000000 */
[--C-:B------:R-:W-:Y:S01]  /*3a60*/  @!P6 IMAD.IADD R182, R182, 0x1, -R5.reuse ;  /* 0x00000001b6b6e824 */ /* 0x100fe200078e0a05 */
[----:B------:R-:W-:Y:S01]  /*3a70*/  ISETP.GT.U32.AND P6, PT, R5, R176, PT ;  /* 0x000000b00500720c */ /* 0x000fe20003fc4070 */
[C---:B------:R-:W-:Y:S01]  /*3a80*/  VIADD R11, R0.reuse, 0x3e ;  /* 0x0000003e000b7836 */ /* 0x040fe20000000000 */
[----:B------:R-:W-:Y:S01]  /*3a90*/  IABS R174, R15 ;  /* 0x0000000f00ae7213 */ /* 0x000fe20000000000 */
[C---:B------:R-:W-:Y:S02]  /*3aa0*/  VIADD R13, R0.reuse, 0x3d ;  /* 0x0000003d000d7836 */ /* 0x040fe40000000000 */
[----:B------:R-:W-:Y:S01]  /*3ab0*/  VIADD R19, R0, 0x3b ;  /* 0x0000003b00137836 */ /* 0x000fe20000000000 */
[----:B------:R-:W-:Y:S01]  /*3ac0*/  IABS R172, R11 ;  /* 0x0000000b00ac7213 */ /* 0x000fe20000000000 */
[----:B------:R-:W-:Y:S01]  /*3ad0*/  IMAD.HI.U32 R7, R6, R174, RZ ;  /* 0x000000ae06077227 */ /* 0x000fe200078e00ff */
[----:B------:R-:W-:Y:S02]  /*3ae0*/  IABS R170, R13 ;  /* 0x0000000d00aa7213 */ /* 0x000fe40000000000 */
[----:B------:R-:W-:Y:S01]  /*3af0*/  IABS R166, R19 ;  /* 0x0000001300a67213 */ /* 0x000fe20000000000 */
[----:B------:R-:W-:Y:S01]  /*3b00*/  @!P2 IMAD.IADD R178, R178, 0x1, -R5 ;  /* 0x00000001b2b2a824 */ /* 0x000fe200078e0a05 */
[----:B------:R-:W-:Y:S01]  /*3b10*/  ISETP.GE.AND P2, PT, R15, RZ, PT ;  /* 0x000000ff0f00720c */ /* 0x000fe20003f46270 */
[----:B------:R-:W-:-:S02]  /*3b20*/  IMAD.MOV R7, RZ, RZ, -R7 ;  /* 0x000000ffff077224 */ /* 0x000fc400078e0a07 */
[----:B------:R-:W-:Y:S01]  /*3b30*/  @!P6 IMAD.IADD R176, R176, 0x1, -R5 ;  /* 0x00000001b0b0e824 */ /* 0x000fe200078e0a05 */
[C---:B------:R-:W-:Y:S01]  /*3b40*/  ISETP.GT.U32.AND P6, PT, R5.reuse, R178, PT ;  /* 0x000000b20500720c */ /* 0x040fe20003fc4070 */
[----:B------:R-:W-:Y:S02]  /*3b50*/  IMAD R174, R5, R7, R174 ;  /* 0x0000000705ae7224 */ /* 0x000fe400078e02ae */
[----:B------:R-:W-:-:S04]  /*3b60*/  IMAD.HI.U32 R7, R6, R172, RZ ;  /* 0x000000ac06077227 */ /* 0x000fc800078e00ff */
[----:B------:R-:W-:Y:S02]  /*3b70*/  IMAD.MOV R7, RZ, RZ, -R7 ;  /* 0x000000ffff077224 */ /* 0x000fe400078e0a07 */
[----:B------:R-:W-:-:S04]  /*3b80*/  IMAD.HI.U32 R8, R6, R170, RZ ;  /* 0x000000aa06087227 */ /* 0x000fc800078e00ff */
[C---:B------:R-:W-:Y:S02]  /*3b90*/  IMAD R172, R5.reuse, R7, R172 ;  /* 0x0000000705ac7224 */ /* 0x040fe400078e02ac */
[----:B------:R-:W-:Y:S01]  /*3ba0*/  @!P5 IMAD.MOV R186, RZ, RZ, -R186 ;  /* 0x000000ffffbad224 */ /* 0x000fe200078e0aba */
[C---:B------:R-:W-:Y:S01]  /*3bb0*/  ISETP.GT.U32.AND P5, PT, R5.reuse, R180, PT ;  /* 0x000000b40500720c */ /* 0x040fe20003fa4070 */
[----:B------:R-:W-:Y:S01]  /*3bc0*/  @!P4 IMAD.MOV R182, RZ, RZ, -R182 ;  /* 0x000000ffffb6c224 */ /* 0x000fe200078e0ab6 */
[C---:B------:R-:W-:Y:S01]  /*3bd0*/  ISETP.GT.U32.AND P4, PT, R5.reuse, R176, PT ;  /* 0x000000b00500720c */ /* 0x040fe20003f84070 */
[----:B------:R-:W-:Y:S01]  /*3be0*/  @!P6 IMAD.IADD R178, R178, 0x1, -R5 ;  /* 0x00000001b2b2e824 */ /* 0x000fe200078e0a05 */
[----:B------:R-:W-:Y:S01]  /*3bf0*/  ISETP.GT.U32.AND P6, PT, R5, R172, PT ;  /* 0x000000ac0500720c */ /* 0x000fe20003fc4070 */
[----:B------:R-:W-:Y:S02]  /*3c00*/  IMAD.MOV R8, RZ, RZ, -R8 ;  /* 0x000000ffff087224 */ /* 0x000fe400078e0a08 */
[----:B------:R-:W-:-:S02]  /*3c10*/  VIADD R17, R0, 0x3c ;  /* 0x0000003c00117836 */ /* 0x000fc40000000000 */
[----:B------:R-:W-:Y:S02]  /*3c20*/  IMAD R170, R5, R8, R170 ;  /* 0x0000000805aa7224 */ /* 0x000fe400078e02aa */
[----:B------:R-:W-:Y:S01]  /*3c30*/  IMAD.HI.U32 R8, R6, R166, RZ ;  /* 0x000000a606087227 */ /* 0x000fe200078e00ff */
[----:B------:R-:W-:-:S03]  /*3c40*/  IABS R168, R17 ;  /* 0x0000001100a87213 */ /* 0x000fc60000000000 */
[----:B------:R-:W-:Y:S02]  /*3c50*/  IMAD.MOV R8, RZ, RZ, -R8 ;  /* 0x000000ffff087224 */ /* 0x000fe400078e0a08 */
[--C-:B------:R-:W-:Y:S01]  /*3c60*/  @!P5 IMAD.IADD R180, R180, 0x1, -R5.reuse ;  /* 0x00000001b4b4d824 */ /* 0x100fe200078e0a05 */
[C---:B------:R-:W-:Y:S01]  /*3c70*/  ISETP.GT.U32.AND P5, PT, R5.reuse, R174, PT ;  /* 0x000000ae0500720c */ /* 0x040fe20003fa4070 */
[--C-:B------:R-:W-:Y:S01]  /*3c80*/  @!P4 IMAD.IADD R176, R176, 0x1, -R5.reuse ;  /* 0x00000001b0b0c824 */ /* 0x100fe200078e0a05 */
[C---:B------:R-:W-:Y:S01]  /*3c90*/  ISETP.GT.U32.AND P4, PT, R5.reuse, R170, PT ;  /* 0x000000aa0500720c */ /* 0x040fe20003f84070 */
[----:B------:R-:W-:Y:S02]  /*3ca0*/  IMAD R166, R5, R8, R166 ;  /* 0x0000000805a67224 */ /* 0x000fe400078e02a6 */
[----:B------:R-:W-:Y:S02]  /*3cb0*/  @!P6 IMAD.IADD R172, R172, 0x1, -R5 ;  /* 0x00000001acace824 */ /* 0x000fe400078e0a05 */
[----:B------:R-:W-:Y:S01]  /*3cc0*/  @!P3 IMAD.MOV R180, RZ, RZ, -R180 ;  /* 0x000000ffffb4b224 */ /* 0x000fe200078e0ab4 */
[----:B------:R-:W-:Y:S01]  /*3cd0*/  ISETP.GE.AND P3, PT, R11, RZ, PT ;  /* 0x000000ff0b00720c */ /* 0x000fe20003f66270 */
[----:B------:R-:W-:Y:S01]  /*3ce0*/  @!P0 IMAD.MOV R178, RZ, RZ, -R178 ;  /* 0x000000ffffb28224 */ /* 0x000fe200078e0ab2 */
[C---:B------:R-:W-:Y:S01]  /*3cf0*/  ISETP.GT.U32.AND P0, PT, R5.reuse, R172, PT ;  /* 0x000000ac0500720c */ /* 0x040fe20003f04070 */
[----:B------:R-:W-:Y:S01]  /*3d00*/  @!P1 IMAD.MOV R176, RZ, RZ, -R176 ;  /* 0x000000ffffb09224 */ /* 0x000fe200078e0ab0 */
[----:B------:R-:W-:Y:S01]  /*3d10*/  ISETP.GT.U32.AND P1, PT, R5, R166, PT ;  /* 0x000000a60500720c */ /* 0x000fe20003f24070 */
[----:B------:R-:W-:-:S02]  /*3d20*/  VIADD R11, R0, 0x3a ;  /* 0x0000003a000b7836 */ /* 0x000fc40000000000 */
[----:B------:R-:W-:-:S03]  /*3d30*/  IMAD.HI.U32 R7, R6, R168, RZ ;  /* 0x000000a806077227 */ /* 0x000fc600078e00ff */
[----:B------:R-:W-:Y:S01]  /*3d40*/  IABS R164, R11 ;  /* 0x0000000b00a47213 */ /* 0x000fe20000000000 */
[----:B------:R-:W-:Y:S02]  /*3d50*/  IMAD.MOV R7, RZ, RZ, -R7 ;  /* 0x000000ffff077224 */ /* 0x000fe400078e0a07 */
[----:B------:R-:W-:Y:S02]  /*3d60*/  VIADD R8, R0, 0x39 ;  /* 0x0000003900087836 */ /* 0x000fe40000000000 */
[C---:B------:R-:W-:Y:S02]  /*3d70*/  IMAD R168, R5.reuse, R7, R168 ;  /* 0x0000000705a87224 */ /* 0x040fe400078e02a8 */
[----:B------:R-:W-:Y:S01]  /*3d80*/  @!P4 IMAD.IADD R170, R170, 0x1, -R5 ;  /* 0x00000001aaaac824 */ /* 0x000fe200078e0a05 */
[----:B------:R-:W-:Y:S01]  /*3d90*/  IABS R162, R8 ;  /* 0x0000000800a27213 */ /* 0x000fe20000000000 */
[----:B------:R-:W-:Y:S01]  /*3da0*/  IMAD.HI.U32 R7, R6, R164, RZ ;  /* 0x000000a406077227 */ /* 0x000fe200078e00ff */
[----:B------:R-:W-:-:S02]  /*3db0*/  ISETP.GT.U32.AND P6, PT, R5, R168, PT ;  /* 0x000000a80500720c */ /* 0x000fc40003fc4070 */
[----:B------:R-:W-:Y:S01]  /*3dc0*/  ISETP.GT.U32.AND P4, PT, R5, R170, PT ;  /* 0x000000aa0500720c */ /* 0x000fe20003f84070 */
[--C-:B------:R-:W-:Y:S02]  /*3dd0*/  @!P5 IMAD.IADD R174, R174, 0x1, -R5.reuse ;  /* 0x00000001aeaed824 */ /* 0x100fe400078e0a05 */
[--C-:B------:R-:W-:Y:S01]  /*3de0*/  @!P0 IMAD.IADD R172, R172, 0x1, -R5.reuse ;  /* 0x00000001acac8824 */ /* 0x100fe200078e0a05 */
[----:B------:R-:W-:Y:S01]  /*3df0*/  ISETP.GE.AND P0, PT, R19, RZ, PT ;  /* 0x000000ff1300720c */ /* 0x000fe20003f06270 */
[----:B------:R-:W-:Y:S01]  /*3e00*/  @!P1 IMAD.IADD R166, R166, 0x1, -R5 ;  /* 0x00000001a6a69824 */ /* 0x000fe200078e0a05 */
[----:B------:R-:W-:Y:S01]  /*3e10*/  ISETP.GT.U32.AND P5, PT, R5, R174, PT ;  /* 0x000000ae0500720c */ /* 0x000fe20003fa4070 */
[----:B------:R-:W-:Y:S01]  /*3e20*/  IMAD.MOV R7, RZ, RZ, -R7 ;  /* 0x000000ffff077224 */ /* 0x000fe200078e0a07 */
[----:B------:R-:W-:Y:S01]  /*3e30*/  ISETP.GE.AND P1, PT, R11, RZ, PT ;  /* 0x000000ff0b00720c */ /* 0x000fe20003f26270 */
[----:B------:R-:W-:Y:S01]  /*3e40*/  @!P3 IMAD.MOV R172, RZ, RZ, -R172 ;  /* 0x000000ffffacb224 */ /* 0x000fe200078e0aac */
[C---:B------:R-:W-:Y:S01]  /*3e50*/  ISETP.GT.U32.AND P3, PT, R5.reuse, R166, PT ;  /* 0x000000a60500720c */ /* 0x040fe20003f64070 */
[----:B------:R-:W-:-:S02]  /*3e60*/  IMAD R164, R5, R7, R164 ;  /* 0x0000000705a47224 */ /* 0x000fc400078e02a4 */
[----:B------:R-:W-:-:S04]  /*3e70*/  IMAD.HI.U32 R7, R6, R162, RZ ;  /* 0x000000a206077227 */ /* 0x000fc800078e00ff */
[----:B------:R-:W-:Y:S02]  /*3e80*/  IMAD.MOV R7, RZ, RZ, -R7 ;  /* 0x000000ffff077224 */ /* 0x000fe400078e0a07 */
[--C-:B------:R-:W-:Y:S01]  /*3e90*/  @!P4 IMAD.IADD R170, R170, 0x1, -R5.reuse ;  /* 0x00000001aaaac824 */ /* 0x100fe200078e0a05 */
[C---:B------:R-:W-:Y:S01]  /*3ea0*/  ISETP.GT.U32.AND P4, PT, R5.reuse, R164, PT ;  /* 0x000000a40500720c */ /* 0x040fe20003f84070 */
[----:B------:R-:W-:Y:S02]  /*3eb0*/  IMAD R162, R5, R7, R162 ;  /* 0x0000000705a27224 */ /* 0x000fe400078e02a2 */
[--C-:B------:R-:W-:Y:S01]  /*3ec0*/  @!P5 IMAD.IADD R174, R174, 0x1, -R5.reuse ;  /* 0x00000001aeaed824 */ /* 0x100fe200078e0a05 */
[----:B------:R-:W-:Y:S01]  /*3ed0*/  ISETP.GE.AND P5, PT, R13, RZ, PT ;  /* 0x000000ff0d00720c */ /* 0x000fe20003fa6270 */
[--C-:B------:R-:W-:Y:S01]  /*3ee0*/  @!P6 IMAD.IADD R168, R168, 0x1, -R5.reuse ;  /* 0x00000001a8a8e824 */ /* 0x100fe200078e0a05 */
[----:B------:R-:W-:Y:S01]  /*3ef0*/  ISETP.GE.AND P6, PT, R17, RZ, PT ;  /* 0x000000ff1100720c */ /* 0x000fe20003fc6270 */
[----:B------:R-:W-:Y:S01]  /*3f00*/  @!P3 IMAD.IADD R166, R166, 0x1, -R5 ;  /* 0x00000001a6a6b824 */ /* 0x000fe200078e0a05 */
[C---:B------:R-:W-:Y:S01]  /*3f10*/  ISETP.GT.U32.AND P3, PT, R5.reuse, R162, PT ;  /* 0x000000a20500720c */ /* 0x040fe20003f64070 */
[----:B------:R-:W-:Y:S01]  /*3f20*/  @!P2 IMAD.MOV R174, RZ, RZ, -R174 ;  /* 0x000000ffffaea224 */ /* 0x000fe200078e0aae */
[----:B------:R-:W-:Y:S01]  /*3f30*/  ISETP.GT.U32.AND P2, PT, R5, R168, PT ;  /* 0x000000a80500720c */ /* 0x000fe20003f44070 */
[----:B------:R-:W-:-:S02]  /*3f40*/  VIADD R7, R0, 0x38 ;  /* 0x0000003800077836 */ /* 0x000fc40000000000 */
[--C-:B------:R-:W-:Y:S02]  /*3f50*/  @!P4 IMAD.IADD R164, R164, 0x1, -R5.reuse ;  /* 0x00000001a4a4c824 */ /* 0x100fe400078e0a05 */
[----:B------:R-:W-:Y:S01]  /*3f60*/  VIADD R11, R0, 0x36 ;  /* 0x00000036000b7836 */ /* 0x000fe20000000000 */
[----:B------:R-:W-:Y:S01]  /*3f70*/  IABS R160, R7 ;  /* 0x0000000700a07213 */ /* 0x000fe20000000000 */
[----:B------:R-:W-:Y:S01]  /*3f80*/  @!P5 IMAD.MOV R170, RZ, RZ, -R170 ;  /* 0x000000ffffaad224 */ /* 0x000fe200078e0aaa */
[----:B------:R-:W-:Y:S01]  /*3f90*/  ISETP.GT.U32.AND P4, PT, R5, R164, PT ;  /* 0x000000a40500720c */ /* 0x000fe20003f84070 */
[----:B------:R-:W-:Y:S01]  /*3fa0*/  @!P0 IMAD.MOV R166, RZ, RZ, -R166 ;  /* 0x000000ffffa68224 */ /* 0x000fe200078e0aa6 */
[----:B------:R-:W-:Y:S01]  /*3fb0*/  ISETP.GE.AND P5, PT, R7, RZ, PT ;  /* 0x000000ff0700720c */ /* 0x000fe20003fa6270 */
[--C-:B------:R-:W-:Y:S01]  /*3fc0*/  @!P3 IMAD.IADD R162, R162, 0x1, -R5.reuse ;  /* 0x00000001a2a2b824 */ /* 0x100fe200078e0a05 */
[----:B------:R-:W-:Y:S01]  /*3fd0*/  IABS R156, R11 ;  /* 0x0000000b009c7213 */ /* 0x000fe20000000000 */
[----:B------:R-:W-:Y:S01]  /*3fe0*/  @!P2 IMAD.IADD R168, R168, 0x1, -R5 ;  /* 0x00000001a8a8a824 */ /* 0x000fe200078e0a05 */
[----:B------:R-:W-:Y:S01]  /*3ff0*/  ISETP.GE.AND P2, PT, R8, RZ, PT ;  /* 0x000000ff0800720c */ /* 0x000fe20003f46270 */
[----:B------:R-:W-:Y:S01]  /*4000*/  VIADD R8, R0, 0x37 ;  /* 0x0000003700087836 */ /* 0x000fe20000000000 */
[----:B------:R-:W-:Y:S01]  /*4010*/  ISETP.GT.U32.AND P3, PT, R5, R162, PT ;  /* 0x000000a20500720c */ /* 0x000fe20003f64070 */
[----:B------:R-:W-:Y:S01]  /*4020*/  IMAD.HI.U32 R7, R6, R160, RZ ;  /* 0x000000a006077227 */ /* 0x000fe200078e00ff */
[----:B------:R-:W-:-:S02]  /*4030*/  ISETP.GE.AND P0, PT, R11, RZ, PT ;  /* 0x000000ff0b00720c */ /* 0x000fc40003f06270 */
[----:B------:R-:W-:Y:S01]  /*4040*/  IABS R158, R8 ;  /* 0x00000008009e7213 */ /* 0x000fe20000000000 */
[----:B------:R-:W-:Y:S01]  /*4050*/  @!P6 IMAD.MOV R168, RZ, RZ, -R168 ;  /* 0x000000ffffa8e224 */ /* 0x000fe200078e0aa8 */
[----:B------:R-:W-:Y:S01]  /*4060*/  ISETP.GE.AND P6, PT, R8, RZ, PT ;  /* 0x000000ff0800720c */ /* 0x000fe20003fc6270 */
[----:B------:R-:W-:Y:S02]  /*4070*/  IMAD.MOV R11, RZ, RZ, -R7 ;  /* 0x000000ffff0b7224 */ /* 0x000fe400078e0a07 */
[----:B------:R-:W-:-:S04]  /*4080*/  IMAD.HI.U32 R8, R6, R156, RZ ;  /* 0x0000009c06087227 */ /* 0x000fc800078e00ff */
[--C-:B------:R-:W-:Y:S02]  /*4090*/  @!P4 IMAD.IADD R164, R164, 0x1, -R5.reuse ;  /* 0x00000001a4a4c824 */ /* 0x100fe400078e0a05 */
[C---:B------:R-:W-:Y:S02]  /*40a0*/  IMAD R160, R5.reuse, R11, R160 ;  /* 0x0000000b05a07224 */ /* 0x040fe400078e02a0 */
[----:B------:R-:W-:Y:S02]  /*40b0*/  IMAD.MOV R8, RZ, RZ, -R8 ;  /* 0x000000ffff087224 */ /* 0x000fe400078e0a08 */
[----:B------:R-:W-:Y:S01]  /*40c0*/  @!P1 IMAD.MOV R164, RZ, RZ, -R164 ;  /* 0x000000ffffa49224 */ /* 0x000fe200078e0aa4 */
[C---:B------:R-:W-:Y:S01]  /*40d0*/  ISETP.GT.U32.AND P1, PT, R5.reuse, R160, PT ;  /* 0x000000a00500720c */ /* 0x040fe20003f24070 */
[----:B------:R-:W-:Y:S02]  /*40e0*/  @!P3 IMAD.IADD R162, R162, 0x1, -R5 ;  /* 0x00000001a2a2b824 */ /* 0x000fe400078e0a05 */
[----:B------:R-:W-:-:S02]  /*40f0*/  IMAD R156, R5, R8, R156 ;  /* 0x00000008059c7224 */ /* 0x000fc400078e029c */
[----:B------:R-:W-:Y:S02]  /*4100*/  @!P2 IMAD.MOV R162, RZ, RZ, -R162 ;  /* 0x000000ffffa2a224 */ /* 0x000fe400078e0aa2 */
[----:B------:R-:W-:Y:S01]  /*4110*/  IMAD.HI.U32 R7, R6, R158, RZ ;  /* 0x0000009e06077227 */ /* 0x000fe200078e00ff */
[----:B------:R-:W-:-:S03]  /*4120*/  ISETP.GT.U32.AND P2, PT, R5, R156, PT ;  /* 0x0000009c0500720c */ /* 0x000fc60003f44070 */
[----:B------:R-:W-:Y:S02]  /*4130*/  VIADD R13, R0, 0x35 ;  /* 0x00000035000d7836 */ /* 0x000fe40000000000 */
[----:B------:R-:W-:Y:S02]  /*4140*/  IMAD.MOV R11, RZ, RZ, -R7 ;  /* 0x000000ffff0b7224 */ /* 0x000fe400078e0a07 */
[--C-:B------:R-:W-:Y:S01]  /*4150*/  @!P1 IMAD.IADD R160, R160, 0x1, -R5.reuse ;  /* 0x00000001a0a09824 */ /* 0x100fe200078e0a05 */
[----:B------:R-:W-:Y:S01]  /*4160*/  ISETP.GE.AND P4, PT, R13, RZ, PT ;  /* 0x000000ff0d00720c */ /* 0x000fe20003f86270 */
[C---:B------:R-:W-:Y:S01]  /*4170*/  IMAD R158, R5.reuse, R11, R158 ;  /* 0x0000000b059e7224 */ /* 0x040fe200078e029e */
[----:B------:R-:W-:Y:S01]  /*4180*/  IABS R154, R13 ;  /* 0x0000000d009a7213 */ /* 0x000fe20000000000 */
[----:B------:R-:W-:Y:S01]  /*4190*/  VIADD R13, R0, 0x33 ;  /* 0x00000033000d7836 */ /* 0x000fe20000000000 */
[C---:B------:R-:W-:Y:S01]  /*41a0*/  ISETP.GT.U32.AND P1, PT, R5.reuse, R160, PT ;  /* 0x000000a00500720c */ /* 0x040fe20003f24070 */
[----:B------:R-:W-:Y:S01]  /*41b0*/  @!P2 IMAD.IADD R156, R156, 0x1, -R5 ;  /* 0x000000019c9ca824 */ /* 0x000fe200078e0a05 */
[----:B------:R-:W-:Y:S01]  /*41c0*/  ISETP.GT.U32.AND P3, PT, R5, R158, PT ;  /* 0x0000009e0500720c */ /* 0x000fe20003f64070 */
[----:B------:R-:W-:Y:S01]  /*41d0*/  IMAD.HI.U32 R7, R6, R154, RZ ;  /* 0x0000009a06077227 */ /* 0x000fe200078e00ff */
[----:B------:R-:W-:-:S02]  /*41e0*/  IABS R150, R13 ;  /* 0x0000000d00967213 */ /* 0x000fc40000000000 */
[----:B------:R-:W-:Y:S01]  /*41f0*/  ISETP.GT.U32.AND P2, PT, R5, R156, PT ;  /* 0x0000009c0500720c */ /* 0x000fe20003f44070 */
[----:B------:R-:W-:Y:S02]  /*4200*/  IMAD.MOV R7, RZ, RZ, -R7 ;  /* 0x000000ffff077224 */ /* 0x000fe400078e0a07 */
[----:B------:R-:W-:-:S04]  /*4210*/  IMAD.HI.U32 R8, R6, R150, RZ ;  /* 0x0000009606087227 */ /* 0x000fc800078e00ff */
[----:B------:R-:W-:Y:S02]  /*4220*/  VIADD R11, R0, 0x34 ;  /* 0x00000034000b7836 */ /* 0x000fe40000000000 */
[C---:B------:R-:W-:Y:S02]  /*4230*/  IMAD R154, R5.reuse, R7, R154 ;  /* 0x00000007059a7224 */ /* 0x040fe400078e029a */
[----:B------:R-:W-:Y:S01]  /*4240*/  IMAD.MOV R8, RZ, RZ, -R8 ;  /* 0x000000ffff087224 */ /* 0x000fe200078e0a08 */
[----:B------:R-:W-:Y:S01]  /*4250*/  IABS R152, R11 ;  /* 0x0000000b00987213 */ /* 0x000fe20000000000 */
[--C-:B------:R-:W-:Y:S02]  /*4260*/  @!P3 IMAD.IADD R158, R158, 0x1, -R5.reuse ;  /* 0x000000019e9eb824 */ /* 0x100fe400078e0a05 */
[--C-:B------:R-:W-:Y:S01]  /*4270*/  @!P1 IMAD.IADD R160, R160, 0x1, -R5.reuse ;  /* 0x00000001a0a09824 */ /* 0x100fe200078e0a05 */
[C---:B------:R-:W-:Y:S01]  /*4280*/  ISETP.GT.U32.AND P1, PT, R5.reuse, R154, PT ;  /* 0x0000009a0500720c */ /* 0x040fe20003f24070 */
[C---:B------:R-:W-:Y:S01]  /*4290*/  IMAD R150, R5.reuse, R8, R150 ;  /* 0x0000000805967224 */ /* 0x040fe200078e0296 */
[----:B------:R-:W-:Y:S01]  /*42a0*/  ISETP.GT.U32.AND P3, PT, R5, R158, PT ;  /* 0x0000009e0500720c */ /* 0x000fe20003f64070 */
[----:B------:R-:W-:-:S02]  /*42b0*/  @!P2 IMAD.IADD R156, R156, 0x1, -R5 ;  /* 0x000000019c9ca824 */ /* 0x000fc400078e0a05 */
[----:B------:R-:W-:Y:S01]  /*42c0*/  VIADD R15, R0, 0x32 ;  /* 0x00000032000f7836 */ /* 0x000fe20000000000 */
[----:B------:R-:W-:Y:S01]  /*42d0*/  ISETP.GT.U32.AND P2, PT, R5, R150, PT ;  /* 0x000000960500720c */ /* 0x000fe20003f44070 */
[----:B------:R-:W-:-:S03]  /*42e0*/  IMAD.HI.U32 R7, R6, R152, RZ ;  /* 0x0000009806077227 */ /* 0x000fc600078e00ff */
[----:B------:R-:W-:Y:S01]  /*42f0*/  IABS R148, R15 ;  /* 0x0000000f00947213 */ /* 0x000fe20000000000 */
[----:B------:R-:W-:Y:S02]  /*4300*/  IMAD.MOV R7, RZ, RZ, -R7 ;  /* 0x000000ffff077224 */ /* 0x000fe400078e0a07 */
[C---:B------:R-:W-:Y:S02]  /*4310*/  VIADD R17, R0.reuse, 0x31 ;  /* 0x0000003100117836 */ /* 0x040fe40000000000 */
[----:B------:R-:W-:Y:S02]  /*4320*/  IMAD R152, R5, R7, R152 ;  /* 0x0000000705987224 */ /* 0x000fe400078e0298 */
[----:B------:R-:W-:Y:S01]  /*4330*/  VIADD R19, R0, 0x30 ;  /* 0x0000003000137836 */ /* 0x000fe20000000000 */
[----:B------:R-:W-:Y:S01]  /*4340*/  IABS R116, R17 ;  /* 0x0000001100747213 */ /* 0x000fe20000000000 */
[----:B------:R-:W-:Y:S01]  /*4350*/  @!P1 IMAD.IADD R154, R154, 0x1, -R5 ;  /* 0x000000019a9a9824 */ /* 0x000fe200078e0a05 */
[----:B------:R-:W-:Y:S01]  /*4360*/  ISETP.GE.AND P1, PT, R11, RZ, PT ;  /* 0x000000ff0b00720c */ /* 0x000fe20003f26270 */
[----:B------:R-:W-:Y:S01]  /*4370*/  IMAD.HI.U32 R7, R6, R148, RZ ;  /* 0x0000009406077227 */ /* 0x000fe200078e00ff */
[----:B------:R-:W-:-:S03]  /*4380*/  IABS R114, R19 ;  /* 0x0000001300727213 */ /* 0x000fc60000000000 */
[--C-:B------:R-:W-:Y:S01]  /*4390*/  @!P3 IMAD.IADD R158, R158, 0x1, -R5.reuse ;  /* 0x000000019e9eb824 */ /* 0x100fe200078e0a05 */
[C---:B------:R-:W-:Y:S01]  /*43a0*/  ISETP.GT.U32.AND P3, PT, R5.reuse, R152, PT ;  /* 0x000000980500720c */ /* 0x040fe20003f64070 */
[----:B------:R-:W-:Y:S01]  /*43b0*/  @!P5 IMAD.MOV R160, RZ, RZ, -R160 ;  /* 0x000000ffffa0d224 */ /* 0x000fe200078e0aa0 */
[C---:B------:R-:W-:Y:S01]  /*43c0*/  ISETP.GT.U32.AND P5, PT, R5.reuse, R154, PT ;  /* 0x0000009a0500720c */ /* 0x040fe20003fa4070 */
[----:B------:R-:W-:Y:S02]  /*43d0*/  @!P2 IMAD.IADD R150, R150, 0x1, -R5 ;  /* 0x000000019696a824 */ /* 0x000fe400078e0a05 */
[----:B------:R-:W-:Y:S02]  /*43e0*/  IMAD.MOV R7, RZ, RZ, -R7 ;  /* 0x000000ffff077224 */ /* 0x000fe400078e0a07 */
[----:B------:R-:W-:Y:S01]  /*43f0*/  @!P6 IMAD.MOV R158, RZ, RZ, -R158 ;  /* 0x000000ffff9ee224 */ /* 0x000fe200078e0a9e */
[C---:B------:R-:W-:Y:S01]  /*4400*/  ISETP.GT.U32.AND P6, PT, R5.reuse, R150, PT ;  /* 0x000000960500720c */ /* 0x040fe20003fc4070 */
[----:B------:R-:W-:-:S02]  /*4410*/  IMAD R148, R5, R7, R148 ;  /* 0x0000000705947224 */ /* 0x000fc400078e0294 */
[----:B------:R-:W-:-:S04]  /*4420*/  IMAD.HI.U32 R8, R6, R116, RZ ;  /* 0x0000007406087227 */ /* 0x000fc800078e00ff */
[----:B------:R-:W-:-:S04]  /*4430*/  IMAD.HI.U32 R7, R6, R114, RZ ;  /* 0x0000007206077227 */ /* 0x000fc800078e00ff */
[----:B------:R-:W-:Y:S02]  /*4440*/  IMAD.MOV R8, RZ, RZ, -R8 ;  /* 0x000000ffff087224 */ /* 0x000fe400078e0a08 */
[----:B------:R-:W-:Y:S02]  /*4450*/  IMAD.MOV R7, RZ, RZ, -R7 ;  /* 0x000000ffff077224 */ /* 0x000fe400078e0a07 */
[--C-:B------:R-:W-:Y:S01]  /*4460*/  @!P3 IMAD.IADD R152, R152, 0x1, -R5.reuse ;  /* 0x000000019898b824 */ /* 0x100fe200078e0a05 */
[----:B------:R-:W-:Y:S01]  /*4470*/  ISETP.GE.AND P3, PT, R13, RZ, PT ;  /* 0x000000ff0d00720c */ /* 0x000fe20003f66270 */
[C---:B------:R-:W-:Y:S02]  /*4480*/  IMAD R116, R5.reuse, R8, R116 ;  /* 0x0000000805747224 */ /* 0x040fe400078e0274 */
[--C-:B------:R-:W-:Y:S01]  /*4490*/  @!P5 IMAD.IADD R154, R154, 0x1, -R5.reuse ;  /* 0x000000019a9ad824 */ /* 0x100fe200078e0a05 */
[C---:B------:R-:W-:Y:S01]  /*44a0*/  ISETP.GT.U32.AND P5, PT, R5.reuse, R148, PT ;  /* 0x000000940500720c */ /* 0x040fe20003fa4070 */
[C---:B------:R-:W-:Y:S01]  /*44b0*/  IMAD R114, R5.reuse, R7, R114 ;  /* 0x0000000705727224 */ /* 0x040fe200078e0272 */
[C---:B------:R-:W-:Y:S01]  /*44c0*/  ISETP.GT.U32.AND P2, PT, R5.reuse, R152, PT ;  /* 0x000000980500720c */ /* 0x040fe20003f44070 */
        /* <DEDUP_REMOVED lines=9> */
[----:B------:R-:W-:Y:S01]  /*4560*/  IABS R112, R13 ;  /* 0x0000000d00707213 */ /* 0x000fe20000000000 */
[--C-:B------:R-:W-:Y:S01]  /*4570*/  @!P2 IMAD.IADD R152, R152, 0x1, -R5.reuse ;  /* 0x000000019898a824 */ /* 0x100fe200078e0a05 */
[----:B------:R-:W-:Y:S01]  /*4580*/  ISETP.GE.AND P0, PT, R15, RZ, PT ;  /* 0x000000ff0f00720c */ /* 0x000fe20003f06270 */
[--C-:B------:R-:W-:Y:S01]  /*4590*/  @!P4 IMAD.IADD R116, R116, 0x1, -R5.reuse ;  /* 0x000000017474c824 */ /* 0x100fe200078e0a05 */
[----:B------:R-:W-:Y:S01]  /*45a0*/  ISETP.GT.U32.AND P4, PT, R5, R148, PT ;  /* 0x000000940500720c */ /* 0x000fe20003f84070 */
[----:B------:R-:W-:Y:S01]  /*45b0*/  @!P6 IMAD.IADD R114, R114, 0x1, -R5 ;  /* 0x000000017272e824 */ /* 0x000fe200078e0a05 */
[----:B------:R-:W-:Y:S01]  /*45c0*/  ISETP.GE.AND P2, PT, R17, RZ, PT ;  /* 0x000000ff1100720c */ /* 0x000fe20003f46270 */
[----:B------:R-:W-:Y:S01]  /*45d0*/  IMAD.HI.U32 R7, R6, R40, RZ ;  /* 0x0000002806077227 */ /* 0x000fe200078e00ff */
[----:B------:R-:W-:-:S02]  /*45e0*/  ISETP.GT.U32.AND P6, PT, R5, R116, PT ;  /* 0x000000740500720c */ /* 0x000fc40003fc4070 */
[----:B------:R-:W-:Y:S01]  /*45f0*/  ISETP.GE.AND P5, PT, R19, RZ, PT ;  /* 0x000000ff1300720c */ /* 0x000fe20003fa6270 */
[----:B------:R-:W-:Y:S01]  /*4600*/  @!P1 IMAD.MOV R152, RZ, RZ, -R152 ;  /* 0x000000ffff989224 */ /* 0x000fe200078e0a98 */
[----:B------:R-:W-:Y:S01]  /*4610*/  ISETP.GT.U32.AND P1, PT, R5, R114, PT ;  /* 0x000000720500720c */ /* 0x000fe20003f24070 */
[----:B------:R-:W-:Y:S02]  /*4620*/  IMAD.MOV R8, RZ, RZ, -R7 ;  /* 0x000000ffff087224 */ /* 0x000fe400078e0a07 */
[----:B------:R-:W-:-:S04]  /*4630*/  IMAD.HI.U32 R7, R6, R112, RZ ;  /* 0x0000007006077227 */ /* 0x000fc800078e00ff */
[C---:B------:R-:W-:Y:S02]  /*4640*/  IMAD R40, R5.reuse, R8, R40 ;  /* 0x0000000805287224 */ /* 0x040fe400078e0228 */
[----:B------:R-:W-:Y:S02]  /*4650*/  IMAD.MOV R7, RZ, RZ, -R7 ;  /* 0x000000ffff077224 */ /* 0x000fe400078e0a07 */
[----:B------:R-:W-:Y:S02]  /*4660*/  VIADD R15, R0, 0x2d ;  /* 0x0000002d000f7836 */ /* 0x000fe40000000000 */
[----:B------:R-:W-:Y:S01]  /*4670*/  @!P4 IMAD.IADD R148, R148, 0x1, -R5 ;  /* 0x000000019494c824 */ /* 0x000fe200078e0a05 */
[C---:B------:R-:W-:Y:S01]  /*4680*/  ISETP.GT.U32.AND P4, PT, R5.reuse, R40, PT ;  /* 0x000000280500720c */ /* 0x040fe20003f84070 */
[----:B------:R-:W-:Y:S01]  /*4690*/  IMAD R112, R5, R7, R112 ;  /* 0x0000000705707224 */ /* 0x000fe200078e0270 */
[----:B------:R-:W-:Y:S01]  /*46a0*/  IABS R110, R15 ;  /* 0x0000000f006e7213 */ /* 0x000fe20000000000 */
[----:B------:R-:W-:-:S02]  /*46b0*/  VIADD R17, R0, 0x2c ;  /* 0x0000002c00117836 */ /* 0x000fc40000000000 */
[----:B------:R-:W-:Y:S01]  /*46c0*/  @!P1 IMAD.IADD R114, R114, 0x1, -R5 ;  /* 0x0000000172729824 */ /* 0x000fe200078e0a05 */
[----:B------:R-:W-:Y:S01]  /*46d0*/  ISETP.GT.U32.AND P1, PT, R5, R112, PT ;  /* 0x000000700500720c */ /* 0x000fe20003f24070 */
[----:B------:R-:W-:Y:S01]  /*46e0*/  IMAD.HI.U32 R7, R6, R110, RZ ;  /* 0x0000006e06077227 */ /* 0x000fe200078e00ff */
[----:B------:R-:W-:-:S03]  /*46f0*/  IABS R36, R17 ;  /* 0x0000001100247213 */ /* 0x000fc60000000000 */
[----:B------:R-:W-:Y:S01]  /*4700*/  @!P6 IMAD.IADD R116, R116, 0x1, -R5 ;  /* 0x000000017474e824 */ /* 0x000fe200078e0a05 */
[----:B------:R-:W-:Y:S01]  /*4710*/  ISETP.GE.AND P6, PT, R11, RZ, PT ;  /* 0x000000ff0b00720c */ /* 0x000fe20003fc6270 */
[----:B------:R-:W-:-:S04]  /*4720*/  IMAD.HI.U32 R8, R6, R36, RZ ;  /* 0x0000002406087227 */ /* 0x000fc800078e00ff */
[----:B------:R-:W-:Y:S02]  /*4730*/  VIADD R11, R0, 0x2b ;  /* 0x0000002b000b7836 */ /* 0x000fe40000000000 */
[----:B------:R-:W-:Y:S02]  /*4740*/  IMAD.MOV R7, RZ, RZ, -R7 ;  /* 0x000000ffff077224 */ /* 0x000fe400078e0a07 */
[----:B------:R-:W-:Y:S01]  /*4750*/  @!P4 IMAD.IADD R40, R40, 0x1, -R5 ;  /* 0x000000012828c824 */ /* 0x000fe200078e0a05 */
[----:B------:R-:W-:Y:S01]  /*4760*/  ISETP.GE.AND P4, PT, R13, RZ, PT ;  /* 0x000000ff0d00720c */ /* 0x000fe20003f86270 */
[----:B------:R-:W-:Y:S01]  /*4770*/  IMAD.MOV R8, RZ, RZ, -R8 ;  /* 0x000000ffff087224 */ /* 0x000fe200078e0a08 */
[----:B------:R-:W-:Y:S01]  /*4780*/  IABS R38, R11 ;  /* 0x0000000b00267213 */ /* 0x000fe20000000000 */
[----:B------:R-:W-:Y:S02]  /*4790*/  VIADD R13, R0, 0x2a ;  /* 0x0000002a000d7836 */ /* 0x000fe40000000000 */
[----:B------:R-:W-:-:S02]  /*47a0*/  IMAD R110, R5, R7, R110 ;  /* 0x00000007056e7224 */ /* 0x000fc400078e026e */
[----:B------:R-:W-:Y:S01]  /*47b0*/  @!P1 IMAD.IADD R112, R112, 0x1, -R5 ;  /* 0x0000000170709824 */ /* 0x000fe200078e0a05 */
[C---:B------:R-:W-:Y:S01]  /*47c0*/  ISETP.GT.U32.AND P1, PT, R5.reuse, R40, PT ;  /* 0x000000280500720c */ /* 0x040fe20003f24070 */
[C---:B------:R-:W-:Y:S01]  /*47d0*/  IMAD R36, R5.reuse, R8, R36 ;  /* 0x0000000805247224 */ /* 0x040fe200078e0224 */
[----:B------:R-:W-:Y:S01]  /*47e0*/  IABS R108, R13 ;  /* 0x0000000d006c7213 */ /* 0x000fe20000000000 */
[----:B------:R-:W-:Y:S01]  /*47f0*/  @!P3 IMAD.MOV R150, RZ, RZ, -R150 ;  /* 0x000000ffff96b224 */ /* 0x000fe200078e0a96 */
[C---:B------:R-:W-:Y:S01]  /*4800*/  ISETP.GT.U32.AND P3, PT, R5.reuse, R110, PT ;  /* 0x0000006e0500720c */ /* 0x040fe20003f64070 */
[----:B------:R-:W-:Y:S01]  /*4810*/  @!P0 IMAD.MOV R148, RZ, RZ, -R148 ;  /* 0x000000ffff948224 */ /* 0x000fe200078e0a94 */
[----:B------:R-:W-:Y:S01]  /*4820*/  ISETP.GT.U32.AND P0, PT, R5, R112, PT ;  /* 0x000000700500720c */ /* 0x000fe20003f04070 */
[----:B------:R-:W-:-:S04]  /*4830*/  IMAD.HI.U32 R7, R6, R38, RZ ;  /* 0x0000002606077227 */ /* 0x000fc800078e00ff */
[----:B------:R-:W-:Y:S01]  /*4840*/  @!P2 IMAD.MOV R116, RZ, RZ, -R116 ;  /* 0x000000ffff74a224 */ /* 0x000fe200078e0a74 */
[----:B------:R-:W-:Y:S01]  /*4850*/  ISETP.GT.U32.AND P2, PT, R5, R36, PT ;  /* 0x000000240500720c */ /* 0x000fe20003f44070 */
[----:B------:R-:W-:-:S04]  /*4860*/  IMAD.HI.U32 R8, R6, R108, RZ ;  /* 0x0000006c06087227 */ /* 0x000fc800078e00ff */
[----:B------:R-:W-:Y:S02]  /*4870*/  IMAD.MOV R7, RZ, RZ, -R7 ;  /* 0x000000ffff077224 */ /* 0x000fe400078e0a07 */
[--C-:B------:R-:W-:Y:S01]  /*4880*/  @!P1 IMAD.IADD R40, R40, 0x1, -R5.reuse ;  /* 0x0000000128289824 */ /* 0x100fe200078e0a05 */
[----:B------:R-:W-:Y:S01]  /*4890*/  ISETP.GE.AND P1, PT, R17, RZ, PT ;  /* 0x000000ff1100720c */ /* 0x000fe20003f26270 */
[----:B------:R-:W-:Y:S02]  /*48a0*/  IMAD.MOV R8, RZ, RZ, -R8 ;  /* 0x000000ffff087224 */ /* 0x000fe400078e0a08 */
[----:B------:R-:W-:Y:S02]  /*48b0*/  IMAD R38, R5, R7, R38 ;  /* 0x0000000705267224 */ /* 0x000fe400078e0226 */
[--C-:B------:R-:W-:Y:S01]  /*48c0*/  @!P0 IMAD.IADD R112, R112, 0x1, -R5.reuse ;  /* 0x0000000170708824 */ /* 0x100fe200078e0a05 */
[----:B------:R-:W-:Y:S01]  /*48d0*/  ISETP.GE.AND P0, PT, R11, RZ, PT ;  /* 0x000000ff0b00720c */ /* 0x000fe20003f06270 */
[----:B------:R-:W-:-:S02]  /*48e0*/  @!P3 IMAD.IADD R110, R110, 0x1, -R5 ;  /* 0x000000016e6eb824 */ /* 0x000fc400078e0a05 */
[C---:B------:R-:W-:Y:S02]  /*48f0*/  IMAD R108, R5.reuse, R8, R108 ;  /* 0x00000008056c7224 */ /* 0x040fe400078e026c */
[----:B------:R-:W-:Y:S01]  /*4900*/  @!P6 IMAD.MOV R40, RZ, RZ, -R40 ;  /* 0x000000ffff28e224 */ /* 0x000fe200078e0a28 */
[C---:B------:R-:W-:Y:S01]  /*4910*/  ISETP.GT.U32.AND P6, PT, R5.reuse, R38, PT ;  /* 0x000000260500720c */ /* 0x040fe20003fc4070 */
[----:B------:R-:W-:Y:S01]  /*4920*/  @!P2 IMAD.IADD R36, R36, 0x1, -R5 ;  /* 0x000000012424a824 */ /* 0x000fe200078e0a05 */
[C---:B------:R-:W-:Y:S01]  /*4930*/  ISETP.GT.U32.AND P3, PT, R5.reuse, R110, PT ;  /* 0x0000006e0500720c */ /* 0x040fe20003f64070 */
[----:B------:R-:W-:Y:S01]  /*4940*/  @!P4 IMAD.MOV R112, RZ, RZ, -R112 ;  /* 0x000000ffff70c224 */ /* 0x000fe200078e0a70 */
[----:B------:R-:W-:Y:S01]  /*4950*/  ISETP.GT.U32.AND P4, PT, R5, R108, PT ;  /* 0x0000006c0500720c */ /* 0x000fe20003f84070 */
[----:B------:R-:W-:Y:S01]  /*4960*/  @!P5 IMAD.MOV R114, RZ, RZ, -R114 ;  /* 0x000000ffff72d224 */ /* 0x000fe200078e0a72 */
[----:B------:R-:W-:Y:S01]  /*4970*/  ISETP.GE.AND P5, PT, R15, RZ, PT ;  /* 0x000000ff0f00720c */ /* 0x000fe20003fa6270 */
[C---:B------:R-:W-:Y:S01]  /*4980*/  VIADD R8, R0.reuse, 0x29 ;  /* 0x0000002900087836 */ /* 0x040fe20000000000 */
[----:B------:R-:W-:Y:S01]  /*4990*/  ISETP.GT.U32.AND P2, PT, R5, R36, PT ;  /* 0x000000240500720c */ /* 0x000fe20003f44070 */
[----:B------:R-:W-:-:S02]  /*49a0*/  VIADD R11, R0, 0x28 ;  /* 0x00000028000b7836 */ /* 0x000fc40000000000 */
[----:B------:R-:W-:Y:S01]  /*49b0*/  VIADD R17, R0, 0x24 ;  /* 0x0000002400117836 */ /* 0x000fe20000000000 */
[----:B------:R-:W-:Y:S01]  /*49c0*/  IABS R44, R8 ;  /* 0x00000008002c7213 */ /* 0x000fe20000000000 */
[--C-:B------:R-:W-:Y:S01]  /*49d0*/  @!P6 IMAD.IADD R38, R38, 0x1, -R5.reuse ;  /* 0x000000012626e824 */ /* 0x100fe200078e0a05 */
[----:B------:R-:W-:Y:S01]  /*49e0*/  IABS R46, R11 ;  /* 0x0000000b002e7213 */ /* 0x000fe20000000000 */
[--C-:B------:R-:W-:Y:S01]  /*49f0*/  @!P3 IMAD.IADD R110, R110, 0x1, -R5.reuse ;  /* 0x000000016e6eb824 */ /* 0x100fe200078e0a05 */
[----:B------:R-:W-:Y:S01]  /*4a00*/  ISETP.GE.AND P3, PT, R13, RZ, PT ;  /* 0x000000ff0d00720c */ /* 0x000fe20003f66270 */
[--C-:B------:R-:W-:Y:S01]  /*4a10*/  @!P4 IMAD.IADD R108, R108, 0x1, -R5.reuse ;  /* 0x000000016c6cc824 */ /* 0x100fe200078e0a05 */
[----:B------:R-:W-:Y:S01]  /*4a20*/  ISETP.GT.U32.AND P6, PT, R5, R38, PT ;  /* 0x000000260500720c */ /* 0x000fe20003fc4070 */
[----:B------:R-:W-:Y:S01]  /*4a30*/  IMAD.HI.U32 R7, R6, R44, RZ ;  /* 0x0000002c06077227 */ /* 0x000fe200078e00ff */
[----:B------:R-:W-:Y:S02]  /*4a40*/  ISETP.GE.AND P4, PT, R11, RZ, PT ;  /* 0x000000ff0b00720c */ /* 0x000fe40003f86270 */
[----:B------:R-:W-:Y:S01]  /*4a50*/  IABS R54, R17 ;  /* 0x0000001100367213 */ /* 0x000fe20000000000 */
[----:B------:R-:W-:Y:S01]  /*4a60*/  @!P2 IMAD.IADD R36, R36, 0x1, -R5 ;  /* 0x000000012424a824 */ /* 0x000fe200078e0a05 */
[----:B------:R-:W-:Y:S01]  /*4a70*/  ISETP.GE.AND P2, PT, R8, RZ, PT ;  /* 0x000000ff0800720c */ /* 0x000fe20003f46270 */
[----:B------:R-:W-:Y:S01]  /*4a80*/  @!P5 IMAD.MOV R110, RZ, RZ, -R110 ;  /* 0x000000ffff6ed224 */ /* 0x000fe200078e0a6e */
        /* <DEDUP_REMOVED lines=10> */
[----:B------:R-:W-:Y:S01]  /*4b30*/  ISETP.GT.U32.AND P5, PT, R5, R46, PT ;  /* 0x0000002e0500720c */ /* 0x000fe20003fa4070 */
[C---:B------:R-:W-:Y:S01]  /*4b40*/  VIADD R11, R0.reuse, 0x26 ;  /* 0x00000026000b7836 */ /* 0x040fe20000000000 */
[----:B------:R-:W-:Y:S01]  /*4b50*/  IABS R48, R13 ;  /* 0x0000000d00307213 */ /* 0x000fe20000000000 */
[----:B------:R-:W-:Y:S02]  /*4b60*/  @!P0 IMAD.MOV R38, RZ, RZ, -R38 ;  /* 0x000000ffff268224 */ /* 0x000fe400078e0a26 */
[----:B------:R-:W-:Y:S01]  /*4b70*/  VIADD R15, R0, 0x25 ;  /* 0x00000025000f7836 */ /* 0x000fe20000000000 */
[----:B------:R-:W-:Y:S01]  /*4b80*/  IABS R50, R11 ;  /* 0x0000000b00327213 */ /* 0x000fe20000000000 */
[----:B------:R-:W-:-:S03]  /*4b90*/  IMAD.HI.U32 R7, R6, R48, RZ ;  /* 0x0000003006077227 */ /* 0x000fc600078e00ff */
[----:B------:R-:W-:Y:S01]  /*4ba0*/  IABS R52, R15 ;  /* 0x0000000f00347213 */ /* 0x000fe20000000000 */
[----:B------:R-:W-:Y:S02]  /*4bb0*/  @!P6 IMAD.IADD R44, R44, 0x1, -R5 ;  /* 0x000000012c2ce824 */ /* 0x000fe400078e0a05 */
[----:B------:R-:W-:Y:S02]  /*4bc0*/  IMAD.MOV R7, RZ, RZ, -R7 ;  /* 0x000000ffff077224 */ /* 0x000fe400078e0a07 */
[----:B------:R-:W-:Y:S01]  /*4bd0*/  @!P5 IMAD.IADD R46, R46, 0x1, -R5 ;  /* 0x000000012e2ed824 */ /* 0x000fe200078e0a05 */
[C---:B------:R-:W-:Y:S01]  /*4be0*/  ISETP.GT.U32.AND P5, PT, R5.reuse, R44, PT ;  /* 0x0000002c0500720c */ /* 0x040fe20003fa4070 */
[C---:B------:R-:W-:Y:S02]  /*4bf0*/  IMAD R48, R5.reuse, R7, R48 ;  /* 0x0000000705307224 */ /* 0x040fe400078e0230 */
[----:B------:R-:W-:Y:S01]  /*4c00*/  IMAD.HI.U32 R7, R6, R50, RZ ;  /* 0x0000003206077227 */ /* 0x000fe200078e00ff */
[----:B------:R-:W-:-:S02]  /*4c10*/  ISETP.GT.U32.AND P0, PT, R5, R46, PT ;  /* 0x0000002e0500720c */ /* 0x000fc40003f04070 */
[C---:B------:R-:W-:Y:S01]  /*4c20*/  ISETP.GT.U32.AND P6, PT, R5.reuse, R48, PT ;  /* 0x000000300500720c */ /* 0x040fe20003fc4070 */
[----:B------:R-:W-:Y:S02]  /*4c30*/  IMAD.MOV R7, RZ, RZ, -R7 ;  /* 0x000000ffff077224 */ /* 0x000fe400078e0a07 */
[----:B------:R-:W-:Y:S02]  /*4c40*/  VIADD R19, R0, 0x23 ;  /* 0x0000002300137836 */ /* 0x000fe40000000000 */
[C---:B------:R-:W-:Y:S02]  /*4c50*/  IMAD R50, R5.reuse, R7, R50 ;  /* 0x0000000705327224 */ /* 0x040fe400078e0232 */
[----:B------:R-:W-:Y:S01]  /*4c60*/  @!P5 IMAD.IADD R44, R44, 0x1, -R5 ;  /* 0x000000012c2cd824 */ /* 0x000fe200078e0a05 */
[----:B------:R-:W-:Y:S01]  /*4c70*/  IABS R56, R19 ;  /* 0x0000001300387213 */ /* 0x000fe20000000000 */
[----:B------:R-:W-:Y:S01]  /*4c80*/  IMAD.HI.U32 R7, R6, R54, RZ ;  /* 0x0000003606077227 */ /* 0x000fe200078e00ff */
[----:B------:R-:W-:-:S03]  /*4c90*/  ISETP.GT.U32.AND P5, PT, R5, R50, PT ;  /* 0x000000320500720c */ /* 0x000fc60003fa4070 */
[----:B------:R-:W-:-:S04]  /*4ca0*/  IMAD.HI.U32 R8, R6, R52, RZ ;  /* 0x0000003406087227 */ /* 0x000fc800078e00ff */
[----:B------:R-:W-:Y:S02]  /*4cb0*/  IMAD.MOV R7, RZ, RZ, -R7 ;  /* 0x000000ffff077224 */ /* 0x000fe400078e0a07 */
[--C-:B------:R-:W-:Y:S01]  /*4cc0*/  @!P0 IMAD.IADD R46, R46, 0x1, -R5.reuse ;  /* 0x000000012e2e8824 */ /* 0x100fe200078e0a05 */
[----:B------:R-:W-:Y:S01]  /*4cd0*/  ISETP.GE.AND P0, PT, R15, RZ, PT ;  /* 0x000000ff0f00720c */ /* 0x000fe20003f06270 */
[----:B------:R-:W-:Y:S02]  /*4ce0*/  IMAD.MOV R8, RZ, RZ, -R8 ;  /* 0x000000ffff087224 */ /* 0x000fe400078e0a08 */
[--C-:B------:R-:W-:Y:S02]  /*4cf0*/  @!P5 IMAD.IADD R50, R50, 0x1, -R5.reuse ;  /* 0x000000013232d824 */ /* 0x100fe400078e0a05 */
[----:B------:R-:W-:Y:S02]  /*4d00*/  IMAD R54, R5, R7, R54 ;  /* 0x0000000705367224 */ /* 0x000fe400078e0236 */
[----:B------:R-:W-:-:S02]  /*4d10*/  @!P6 IMAD.IADD R48, R48, 0x1, -R5 ;  /* 0x000000013030e824 */ /* 0x000fc400078e0a05 */
[----:B------:R-:W-:Y:S01]  /*4d20*/  @!P4 IMAD.MOV R46, RZ, RZ, -R46 ;  /* 0x000000ffff2ec224 */ /* 0x000fe200078e0a2e */
[C---:B------:R-:W-:Y:S01]  /*4d30*/  ISETP.GT.U32.AND P4, PT, R5.reuse, R50, PT ;  /* 0x000000320500720c */ /* 0x040fe20003f84070 */
[C---:B------:R-:W-:Y:S01]  /*4d40*/  IMAD R52, R5.reuse, R8, R52 ;  /* 0x0000000805347224 */ /* 0x040fe200078e0234 */
[C---:B------:R-:W-:Y:S01]  /*4d50*/  ISETP.GT.U32.AND P5, PT, R5.reuse, R54, PT ;  /* 0x000000360500720c */ /* 0x040fe20003fa4070 */
[----:B------:R-:W-:Y:S01]  /*4d60*/  IMAD.HI.U32 R8, R6, R56, RZ ;  /* 0x0000003806087227 */ /* 0x000fe200078e00ff */
[----:B------:R-:W-:-:S03]  /*4d70*/  ISETP.GT.U32.AND P6, PT, R5, R48, PT ;  /* 0x000000300500720c */ /* 0x000fc60003fc4070 */
[----:B------:R-:W-:Y:S02]  /*4d80*/  IMAD.MOV R8, RZ, RZ, -R8 ;  /* 0x000000ffff087224 */ /* 0x000fe400078e0a08 */
[----:B------:R-:W-:Y:S01]  /*4d90*/  @!P2 IMAD.MOV R44, RZ, RZ, -R44 ;  /* 0x000000ffff2ca224 */ /* 0x000fe200078e0a2c */
[----:B------:R-:W-:Y:S01]  /*4da0*/  ISETP.GT.U32.AND P2, PT, R5, R52, PT ;  /* 0x000000340500720c */ /* 0x000fe20003f44070 */
[----:B------:R-:W-:Y:S01]  /*4db0*/  @!P1 IMAD.MOV R36, RZ, RZ, -R36 ;  /* 0x000000ffff249224 */ /* 0x000fe200078e0a24 */
[----:B------:R-:W-:Y:S01]  /*4dc0*/  ISETP.GE.AND P1, PT, R13, RZ, PT ;  /* 0x000000ff0d00720c */ /* 0x000fe20003f26270 */
[C---:B------:R-:W-:Y:S02]  /*4dd0*/  IMAD R56, R5.reuse, R8, R56 ;  /* 0x0000000805387224 */ /* 0x040fe400078e0238 */
[----:B------:R-:W-:Y:S02]  /*4de0*/  VIADD R13, R0, 0x22 ;  /* 0x00000022000d7836 */ /* 0x000fe40000000000 */
[--C-:B------:R-:W-:Y:S01]  /*4df0*/  @!P4 IMAD.IADD R50, R50, 0x1, -R5.reuse ;  /* 0x000000013232c824 */ /* 0x100fe200078e0a05 */
[----:B------:R-:W-:Y:S01]  /*4e00*/  ISETP.GT.U32.AND P4, PT, R5, R56, PT ;  /* 0x000000380500720c */ /* 0x000fe20003f84070 */
[--C-:B------:R-:W-:Y:S01]  /*4e10*/  @!P5 IMAD.IADD R54, R54, 0x1, -R5.reuse ;  /* 0x000000013636d824 */ /* 0x100fe200078e0a05 */
[----:B------:R-:W-:Y:S01]  /*4e20*/  IABS R58, R13 ;  /* 0x0000000d003a7213 */ /* 0x000fe20000000000 */
[--C-:B------:R-:W-:Y:S01]  /*4e30*/  @!P6 IMAD.IADD R48, R48, 0x1, -R5.reuse ;  /* 0x000000013030e824 */ /* 0x100fe200078e0a05 */
[----:B------:R-:W-:Y:S01]  /*4e40*/  ISETP.GE.AND P6, PT, R17, RZ, PT ;  /* 0x000000ff1100720c */ /* 0x000fe20003fc6270 */
[----:B------:R-:W-:Y:S01]  /*4e50*/  VIADD R17, R0, 0x20 ;  /* 0x0000002000117836 */ /* 0x000fe20000000000 */
[----:B------:R-:W-:Y:S01]  /*4e60*/  ISETP.GT.U32.AND P5, PT, R5, R54, PT ;  /* 0x000000360500720c */ /* 0x000fe20003fa4070 */
[----:B------:R-:W-:-:S02]  /*4e70*/  @!P2 IMAD.IADD R52, R52, 0x1, -R5 ;  /* 0x000000013434a824 */ /* 0x000fc400078e0a05 */
[----:B------:R-:W-:Y:S01]  /*4e80*/  IMAD.HI.U32 R7, R6, R58, RZ ;  /* 0x0000003a06077227 */ /* 0x000fe200078e00ff */
[----:B------:R-:W-:Y:S02]  /*4e90*/  IABS R62, R17 ;  /* 0x00000011003e7213 */ /* 0x000fe40000000000 */
[C---:B------:R-:W-:Y:S01]  /*4ea0*/  ISETP.GT.U32.AND P2, PT, R5.reuse, R52, PT ;  /* 0x000000340500720c */ /* 0x040fe20003f44070 */
[----:B------:R-:W-:Y:S02]  /*4eb0*/  VIADD R21, R0, 0x1f ;  /* 0x0000001f00157836 */ /* 0x000fe40000000000 */
[----:B------:R-:W-:Y:S02]  /*4ec0*/  IMAD.MOV R7, RZ, RZ, -R7 ;  /* 0x000000ffff077224 */ /* 0x000fe400078e0a07 */
[----:B------:R-:W-:Y:S01]  /*4ed0*/  @!P4 IMAD.IADD R56, R56, 0x1, -R5 ;  /* 0x000000013838c824 */ /* 0x000fe200078e0a05 */
[----:B------:R-:W-:Y:S01]  /*4ee0*/  IABS R64, R21 ;  /* 0x0000001500407213 */ /* 0x000fe20000000000 */
[----:B------:R-:W-:Y:S01]  /*4ef0*/  IMAD R58, R5, R7, R58 ;  /* 0x00000007053a7224 */ /* 0x000fe200078e023a */
[----:B------:R-:W-:Y:S01]  /*4f00*/  ISETP.GE.AND P4, PT, R13, RZ, PT ;  /* 0x000000ff0d00720c */ /* 0x000fe20003f86270 */
[----:B------:R-:W-:-:S04]  /*4f10*/  IMAD.HI.U32 R8, R6, R62, RZ ;  /* 0x0000003e06087227 */ /* 0x000fc800078e00ff */
[----:B------:R-:W-:Y:S01]  /*4f20*/  @!P3 IMAD.MOV R108, RZ, RZ, -R108 ;  /* 0x000000ffff6cb224 */ /* 0x000fe200078e0a6c */
[----:B------:R-:W-:Y:S01]  /*4f30*/  ISETP.GE.AND P3, PT, R11, RZ, PT ;  /* 0x000000ff0b00720c */ /* 0x000fe20003f66270 */
[----:B------:R-:W-:Y:S01]  /*4f40*/  @!P1 IMAD.MOV R48, RZ, RZ, -R48 ;  /* 0x000000ffff309224 */ /* 0x000fe200078e0a30 */
[----:B------:R-:W-:Y:S01]  /*4f50*/  ISETP.GT.U32.AND P1, PT, R5, R56, PT ;  /* 0x000000380500720c */ /* 0x000fe20003f24070 */
[----:B------:R-:W-:-:S04]  /*4f60*/  IMAD.HI.U32 R11, R6, R64, RZ ;  /* 0x00000040060b7227 */ /* 0x000fc800078e00ff */
[--C-:B------:R-:W-:Y:S01]  /*4f70*/  @!P5 IMAD.IADD R54, R54, 0x1, -R5.reuse ;  /* 0x000000013636d824 */ /* 0x100fe200078e0a05 */
[----:B------:R-:W-:Y:S01]  /*4f80*/  ISETP.GT.U32.AND P5, PT, R5, R58, PT ;  /* 0x0000003a0500720c */ /* 0x000fe20003fa4070 */
[----:B------:R-:W-:Y:S02]  /*4f90*/  IMAD.MOV R8, RZ, RZ, -R8 ;  /* 0x000000ffff087224 */ /* 0x000fe400078e0a08 */
[----:B------:R-:W-:Y:S02]  /*4fa0*/  VIADD R15, R0, 0x21 ;  /* 0x00000021000f7836 */ /* 0x000fe40000000000 */
[----:B------:R-:W-:Y:S01]  /*4fb0*/  @!P2 IMAD.IADD R52, R52, 0x1, -R5 ;  /* 0x000000013434a824 */ /* 0x000fe200078e0a05 */
[----:B------:R-:W-:Y:S01]  /*4fc0*/  ISETP.GE.AND P2, PT, R19, RZ, PT ;  /* 0x000000ff1300720c */ /* 0x000fe20003f46270 */
[----:B------:R-:W-:Y:S01]  /*4fd0*/  IMAD.MOV R11, RZ, RZ, -R11 ;  /* 0x000000ffff0b7224 */ /* 0x000fe200078e0a0b */
[----:B------:R-:W-:Y:S01]  /*4fe0*/  IABS R60, R15 ;  /* 0x0000000f003c7213 */ /* 0x000fe20000000000 */
[----:B------:R-:W-:-:S02]  /*4ff0*/  IMAD R62, R5, R8, R62 ;  /* 0x00000008053e7224 */ /* 0x000fc400078e023e */
[C---:B------:R-:W-:Y:S02]  /*5000*/  IMAD R64, R5.reuse, R11, R64 ;  /* 0x0000000b05407224 */ /* 0x040fe400078e0240 */
[----:B------:R-:W-:Y:S01]  /*5010*/  @!P0 IMAD.MOV R52, RZ, RZ, -R52 ;  /* 0x000000ffff348224 */ /* 0x000fe200078e0a34 */
[C---:B------:R-:W-:Y:S01]  /*5020*/  ISETP.GT.U32.AND P0, PT, R5.reuse, R62, PT ;  /* 0x0000003e0500720c */ /* 0x040fe20003f04070 */
[----:B------:R-:W-:Y:S01]  /*5030*/  @!P1 IMAD.IADD R56, R56, 0x1, -R5 ;  /* 0x0000000138389824 */ /* 0x000fe200078e0a05 */
[----:B------:R-:W-:Y:S01]  /*5040*/  ISETP.GT.U32.AND P1, PT, R5, R64, PT ;  /* 0x000000400500720c */ /* 0x000fe20003f24070 */
[----:B------:R-:W-:Y:S02]  /*5050*/  VIADD R13, R0, 0x1e ;  /* 0x0000001e000d7836 */ /* 0x000fe40000000000 */
[----:B------:R-:W-:-:S03]  /*5060*/  IMAD.HI.U32 R7, R6, R60, RZ ;  /* 0x0000003c06077227 */ /* 0x000fc600078e00ff */
[----:B------:R-:W-:Y:S01]  /*5070*/  IABS R66, R13 ;  /* 0x0000000d00427213 */ /* 0x000fe20000000000 */
[----:B------:R-:W-:Y:S02]  /*5080*/  @!P5 IMAD.IADD R58, R58, 0x1, -R5 ;  /* 0x000000013a3ad824 */ /* 0x000fe400078e0a05 */
[----:B------:R-:W-:Y:S02]  /*5090*/  IMAD.MOV R7, RZ, RZ, -R7 ;  /* 0x000000ffff077224 */ /* 0x000fe400078e0a07 */
[----:B------:R-:W-:Y:S02]  /*50a0*/  VIADD R11, R0, 0x1d ;  /* 0x0000001d000b7836 */ /* 0x000fe40000000000 */
[----:B------:R-:W-:Y:S01]  /*50b0*/  @!P3 IMAD.MOV R50, RZ, RZ, -R50 ;  /* 0x000000ffff32b224 */ /* 0x000fe200078e0a32 */
[C---:B------:R-:W-:Y:S01]  /*50c0*/  ISETP.GT.U32.AND P3, PT, R5.reuse, R58, PT ;  /* 0x0000003a0500720c */ /* 0x040fe20003f64070 */
[----:B------:R-:W-:Y:S01]  /*50d0*/  IMAD R60, R5, R7, R60 ;  /* 0x00000007053c7224 */ /* 0x000fe200078e023c */
[----:B------:R-:W-:Y:S01]  /*50e0*/  IABS R68, R11 ;  /* 0x0000000b00447213 */ /* 0x000fe20000000000 */
[----:B------:R-:W-:-:S02]  /*50f0*/  @!P0 IMAD.IADD R62, R62, 0x1, -R5 ;  /* 0x000000013e3e8824 */ /* 0x000fc400078e0a05 */
[----:B------:R-:W-:Y:S01]  /*5100*/  IMAD.HI.U32 R7, R6, R66, RZ ;  /* 0x0000004206077227 */ /* 0x000fe200078e00ff */
[----:B------:R-:W-:-:S03]  /*5110*/  ISETP.GT.U32.AND P5, PT, R5, R60, PT ;  /* 0x0000003c0500720c */ /* 0x000fc60003fa4070 */
[----:B------:R-:W-:Y:S01]  /*5120*/  @!P1 IMAD.IADD R64, R64, 0x1, -R5 ;  /* 0x0000000140409824 */ /* 0x000fe200078e0a05 */
[----:B------:R-:W-:Y:S01]  /*5130*/  ISETP.GT.U32.AND P1, PT, R5, R62, PT ;  /* 0x0000003e0500720c */ /* 0x000fe20003f24070 */
[----:B------:R-:W-:Y:S02]  /*5140*/  IMAD.MOV R8, RZ, RZ, -R7 ;  /* 0x000000ffff087224 */ /* 0x000fe400078e0a07 */
[----:B------:R-:W-:-:S04]  /*5150*/  IMAD.HI.U32 R7, R6, R68, RZ ;  /* 0x0000004406077227 */ /* 0x000fc800078e00ff */
[----:B------:R-:W-:Y:S01]  /*5160*/  @!P3 IMAD.IADD R58, R58, 0x1, -R5 ;  /* 0x000000013a3ab824 */ /* 0x000fe200078e0a05 */
[----:B------:R-:W-:Y:S01]  /*5170*/  ISETP.GE.AND P3, PT, R17, RZ, PT ;  /* 0x000000ff1100720c */ /* 0x000fe20003f66270 */
[C---:B------:R-:W-:Y:S02]  /*5180*/  IMAD R66, R5.reuse, R8, R66 ;  /* 0x0000000805427224 */ /* 0x040fe400078e0242 */
[----:B------:R-:W-:Y:S02]  /*5190*/  IMAD.MOV R7, RZ, RZ, -R7 ;  /* 0x000000ffff077224 */ /* 0x000fe400078e0a07 */
[----:B------:R-:W-:Y:S01]  /*51a0*/  @!P4 IMAD.MOV R58, RZ, RZ, -R58 ;  /* 0x000000ffff3ac224 */ /* 0x000fe200078e0a3a */
[C---:B------:R-:W-:Y:S01]  /*51b0*/  ISETP.GT.U32.AND P4, PT, R5.reuse, R66, PT ;  /* 0x000000420500720c */ /* 0x040fe20003f84070 */
[----:B------:R-:W-:Y:S02]  /*51c0*/  IMAD R68, R5, R7, R68 ;  /* 0x0000000705447224 */ /* 0x000fe400078e0244 */
[----:B------:R-:W-:-:S02]  /*51d0*/  @!P1 IMAD.IADD R62, R62, 0x1, -R5 ;  /* 0x000000013e3e9824 */ /* 0x000fc400078e0a05 */
[----:B------:R-:W-:Y:S01]  /*51e0*/  VIADD R17, R0, 0x1b ;  /* 0x0000001b00117836 */ /* 0x000fe20000000000 */
[C---:B------:R-:W-:Y:S01]  /*51f0*/  ISETP.GT.U32.AND P1, PT, R5.reuse, R68, PT ;  /* 0x000000440500720c */ /* 0x040fe20003f24070 */
[----:B------:R-:W-:Y:S01]  /*5200*/  @!P2 IMAD.MOV R56, RZ, RZ, -R56 ;  /* 0x000000ffff38a224 */ /* 0x000fe200078e0a38 */
[----:B------:R-:W-:Y:S01]  /*5210*/  ISETP.GT.U32.AND P2, PT, R5, R64, PT ;  /* 0x000000400500720c */ /* 0x000fe20003f44070 */
[----:B------:R-:W-:Y:S01]  /*5220*/  @!P6 IMAD.MOV R54, RZ, RZ, -R54 ;  /* 0x000000ffff36e224 */ /* 0x000fe200078e0a36 */
[----:B------:R-:W-:Y:S01]  /*5230*/  IABS R72, R17 ;  /* 0x0000001100487213 */ /* 0x000fe20000000000 */
[--C-:B------:R-:W-:Y:S01]  /*5240*/  @!P5 IMAD.IADD R60, R60, 0x1, -R5.reuse ;  /* 0x000000013c3cd824 */ /* 0x100fe200078e0a05 */
[----:B------:R-:W-:Y:S01]  /*5250*/  ISETP.GE.AND P6, PT, R15, RZ, PT ;  /* 0x000000ff0f00720c */ /* 0x000fe20003fc6270 */
[----:B------:R-:W-:Y:S01]  /*5260*/  @!P4 IMAD.IADD R66, R66, 0x1, -R5 ;  /* 0x000000014242c824 */ /* 0x000fe200078e0a05 */
[----:B------:R-:W-:Y:S01]  /*5270*/  ISETP.GE.AND P5, PT, R21, RZ, PT ;  /* 0x000000ff1500720c */ /* 0x000fe20003fa6270 */
[----:B------:R-:W-:Y:S01]  /*5280*/  VIADD R15, R0, 0x1c ;  /* 0x0000001c000f7836 */ /* 0x000fe20000000000 */
[----:B------:R-:W-:Y:S01]  /*5290*/  ISETP.GT.U32.AND P0, PT, R5, R60, PT ;  /* 0x0000003c0500720c */ /* 0x000fe20003f04070 */
[----:B------:R-:W-:-:S03]  /*52a0*/  IMAD.HI.U32 R8, R6, R72, RZ ;  /* 0x0000004806087227 */ /* 0x000fc600078e00ff */
[----:B------:R-:W-:Y:S01]  /*52b0*/  IABS R70, R15 ;  /* 0x0000000f00467213 */ /* 0x000fe20000000000 */
[--C-:B------:R-:W-:Y:S01]  /*52c0*/  @!P1 IMAD.IADD R68, R68, 0x1, -R5.reuse ;  /* 0x0000000144449824 */ /* 0x100fe200078e0a05 */
[----:B------:R-:W-:Y:S01]  /*52d0*/  ISETP.GT.U32.AND P1, PT, R5, R66, PT ;  /* 0x000000420500720c */ /* 0x000fe20003f24070 */
[----:B------:R-:W-:Y:S01]  /*52e0*/  IMAD.MOV R8, RZ, RZ, -R8 ;  /* 0x000000ffff087224 */ /* 0x000fe200078e0a08 */
[----:B------:R-:W-:Y:S01]  /*52f0*/  ISETP.GE.AND P4, PT, R15, RZ, PT ;  /* 0x000000ff0f00720c */ /* 0x000fe20003f86270 */
[----:B------:R-:W-:Y:S01]  /*5300*/  @!P2 IMAD.IADD R64, R64, 0x1, -R5 ;  /* 0x000000014040a824 */ /* 0x000fe200078e0a05 */
[----:B------:R-:W-:Y:S01]  /*5310*/  ISETP.GE.AND P2, PT, R11, RZ, PT ;  /* 0x000000ff0b00720c */ /* 0x000fe20003f46270 */
[----:B------:R-:W-:Y:S02]  /*5320*/  VIADD R11, R0, 0x1a ;  /* 0x0000001a000b7836 */ /* 0x000fe40000000000 */
[----:B------:R-:W-:-:S03]  /*5330*/  IMAD.HI.U32 R7, R6, R70, RZ ;  /* 0x0000004606077227 */ /* 0x000fc600078e00ff */
[----:B------:R-:W-:Y:S01]  /*5340*/  IABS R74, R11 ;  /* 0x0000000b004a7213 */ /* 0x000fe20000000000 */
[C---:B------:R-:W-:Y:S02]  /*5350*/  IMAD R72, R5.reuse, R8, R72 ;  /* 0x0000000805487224 */ /* 0x040fe400078e0248 */
[----:B------:R-:W-:Y:S02]  /*5360*/  IMAD.MOV R7, RZ, RZ, -R7 ;  /* 0x000000ffff077224 */ /* 0x000fe400078e0a07 */
[----:B------:R-:W-:Y:S01]  /*5370*/  @!P1 IMAD.IADD R66, R66, 0x1, -R5 ;  /* 0x0000000142429824 */ /* 0x000fe200078e0a05 */
[C---:B------:R-:W-:Y:S01]  /*5380*/  ISETP.GT.U32.AND P1, PT, R5.reuse, R72, PT ;  /* 0x000000480500720c */ /* 0x040fe20003f24070 */
[----:B------:R-:W-:Y:S02]  /*5390*/  IMAD R70, R5, R7, R70 ;  /* 0x0000000705467224 */ /* 0x000fe400078e0246 */
[----:B------:R-:W-:-:S04]  /*53a0*/  IMAD.HI.U32 R7, R6, R74, RZ ;  /* 0x0000004a06077227 */ /* 0x000fc800078e00ff */
[----:B------:R-:W-:Y:S01]  /*53b0*/  @!P0 IMAD.IADD R60, R60, 0x1, -R5 ;  /* 0x000000013c3c8824 */ /* 0x000fe200078e0a05 */
[----:B------:R-:W-:Y:S01]  /*53c0*/  ISETP.GE.AND P0, PT, R13, RZ, PT ;  /* 0x000000ff0d00720c */ /* 0x000fe20003f06270 */
[----:B------:R-:W-:Y:S01]  /*53d0*/  @!P3 IMAD.MOV R62, RZ, RZ, -R62 ;  /* 0x000000ffff3eb224 */ /* 0x000fe200078e0a3e */
[C---:B------:R-:W-:Y:S01]  /*53e0*/  ISETP.GT.U32.AND P3, PT, R5.reuse, R70, PT ;  /* 0x000000460500720c */ /* 0x040fe20003f64070 */
[----:B------:R-:W-:Y:S02]  /*53f0*/  IMAD.MOV R7, RZ, RZ, -R7 ;  /* 0x000000ffff077224 */ /* 0x000fe400078e0a07 */
[----:B------:R-:W-:Y:S01]  /*5400*/  @!P6 IMAD.MOV R60, RZ, RZ, -R60 ;  /* 0x000000ffff3ce224 */ /* 0x000fe200078e0a3c */
[C---:B------:R-:W-:Y:S01]  /*5410*/  ISETP.GT.U32.AND P6, PT, R5.reuse, R68, PT ;  /* 0x000000440500720c */ /* 0x040fe20003fc4070 */
[----:B------:R-:W-:Y:S02]  /*5420*/  IMAD R74, R5, R7, R74 ;  /* 0x00000007054a7224 */ /* 0x000fe400078e024a */
[----:B------:R-:W-:-:S02]  /*5430*/  VIADD R7, R0, 0x19 ;  /* 0x0000001900077836 */ /* 0x000fc40000000000 */
[--C-:B------:R-:W-:Y:S02]  /*5440*/  @!P1 IMAD.IADD R72, R72, 0x1, -R5.reuse ;  /* 0x0000000148489824 */ /* 0x100fe400078e0a05 */
[----:B------:R-:W-:Y:S01]  /*5450*/  @!P5 IMAD.MOV R64, RZ, RZ, -R64 ;  /* 0x000000ffff40d224 */ /* 0x000fe200078e0a40 */
[----:B------:R-:W-:Y:S01]  /*5460*/  IABS R76, R7 ;  /* 0x00000007004c7213 */ /* 0x000fe20000000000 */
[--C-:B------:R-:W-:Y:S01]  /*5470*/  @!P3 IMAD.IADD R70, R70, 0x1, -R5.reuse ;  /* 0x000000014646b824 */ /* 0x100fe200078e0a05 */
[----:B------:R-:W-:Y:S01]  /*5480*/  ISETP.GT.U32.AND P1, PT, R5, R72, PT ;  /* 0x000000480500720c */ /* 0x000fe20003f24070 */
[----:B------:R-:W-:Y:S01]  /*5490*/  @!P0 IMAD.MOV R66, RZ, RZ, -R66 ;  /* 0x000000ffff428224 */ /* 0x000fe200078e0a42 */
[----:B------:R-:W-:Y:S01]  /*54a0*/  ISETP.GE.AND P5, PT, R17, RZ, PT ;  /* 0x000000ff1100720c */ /* 0x000fe20003fa6270 */
[----:B------:R-:W-:Y:S01]  /*54b0*/  @!P6 IMAD.IADD R68, R68, 0x1, -R5 ;  /* 0x000000014444e824 */ /* 0x000fe200078e0a05 */
[----:B------:R-:W-:Y:S01]  /*54c0*/  ISETP.GE.AND P3, PT, R7, RZ, PT ;  /* 0x000000ff0700720c */ /* 0x000fe20003f66270 */
[----:B------:R-:W-:Y:S01]  /*54d0*/  IMAD.HI.U32 R7, R6, R76, RZ ;  /* 0x0000004c06077227 */ /* 0x000fe200078e00ff */
[----:B------:R-:W-:-:S02]  /*54e0*/  ISETP.GT.U32.AND P0, PT, R5, R70, PT ;  /* 0x000000460500720c */ /* 0x000fc40003f04070 */
[----:B------:R-:W-:Y:S01]  /*54f0*/  ISETP.GE.AND P6, PT, R11, RZ, PT ;  /* 0x000000ff0b00720c */ /* 0x000fe20003fc6270 */
[----:B------:R-:W-:Y:S01]  /*5500*/  @!P2 IMAD.MOV R68, RZ, RZ, -R68 ;  /* 0x000000ffff44a224 */ /* 0x000fe200078e0a44 */
[C---:B------:R-:W-:Y:S01]  /*5510*/  ISETP.GT.U32.AND P2, PT, R5.reuse, R74, PT ;  /* 0x0000004a0500720c */ /* 0x040fe20003f44070 */
[----:B------:R-:W-:Y:S02]  /*5520*/  IMAD.MOV R7, RZ, RZ, -R7 ;  /* 0x000000ffff077224 */ /* 0x000fe400078e0a07 */
[----:B------:R-:W-:Y:S02]  /*5530*/  @!P1 IMAD.IADD R72, R72, 0x1, -R5 ;  /* 0x0000000148489824 */ /* 0x000fe400078e0a05 */
[C---:B------:R-:W-:Y:S02]  /*5540*/  IMAD R76, R5.reuse, R7, R76 ;  /* 0x00000007054c7224 */ /* 0x040fe400078e024c */
[----:B------:R-:W-:Y:S02]  /*5550*/  @!P5 IMAD.MOV R72, RZ, RZ, -R72 ;  /* 0x000000ffff48d224 */ /* 0x000fe400078e0a48 */
[C---:B------:R-:W-:Y:S01]  /*5560*/  VIADD R15, R0.reuse, 0x17 ;  /* 0x00000017000f7836 */ /* 0x040fe20000000000 */
[----:B------:R-:W-:Y:S01]  /*5570*/  ISETP.GT.U32.AND P5, PT, R5, R76, PT ;  /* 0x0000004c0500720c */ /* 0x000fe20003fa4070 */
[----:B------:R-:W-:-:S02]  /*5580*/  VIADD R13, R0, 0x18 ;  /* 0x00000018000d7836 */ /* 0x000fc40000000000 */
[--C-:B------:R-:W-:Y:S01]  /*5590*/  @!P2 IMAD.IADD R74, R74, 0x1, -R5.reuse ;  /* 0x000000014a4aa824 */ /* 0x100fe200078e0a05 */
[----:B------:R-:W-:Y:S01]  /*55a0*/  IABS R80, R15 ;  /* 0x0000000f00507213 */ /* 0x000fe20000000000 */
[----:B------:R-:W-:Y:S01]  /*55b0*/  VIADD R7, R0, 0x16 ;  /* 0x0000001600077836 */ /* 0x000fe20000000000 */
[----:B------:R-:W-:Y:S01]  /*55c0*/  IABS R78, R13 ;  /* 0x0000000d004e7213 */ /* 0x000fe20000000000 */
[--C-:B------:R-:W-:Y:S01]  /*55d0*/  @!P0 IMAD.IADD R70, R70, 0x1, -R5.reuse ;  /* 0x0000000146468824 */ /* 0x100fe200078e0a05 */
[----:B------:R-:W-:Y:S01]  /*55e0*/  ISETP.GT.U32.AND P2, PT, R5, R74, PT ;  /* 0x0000004a0500720c */ /* 0x000fe20003f44070 */
[----:B------:R-:W-:Y:S01]  /*55f0*/  IMAD.HI.U32 R11, R6, R80, RZ ;  /* 0x00000050060b7227 */ /* 0x000fe200078e00ff */
[----:B------:R-:W-:Y:S02]  /*5600*/  IABS R82, R7 ;  /* 0x0000000700527213 */ /* 0x000fe40000000000 */
[----:B------:R-:W-:Y:S01]  /*5610*/  ISETP.GE.AND P1, PT, R15, RZ, PT ;  /* 0x000000ff0f00720c */ /* 0x000fe20003f26270 */
[----:B------:R-:W-:Y:S01]  /*5620*/  @!P5 IMAD.IADD R76, R76, 0x1, -R5 ;  /* 0x000000014c4cd824 */ /* 0x000fe200078e0a05 */
[----:B------:R-:W-:Y:S01]  /*5630*/  ISETP.GE.AND P0, PT, R13, RZ, PT ;  /* 0x000000ff0d00720c */ /* 0x000fe20003f06270 */
[----:B------:R-:W-:Y:S01]  /*5640*/  @!P4 IMAD.MOV R70, RZ, RZ, -R70 ;  /* 0x000000ffff46c224 */ /* 0x000fe200078e0a46 */
[----:B------:R-:W-:Y:S01]  /*5650*/  ISETP.GE.AND P4, PT, R7, RZ, PT ;  /* 0x000000ff0700720c */ /* 0x000fe20003f86270 */
[----:B------:R-:W-:Y:S01]  /*5660*/  IMAD.HI.U32 R8, R6, R78, RZ ;  /* 0x0000004e06087227 */ /* 0x000fe200078e00ff */
[----:B------:R-:W-:-:S03]  /*5670*/  ISETP.GT.U32.AND P5, PT, R5, R76, PT ;  /* 0x0000004c0500720c */ /* 0x000fc60003fa4070 */
[----:B------:R-:W-:Y:S02]  /*5680*/  IMAD.MOV R11, RZ, RZ, -R11 ;  /* 0x000000ffff0b7224 */ /* 0x000fe400078e0a0b */
[----:B------:R-:W-:-:S04]  /*5690*/  IMAD.HI.U32 R7, R6, R82, RZ ;  /* 0x0000005206077227 */ /* 0x000fc800078e00ff */
[----:B------:R-:W-:Y:S02]  /*56a0*/  IMAD.MOV R8, RZ, RZ, -R8 ;  /* 0x000000ffff087224 */ /* 0x000fe400078e0a08 */
[C---:B------:R-:W-:Y:S02]  /*56b0*/  IMAD R80, R5.reuse, R11, R80 ;  /* 0x0000000b05507224 */ /* 0x040fe400078e0250 */
[----:B------:R-:W-:Y:S02]  /*56c0*/  @!P2 IMAD.IADD R74, R74, 0x1, -R5 ;  /* 0x000000014a4aa824 */ /* 0x000fe400078e0a05 */
[----:B------:R-:W-:Y:S02]  /*56d0*/  IMAD.MOV R7, RZ, RZ, -R7 ;  /* 0x000000ffff077224 */ /* 0x000fe400078e0a07 */
[C---:B------:R-:W-:Y:S02]  /*56e0*/  IMAD R78, R5.reuse, R8, R78 ;  /* 0x00000008054e7224 */ /* 0x040fe400078e024e */
[----:B------:R-:W-:Y:S01]  /*56f0*/  @!P6 IMAD.MOV R74, RZ, RZ, -R74 ;  /* 0x000000ffff4ae224 */ /* 0x000fe200078e0a4a */
[C---:B------:R-:W-:Y:S01]  /*5700*/  ISETP.GT.U32.AND P6, PT, R5.reuse, R80, PT ;  /* 0x000000500500720c */ /* 0x040fe20003fc4070 */
[C---:B------:R-:W-:Y:S01]  /*5710*/  IMAD R82, R5.reuse, R7, R82 ;  /* 0x0000000705527224 */ /* 0x040fe200078e0252 */
        /* <DEDUP_REMOVED lines=12> */
[----:B------:R-:W-:-:S02]  /*57e0*/  @!P6 IMAD.IADD R80, R80, 0x1, -R5 ;  /* 0x000000015050e824 */ /* 0x000fc400078e0a05 */
[----:B------:R-:W-:Y:S02]  /*57f0*/  IMAD.MOV R11, RZ, RZ, -R11 ;  /* 0x000000ffff0b7224 */ /* 0x000fe400078e0a0b */
[--C-:B------:R-:W-:Y:S02]  /*5800*/  @!P2 IMAD.IADD R78, R78, 0x1, -R5.reuse ;  /* 0x000000014e4ea824 */ /* 0x100fe400078e0a05 */
[----:B------:R-:W-:Y:S01]  /*5810*/  @!P5 IMAD.IADD R82, R82, 0x1, -R5 ;  /* 0x000000015252d824 */ /* 0x000fe200078e0a05 */
[C---:B------:R-:W-:Y:S01]  /*5820*/  ISETP.GT.U32.AND P5, PT, R5.reuse, R80, PT ;  /* 0x000000500500720c */ /* 0x040fe20003fa4070 */
[----:B------:R-:W-:Y:S01]  /*5830*/  IMAD.HI.U32 R7, R6, R118, RZ ;  /* 0x0000007606077227 */ /* 0x000fe200078e00ff */
[----:B------:R-:W-:-:S03]  /*5840*/  ISETP.GT.U32.AND P2, PT, R5, R78, PT ;  /* 0x0000004e0500720c */ /* 0x000fc60003f44070 */
[----:B------:R-:W-:Y:S02]  /*5850*/  IMAD R86, R5, R11, R86 ;  /* 0x0000000b05567224 */ /* 0x000fe400078e0256 */
[----:B------:R-:W-:-:S03]  /*5860*/  IMAD.HI.U32 R8, R6, R84, RZ ;  /* 0x0000005406087227 */ /* 0x000fc600078e00ff */
[C---:B------:R-:W-:Y:S01]  /*5870*/  ISETP.GT.U32.AND P6, PT, R5.reuse, R86, PT ;  /* 0x000000560500720c */ /* 0x040fe20003fc4070 */
[----:B------:R-:W-:Y:S02]  /*5880*/  IMAD.MOV R7, RZ, RZ, -R7 ;  /* 0x000000ffff077224 */ /* 0x000fe400078e0a07 */
[----:B------:R-:W-:Y:S02]  /*5890*/  IMAD.MOV R8, RZ, RZ, -R8 ;  /* 0x000000ffff087224 */ /* 0x000fe400078e0a08 */
[C---:B------:R-:W-:Y:S02]  /*58a0*/  IMAD R118, R5.reuse, R7, R118 ;  /* 0x0000000705767224 */ /* 0x040fe400078e0276 */
[C---:B------:R-:W-:Y:S02]  /*58b0*/  IMAD R84, R5.reuse, R8, R84 ;  /* 0x0000000805547224 */ /* 0x040fe400078e0254 */
[--C-:B------:R-:W-:Y:S01]  /*58c0*/  @!P5 IMAD.IADD R80, R80, 0x1, -R5.reuse ;  /* 0x000000015050d824 */ /* 0x100fe200078e0a05 */
[C---:B------:R-:W-:Y:S01]  /*58d0*/  ISETP.GT.U32.AND P5, PT, R5.reuse, R118, PT ;  /* 0x000000760500720c */ /* 0x040fe20003fa4070 */
[----:B------:R-:W-:Y:S01]  /*58e0*/  @!P2 IMAD.IADD R78, R78, 0x1, -R5 ;  /* 0x000000014e4ea824 */ /* 0x000fe200078e0a05 */
[----:B------:R-:W-:Y:S01]  /*58f0*/  ISETP.GT.U32.AND P2, PT, R5, R84, PT ;  /* 0x000000540500720c */ /* 0x000fe20003f44070 */
[----:B------:R-:W-:-:S02]  /*5900*/  VIADD R23, R0, 0xf ;  /* 0x0000000f00177836 */ /* 0x000fc40000000000 */
[--C-:B------:R-:W-:Y:S02]  /*5910*/  @!P6 IMAD.IADD R86, R86, 0x1, -R5.reuse ;  /* 0x000000015656e824 */ /* 0x100fe400078e0a05 */
[----:B------:R-:W-:Y:S01]  /*5920*/  IMAD.HI.U32 R8, R6, R120, RZ ;  /* 0x0000007806087227 */ /* 0x000fe200078e00ff */
[----:B------:R-:W-:Y:S02]  /*5930*/  IABS R126, R23 ;  /* 0x00000017007e7213 */ /* 0x000fe40000000000 */
[----:B------:R-:W-:Y:S01]  /*5940*/  ISETP.GT.U32.AND P6, PT, R5, R86, PT ;  /* 0x000000560500720c */ /* 0x000fe20003fc4070 */
[----:B------:R-:W-:Y:S02]  /*5950*/  IMAD.MOV R8, RZ, RZ, -R8 ;  /* 0x000000ffff087224 */ /* 0x000fe400078e0a08 */
[----:B------:R-:W-:Y:S01]  /*5960*/  @!P5 IMAD.IADD R118, R118, 0x1, -R5 ;  /* 0x000000017676d824 */ /* 0x000fe200078e0a05 */
[----:B------:R-:W-:Y:S01]  /*5970*/  ISETP.GE.AND P5, PT, R15, RZ, PT ;  /* 0x000000ff0f00720c */ /* 0x000fe20003fa6270 */
[----:B------:R-:W-:-:S02]  /*5980*/  IMAD R120, R5, R8, R120 ;  /* 0x0000000805787224 */ /* 0x000fc400078e0278 */
[----:B------:R-:W-:-:S04]  /*5990*/  IMAD.HI.U32 R8, R6, R126, RZ ;  /* 0x0000007e06087227 */ /* 0x000fc800078e00ff */
[--C-:B------:R-:W-:Y:S01]  /*59a0*/  @!P2 IMAD.IADD R84, R84, 0x1, -R5.reuse ;  /* 0x000000015454a824 */ /* 0x100fe200078e0a05 */
[C---:B------:R-:W-:Y:S01]  /*59b0*/  ISETP.GT.U32.AND P2, PT, R5.reuse, R82, PT ;  /* 0x000000520500720c */ /* 0x040fe20003f44070 */
[----:B------:R-:W-:Y:S02]  /*59c0*/  VIADD R11, R0, 0x11 ;  /* 0x00000011000b7836 */ /* 0x000fe40000000000 */
[----:B------:R-:W-:Y:S02]  /*59d0*/  IMAD.MOV R8, RZ, RZ, -R8 ;  /* 0x000000ffff087224 */ /* 0x000fe400078e0a08 */
[----:B------:R-:W-:Y:S01]  /*59e0*/  @!P3 IMAD.MOV R76, RZ, RZ, -R76 ;  /* 0x000000ffff4cb224 */ /* 0x000fe200078e0a4c */
[C---:B------:R-:W-:Y:S01]  /*59f0*/  ISETP.GT.U32.AND P3, PT, R5.reuse, R84, PT ;  /* 0x000000540500720c */ /* 0x040fe20003f64070 */
[----:B------:R-:W-:Y:S01]  /*5a00*/  @!P6 IMAD.IADD R86, R86, 0x1, -R5 ;  /* 0x000000015656e824 */ /* 0x000fe200078e0a05 */
[----:B------:R-:W-:Y:S01]  /*5a10*/  IABS R122, R11 ;  /* 0x0000000b007a7213 */ /* 0x000fe20000000000 */
[----:B------:R-:W-:-:S02]  /*5a20*/  IMAD R126, R5, R8, R126 ;  /* 0x00000008057e7224 */ /* 0x000fc400078e027e */
[----:B------:R-:W-:Y:S02]  /*5a30*/  @!P5 IMAD.MOV R86, RZ, RZ, -R86 ;  /* 0x000000ffff56d224 */ /* 0x000fe400078e0a56 */
[----:B------:R-:W-:Y:S01]  /*5a40*/  VIADD R21, R0, 0x10 ;  /* 0x0000001000157836 */ /* 0x000fe20000000000 */
[----:B------:R-:W-:Y:S01]  /*5a50*/  ISETP.GT.U32.AND P5, PT, R5, R126, PT ;  /* 0x0000007e0500720c */ /* 0x000fe20003fa4070 */
[----:B------:R-:W-:-:S03]  /*5a60*/  IMAD.HI.U32 R7, R6, R122, RZ ;  /* 0x0000007a06077227 */ /* 0x000fc600078e00ff */
[----:B------:R-:W-:Y:S01]  /*5a70*/  IABS R124, R21 ;  /* 0x00000015007c7213 */ /* 0x000fe20000000000 */
[----:B------:R-:W-:Y:S02]  /*5a80*/  IMAD.MOV R7, RZ, RZ, -R7 ;  /* 0x000000ffff077224 */ /* 0x000fe400078e0a07 */
[----:B------:R-:W-:Y:S01]  /*5a90*/  @!P3 IMAD.IADD R84, R84, 0x1, -R5 ;  /* 0x000000015454b824 */ /* 0x000fe200078e0a05 */
[----:B------:R-:W-:Y:S01]  /*5aa0*/  ISETP.GE.AND P3, PT, R13, RZ, PT ;  /* 0x000000ff0d00720c */ /* 0x000fe20003f66270 */
[C---:B------:R-:W-:Y:S02]  /*5ab0*/  IMAD R122, R5.reuse, R7, R122 ;  /* 0x00000007057a7224 */ /* 0x040fe400078e027a */
[----:B------:R-:W-:Y:S02]  /*5ac0*/  VIADD R13, R0, 0xe ;  /* 0x0000000e000d7836 */ /* 0x000fe40000000000 */
[----:B------:R-:W-:Y:S01]  /*5ad0*/  IMAD.HI.U32 R7, R6, R124, RZ ;  /* 0x0000007c06077227 */ /* 0x000fe200078e00ff */
[----:B------:R-:W-:-:S02]  /*5ae0*/  ISETP.GT.U32.AND P6, PT, R5, R122, PT ;  /* 0x0000007a0500720c */ /* 0x000fc40003fc4070 */
[----:B------:R-:W-:Y:S01]  /*5af0*/  IABS R128, R13 ;  /* 0x0000000d00807213 */ /* 0x000fe20000000000 */
[--C-:B------:R-:W-:Y:S01]  /*5b00*/  @!P2 IMAD.IADD R82, R82, 0x1, -R5.reuse ;  /* 0x000000015252a824 */ /* 0x100fe200078e0a05 */
[C---:B------:R-:W-:Y:S01]  /*5b10*/  ISETP.GT.U32.AND P2, PT, R5.reuse, R120, PT ;  /* 0x000000780500720c */ /* 0x040fe20003f44070 */
[----:B------:R-:W-:Y:S02]  /*5b20*/  @!P5 IMAD.IADD R126, R126, 0x1, -R5 ;  /* 0x000000017e7ed824 */ /* 0x000fe400078e0a05 */
[----:B------:R-:W-:Y:S02]  /*5b30*/  IMAD.MOV R7, RZ, RZ, -R7 ;  /* 0x000000ffff077224 */ /* 0x000fe400078e0a07 */
[----:B------:R-:W-:Y:S01]  /*5b40*/  @!P0 IMAD.MOV R78, RZ, RZ, -R78 ;  /* 0x000000ffff4e8224 */ /* 0x000fe200078e0a4e */
[C---:B------:R-:W-:Y:S01]  /*5b50*/  ISETP.GT.U32.AND P5, PT, R5.reuse, R126, PT ;  /* 0x0000007e0500720c */ /* 0x040fe20003fa4070 */
[C---:B------:R-:W-:Y:S01]  /*5b60*/  IMAD R124, R5.reuse, R7, R124 ;  /* 0x00000007057c7224 */ /* 0x040fe200078e027c */
[----:B------:R-:W-:Y:S01]  /*5b70*/  ISETP.GT.U32.AND P0, PT, R5, R118, PT ;  /* 0x000000760500720c */ /* 0x000fe20003f04070 */
[----:B------:R-:W-:-:S04]  /*5b80*/  IMAD.HI.U32 R7, R6, R128, RZ ;  /* 0x0000008006077227 */ /* 0x000fc800078e00ff */
[----:B------:R-:W-:Y:S02]  /*5b90*/  IMAD.MOV R7, RZ, RZ, -R7 ;  /* 0x000000ffff077224 */ /* 0x000fe400078e0a07 */
[--C-:B------:R-:W-:Y:S01]  /*5ba0*/  @!P2 IMAD.IADD R120, R120, 0x1, -R5.reuse ;  /* 0x000000017878a824 */ /* 0x100fe200078e0a05 */
[----:B------:R-:W-:Y:S01]  /*5bb0*/  ISETP.GE.AND P2, PT, R17, RZ, PT ;  /* 0x000000ff1100720c */ /* 0x000fe20003f46270 */
[C---:B------:R-:W-:Y:S02]  /*5bc0*/  IMAD R128, R5.reuse, R7, R128 ;  /* 0x0000000705807224 */ /* 0x040fe400078e0280 */
[----:B------:R-:W-:Y:S01]  /*5bd0*/  @!P1 IMAD.MOV R80, RZ, RZ, -R80 ;  /* 0x000000ffff509224 */ /* 0x000fe200078e0a50 */
[C---:B------:R-:W-:Y:S01]  /*5be0*/  ISETP.GT.U32.AND P1, PT, R5.reuse, R120, PT ;  /* 0x000000780500720c */ /* 0x040fe20003f24070 */
[--C-:B------:R-:W-:Y:S01]  /*5bf0*/  @!P5 IMAD.IADD R126, R126, 0x1, -R5.reuse ;  /* 0x000000017e7ed824 */ /* 0x100fe200078e0a05 */
[C---:B------:R-:W-:Y:S01]  /*5c00*/  ISETP.GT.U32.AND P5, PT, R5.reuse, R128, PT ;  /* 0x000000800500720c */ /* 0x040fe20003fa4070 */
[----:B------:R-:W-:Y:S01]  /*5c10*/  @!P6 IMAD.IADD R122, R122, 0x1, -R5 ;  /* 0x000000017a7ae824 */ /* 0x000fe200078e0a05 */
[----:B------:R-:W-:Y:S01]  /*5c20*/  ISETP.GT.U32.AND P6, PT, R5, R124, PT ;  /* 0x0000007c0500720c */ /* 0x000fe20003fc4070 */
[----:B------:R-:W-:Y:S01]  /*5c30*/  @!P3 IMAD.MOV R84, RZ, RZ, -R84 ;  /* 0x000000ffff54b224 */ /* 0x000fe200078e0a54 */
[----:B------:R-:W-:Y:S01]  /*5c40*/  ISETP.GE.AND P3, PT, R19, RZ, PT ;  /* 0x000000ff1300720c */ /* 0x000fe20003f66270 */
[----:B------:R-:W-:Y:S01]  /*5c50*/  @!P4 IMAD.MOV R82, RZ, RZ, -R82 ;  /* 0x000000ffff52c224 */ /* 0x000fe200078e0a52 */
[----:B------:R-:W-:Y:S01]  /*5c60*/  ISETP.GT.U32.AND P4, PT, R5, R122, PT ;  /* 0x0000007a0500720c */ /* 0x000fe20003f84070 */
[----:B------:R-:W-:-:S02]  /*5c70*/  VIADD R7, R0, 0xd ;  /* 0x0000000d00077836 */ /* 0x000fc40000000000 */
[--C-:B------:R-:W-:Y:S01]  /*5c80*/  @!P0 IMAD.IADD R118, R118, 0x1, -R5.reuse ;  /* 0x0000000176768824 */ /* 0x100fe200078e0a05 */
[----:B------:R-:W-:Y:S01]  /*5c90*/  ISETP.GE.AND P0, PT, R11, RZ, PT ;  /* 0x000000ff0b00720c */ /* 0x000fe20003f06270 */
[--C-:B------:R-:W-:Y:S01]  /*5ca0*/  @!P1 IMAD.IADD R120, R120, 0x1, -R5.reuse ;  /* 0x0000000178789824 */ /* 0x100fe200078e0a05 */
[----:B------:R-:W-:Y:S01]  /*5cb0*/  IABS R106, R7 ;  /* 0x00000007006a7213 */ /* 0x000fe20000000000 */
[----:B------:R-:W-:Y:S01]  /*5cc0*/  @!P5 IMAD.IADD R128, R128, 0x1, -R5 ;  /* 0x000000018080d824 */ /* 0x000fe200078e0a05 */
[----:B------:R-:W-:Y:S01]  /*5cd0*/  ISETP.GE.AND P1, PT, R21, RZ, PT ;  /* 0x000000ff1500720c */ /* 0x000fe20003f26270 */
[----:B------:R-:W-:Y:S02]  /*5ce0*/  VIADD R8, R0, 0xc ;  /* 0x0000000c00087836 */ /* 0x000fe40000000000 */
[----:B------:R-:W-:Y:S01]  /*5cf0*/  @!P3 IMAD.MOV R120, RZ, RZ, -R120 ;  /* 0x000000ffff78b224 */ /* 0x000fe200078e0a78 */
[----:B------:R-:W-:Y:S01]  /*5d00*/  ISETP.GE.AND P3, PT, R7, RZ, PT ;  /* 0x000000ff0700720c */ /* 0x000fe20003f66270 */
[----:B------:R-:W-:Y:S01]  /*5d10*/  IMAD.HI.U32 R7, R6, R106, RZ ;  /* 0x0000006a06077227 */ /* 0x000fe200078e00ff */
[----:B------:R-:W-:-:S02]  /*5d20*/  ISETP.GT.U32.AND P5, PT, R5, R128, PT ;  /* 0x000000800500720c */ /* 0x000fc40003fa4070 */
[----:B------:R-:W-:Y:S01]  /*5d30*/  IABS R130, R8 ;  /* 0x0000000800827213 */ /* 0x000fe20000000000 */
[----:B------:R-:W-:Y:S01]  /*5d40*/  @!P4 IMAD.IADD R122, R122, 0x1, -R5 ;  /* 0x000000017a7ac824 */ /* 0x000fe200078e0a05 */
[----:B------:R-:W-:Y:S01]  /*5d50*/  ISETP.GE.AND P4, PT, R23, RZ, PT ;  /* 0x000000ff1700720c */ /* 0x000fe20003f86270 */
[----:B------:R-:W-:Y:S02]  /*5d60*/  IMAD.MOV R7, RZ, RZ, -R7 ;  /* 0x000000ffff077224 */ /* 0x000fe400078e0a07 */
[----:B------:R-:W-:Y:S01]  /*5d70*/  @!P6 IMAD.IADD R124, R124, 0x1, -R5 ;  /* 0x000000017c7ce824 */ /* 0x000fe200078e0a05 */
[----:B------:R-:W-:Y:S01]  /*5d80*/  ISETP.GE.AND P6, PT, R13, RZ, PT ;  /* 0x000000ff0d00720c */ /* 0x000fe20003fc6270 */
[----:B------:R-:W-:Y:S01]  /*5d90*/  @!P0 IMAD.MOV R122, RZ, RZ, -R122 ;  /* 0x000000ffff7a8224 */ /* 0x000fe200078e0a7a */
[----:B------:R-:W-:Y:S01]  /*5da0*/  ISETP.GE.AND P0, PT, R8, RZ, PT ;  /* 0x000000ff0800720c */ /* 0x000fe20003f06270 */
[----:B------:R-:W-:-:S04]  /*5db0*/  IMAD.HI.U32 R8, R6, R130, RZ ;  /* 0x0000008206087227 */ /* 0x000fc800078e00ff */
[C---:B------:R-:W-:Y:S02]  /*5dc0*/  IMAD R106, R5.reuse, R7, R106 ;  /* 0x00000007056a7224 */ /* 0x040fe400078e026a */
[----:B------:R-:W-:Y:S02]  /*5dd0*/  IMAD.MOV R8, RZ, RZ, -R8 ;  /* 0x000000ffff087224 */ /* 0x000fe400078e0a08 */
[----:B------:R-:W-:Y:S01]  /*5de0*/  @!P5 IMAD.IADD R128, R128, 0x1, -R5 ;  /* 0x000000018080d824 */ /* 0x000fe200078e0a05 */
[C---:B------:R-:W-:Y:S01]  /*5df0*/  ISETP.GT.U32.AND P5, PT, R5.reuse, R106, PT ;  /* 0x0000006a0500720c */ /* 0x040fe20003fa4070 */
[----:B------:R-:W-:Y:S01]  /*5e00*/  @!P2 IMAD.MOV R118, RZ, RZ, -R118 ;  /* 0x000000ffff76a224 */ /* 0x000fe200078e0a76 */
[C---:B------:R-:W-:Y:S01]  /*5e10*/  ISETP.GT.U32.AND P2, PT, R5.reuse, R124, PT ;  /* 0x0000007c0500720c */ /* 0x040fe20003f44070 */
[----:B------:R-:W-:Y:S02]  /*5e20*/  IMAD R130, R5, R8, R130 ;  /* 0x0000000805827224 */ /* 0x000fe400078e0282 */
[----:B------:R-:W-:-:S02]  /*5e30*/  @!P6 IMAD.MOV R128, RZ, RZ, -R128 ;  /* 0x000000ffff80e224 */ /* 0x000fc400078e0a80 */
[C---:B------:R-:W-:Y:S01]  /*5e40*/  VIADD R11, R0.reuse, 0xb ;  /* 0x0000000b000b7836 */ /* 0x040fe20000000000 */
[----:B------:R-:W-:Y:S01]  /*5e50*/  ISETP.GT.U32.AND P6, PT, R5, R130, PT ;  /* 0x000000820500720c */ /* 0x000fe20003fc4070 */
[C---:B------:R-:W-:Y:S02]  /*5e60*/  VIADD R13, R0.reuse, 0xa ;  /* 0x0000000a000d7836 */ /* 0x040fe40000000000 */
[----:B------:R-:W-:Y:S01]  /*5e70*/  VIADD R15, R0, 0x9 ;  /* 0x00000009000f7836 */ /* 0x000fe20000000000 */
[----:B------:R-:W-:Y:S01]  /*5e80*/  IABS R104, R11 ;  /* 0x0000000b00687213 */ /* 0x000fe20000000000 */
[--C-:B------:R-:W-:Y:S01]  /*5e90*/  @!P5 IMAD.IADD R106, R106, 0x1, -R5.reuse ;  /* 0x000000016a6ad824 */ /* 0x100fe200078e0a05 */
[----:B------:R-:W-:Y:S01]  /*5ea0*/  IABS R132, R13 ;  /* 0x0000000d00847213 */ /* 0x000fe20000000000 */
[----:B------:R-:W-:Y:S01]  /*5eb0*/  @!P2 IMAD.IADD R124, R124, 0x1, -R5 ;  /* 0x000000017c7ca824 */ /* 0x000fe200078e0a05 */
[----:B------:R-:W-:Y:S01]  /*5ec0*/  ISETP.GE.AND P2, PT, R11, RZ, PT ;  /* 0x000000ff0b00720c */ /* 0x000fe20003f46270 */
[----:B------:R-:W-:Y:S01]  /*5ed0*/  IMAD.HI.U32 R11, R6, R104, RZ ;  /* 0x00000068060b7227 */ /* 0x000fe200078e00ff */
[----:B------:R-:W-:-:S02]  /*5ee0*/  ISETP.GT.U32.AND P5, PT, R5, R106, PT ;  /* 0x0000006a0500720c */ /* 0x000fc40003fa4070 */
[----:B------:R-:W-:Y:S01]  /*5ef0*/  IABS R102, R15 ;  /* 0x0000000f00667213 */ /* 0x000fe20000000000 */
[----:B------:R-:W-:Y:S02]  /*5f00*/  @!P6 IMAD.IADD R130, R130, 0x1, -R5 ;  /* 0x000000018282e824 */ /* 0x000fe400078e0a05 */
[----:B------:R-:W-:Y:S02]  /*5f10*/  IMAD.MOV R11, RZ, RZ, -R11 ;  /* 0x000000ffff0b7224 */ /* 0x000fe400078e0a0b */
[----:B------:R-:W-:Y:S01]  /*5f20*/  @!P1 IMAD.MOV R124, RZ, RZ, -R124 ;  /* 0x000000ffff7c9224 */ /* 0x000fe200078e0a7c */
[----:B------:R-:W-:Y:S01]  /*5f30*/  ISETP.GE.AND P1, PT, R13, RZ, PT ;  /* 0x000000ff0d00720c */ /* 0x000fe20003f26270 */
[----:B------:R-:W-:Y:S01]  /*5f40*/  IMAD.HI.U32 R13, R6, R132, RZ ;  /* 0x00000084060d7227 */ /* 0x000fe200078e00ff */
[----:B------:R-:W-:-:S03]  /*5f50*/  ISETP.GT.U32.AND P6, PT, R5, R130, PT ;  /* 0x000000820500720c */ /* 0x000fc60003fc4070 */
[C---:B------:R-:W-:Y:S02]  /*5f60*/  IMAD R104, R5.reuse, R11, R104 ;  /* 0x0000000b05687224 */ /* 0x040fe400078e0268 */
[C---:B------:R-:W-:Y:S02]  /*5f70*/  VIADD R19, R0.reuse, 0x8 ;  /* 0x0000000800137836 */ /* 0x040fe40000000000 */
[----:B------:R-:W-:Y:S02]  /*5f80*/  IMAD.MOV R13, RZ, RZ, -R13 ;  /* 0x000000ffff0d7224 */ /* 0x000fe400078e0a0d */
[----:B------:R-:W-:Y:S01]  /*5f90*/  VIADD R23, R0, 0x6 ;  /* 0x0000000600177836 */ /* 0x000fe20000000000 */
[----:B------:R-:W-:Y:S01]  /*5fa0*/  IABS R134, R19 ;  /* 0x0000001300867213 */ /* 0x000fe20000000000 */
[----:B------:R-:W-:Y:S01]  /*5fb0*/  @!P5 IMAD.IADD R106, R106, 0x1, -R5 ;  /* 0x000000016a6ad824 */ /* 0x000fe200078e0a05 */
[----:B------:R-:W-:Y:S01]  /*5fc0*/  ISETP.GT.U32.AND P5, PT, R5, R104, PT ;  /* 0x000000680500720c */ /* 0x000fe20003fa4070 */
[----:B------:R-:W-:Y:S01]  /*5fd0*/  @!P4 IMAD.MOV R126, RZ, RZ, -R126 ;  /* 0x000000ffff7ec224 */ /* 0x000fe200078e0a7e */
[----:B------:R-:W-:Y:S01]  /*5fe0*/  ISETP.GE.AND P4, PT, R15, RZ, PT ;  /* 0x000000ff0f00720c */ /* 0x000fe20003f86270 */
[----:B------:R-:W-:Y:S01]  /*5ff0*/  IMAD.HI.U32 R15, R6, R102, RZ ;  /* 0x00000066060f7227 */ /* 0x000fe200078e00ff */
[----:B------:R-:W-:-:S03]  /*6000*/  IABS R136, R23 ;  /* 0x0000001700887213 */ /* 0x000fc60000000000 */
[C---:B------:R-:W-:Y:S02]  /*6010*/  IMAD R132, R5.reuse, R13, R132 ;  /* 0x0000000d05847224 */ /* 0x040fe400078e0284 */
[----:B------:R-:W-:Y:S02]  /*6020*/  IMAD.MOV R15, RZ, RZ, -R15 ;  /* 0x000000ffff0f7224 */ /* 0x000fe400078e0a0f */
[----:B------:R-:W-:Y:S02]  /*6030*/  VIADD R17, R0, 0x5 ;  /* 0x0000000500117836 */ /* 0x000fe40000000000 */
[----:B------:R-:W-:Y:S01]  /*6040*/  @!P6 IMAD.IADD R130, R130, 0x1, -R5 ;  /* 0x000000018282e824 */ /* 0x000fe200078e0a05 */
[----:B------:R-:W-:Y:S01]  /*6050*/  ISETP.GT.U32.AND P6, PT, R5, R132, PT ;  /* 0x000000840500720c */ /* 0x000fe20003fc4070 */
[----:B------:R-:W-:Y:S01]  /*6060*/  IMAD.HI.U32 R7, R6, R134, RZ ;  /* 0x0000008606077227 */ /* 0x000fe200078e00ff */
[----:B------:R-:W-:-:S03]  /*6070*/  IABS R34, R17 ;  /* 0x0000001100227213 */ /* 0x000fc60000000000 */
[----:B------:R-:W-:Y:S02]  /*6080*/  VIADD R21, R0, 0x7 ;  /* 0x0000000700157836 */ /* 0x000fe40000000000 */
[----:B------:R-:W-:-:S03]  /*6090*/  IMAD.HI.U32 R8, R6, R136, RZ ;  /* 0x0000008806087227 */ /* 0x000fc600078e00ff */
[----:B------:R-:W-:Y:S01]  /*60a0*/  IABS R100, R21 ;  /* 0x0000001500647213 */ /* 0x000fe20000000000 */
[C---:B------:R-:W-:Y:S02]  /*60b0*/  IMAD R102, R5.reuse, R15, R102 ;  /* 0x0000000f05667224 */ /* 0x040fe400078e0266 */
[----:B------:R-:W-:Y:S02]  /*60c0*/  VIADD R15, R0, 0x4 ;  /* 0x00000004000f7836 */ /* 0x000fe40000000000 */
[----:B------:R-:W-:Y:S02]  /*60d0*/  IMAD.MOV R13, RZ, RZ, -R7 ;  /* 0x000000ffff0d7224 */ /* 0x000fe400078e0a07 */
[----:B------:R-:W-:Y:S01]  /*60e0*/  IMAD.MOV R8, RZ, RZ, -R8 ;  /* 0x000000ffff087224 */ /* 0x000fe200078e0a08 */
[----:B------:R-:W-:Y:S01]  /*60f0*/  IABS R138, R15 ;  /* 0x0000000f008a7213 */ /* 0x000fe20000000000 */
[----:B------:R-:W-:Y:S02]  /*6100*/  @!P5 IMAD.IADD R104, R104, 0x1, -R5 ;  /* 0x000000016868d824 */ /* 0x000fe400078e0a05 */
[----:B------:R-:W-:-:S02]  /*6110*/  IMAD R134, R5, R13, R134 ;  /* 0x0000000d05867224 */ /* 0x000fc400078e0286 */
[----:B------:R-:W-:Y:S01]  /*6120*/  @!P3 IMAD.MOV R106, RZ, RZ, -R106 ;  /* 0x000000ffff6ab224 */ /* 0x000fe200078e0a6a */
[C---:B------:R-:W-:Y:S01]  /*6130*/  ISETP.GT.U32.AND P3, PT, R5.reuse, R102, PT ;  /* 0x000000660500720c */ /* 0x040fe20003f64070 */
[----:B------:R-:W-:Y:S01]  /*6140*/  IMAD.HI.U32 R11, R6, R34, RZ ;  /* 0x00000022060b7227 */ /* 0x000fe200078e00ff */
[----:B------:R-:W-:-:S03]  /*6150*/  ISETP.GT.U32.AND P5, PT, R5, R104, PT ;  /* 0x000000680500720c */ /* 0x000fc60003fa4070 */
[----:B------:R-:W-:Y:S02]  /*6160*/  IMAD R136, R5, R8, R136 ;  /* 0x0000000805887224 */ /* 0x000fe400078e0288 */
[----:B------:R-:W-:-:S04]  /*6170*/  IMAD.HI.U32 R7, R6, R100, RZ ;  /* 0x0000006406077227 */ /* 0x000fc800078e00ff */
[----:B------:R-:W-:Y:S01]  /*6180*/  @!P0 IMAD.MOV R130, RZ, RZ, -R130 ;  /* 0x000000ffff828224 */ /* 0x000fe200078e0a82 */
[C---:B------:R-:W-:Y:S01]  /*6190*/  ISETP.GT.U32.AND P0, PT, R5.reuse, R134, PT ;  /* 0x000000860500720c */ /* 0x040fe20003f04070 */
[----:B------:R-:W-:Y:S02]  /*61a0*/  IMAD.MOV R11, RZ, RZ, -R11 ;  /* 0x000000ffff0b7224 */ /* 0x000fe400078e0a0b */
[----:B------:R-:W-:Y:S01]  /*61b0*/  @!P6 IMAD.IADD R132, R132, 0x1, -R5 ;  /* 0x000000018484e824 */ /* 0x000fe200078e0a05 */
[----:B------:R-:W-:Y:S01]  /*61c0*/  ISETP.GT.U32.AND P6, PT, R5, R136, PT ;  /* 0x000000880500720c */ /* 0x000fe20003fc4070 */
[----:B------:R-:W-:-:S04]  /*61d0*/  IMAD.HI.U32 R13, R6, R138, RZ ;  /* 0x0000008a060d7227 */ /* 0x000fc800078e00ff */
[----:B------:R-:W-:Y:S02]  /*61e0*/  IMAD.MOV R7, RZ, RZ, -R7 ;  /* 0x000000ffff077224 */ /* 0x000fe400078e0a07 */
[C---:B------:R-:W-:Y:S02]  /*61f0*/  IMAD R34, R5.reuse, R11, R34 ;  /* 0x0000000b05227224 */ /* 0x040fe400078e0222 */
[----:B------:R-:W-:Y:S02]  /*6200*/  IMAD.MOV R13, RZ, RZ, -R13 ;  /* 0x000000ffff0d7224 */ /* 0x000fe400078e0a0d */
[----:B------:R-:W-:Y:S02]  /*6210*/  VIADD R11, R0, 0x3 ;  /* 0x00000003000b7836 */ /* 0x000fe40000000000 */
[C---:B------:R-:W-:Y:S02]  /*6220*/  IMAD R100, R5.reuse, R7, R100 ;  /* 0x0000000705647224 */ /* 0x040fe400078e0264 */
[C---:B------:R-:W-:Y:S01]  /*6230*/  IMAD R138, R5.reuse, R13, R138 ;  /* 0x0000000d058a7224 */ /* 0x040fe200078e028a */
[----:B------:R-:W-:Y:S01]  /*6240*/  IABS R32, R11 ;  /* 0x0000000b00207213 */ /* 0x000fe20000000000 */
[----:B------:R-:W-:Y:S01]  /*6250*/  @!P3 IMAD.IADD R102, R102, 0x1, -R5 ;  /* 0x000000016666b824 */ /* 0x000fe200078e0a05 */
[----:B------:R-:W-:Y:S01]  /*6260*/  ISETP.GT.U32.AND P3, PT, R5, R132, PT ;  /* 0x000000840500720c */ /* 0x000fe20003f64070 */
[----:B------:R-:W-:-:S02]  /*6270*/  VIADD R13, R0, 0x2 ;  /* 0x00000002000d7836 */ /* 0x000fc40000000000 */
[--C-:B------:R-:W-:Y:S01]  /*6280*/  @!P5 IMAD.IADD R104, R104, 0x1, -R5.reuse ;  /* 0x000000016868d824 */ /* 0x100fe200078e0a05 */
[C---:B------:R-:W-:Y:S01]  /*6290*/  ISETP.GT.U32.AND P5, PT, R5.reuse, R100, PT ;  /* 0x000000640500720c */ /* 0x040fe20003fa4070 */
[--C-:B------:R-:W-:Y:S01]  /*62a0*/  @!P0 IMAD.IADD R134, R134, 0x1, -R5.reuse ;  /* 0x0000000186868824 */ /* 0x100fe200078e0a05 */
[----:B------:R-:W-:Y:S01]  /*62b0*/  ISETP.GT.U32.AND P0, PT, R5, R102, PT ;  /* 0x000000660500720c */ /* 0x000fe20003f04070 */
[----:B------:R-:W-:Y:S01]  /*62c0*/  @!P6 IMAD.IADD R136, R136, 0x1, -R5 ;  /* 0x000000018888e824 */ /* 0x000fe200078e0a05 */
[----:B------:R-:W-:Y:S01]  /*62d0*/  IABS R140, R13 ;  /* 0x0000000d008c7213 */ /* 0x000fe20000000000 */
[----:B------:R-:W-:-:S03]  /*62e0*/  IMAD.HI.U32 R7, R6, R32, RZ ;  /* 0x0000002006077227 */ /* 0x000fc600078e00ff */
[----:B------:R-:W-:Y:S01]  /*62f0*/  ISETP.GT.U32.AND P6, PT, R5, R136, PT ;  /* 0x000000880500720c */ /* 0x000fe20003fc4070 */
[----:B------:R-:W-:Y:S02]  /*6300*/  IMAD.MOV R8, RZ, RZ, -R7 ;  /* 0x000000ffff087224 */ /* 0x000fe400078e0a07 */
[----:B------:R-:W-:-:S04]  /*6310*/  IMAD.HI.U32 R7, R6, R140, RZ ;  /* 0x0000008c06077227 */ /* 0x000fc800078e00ff */
[----:B------:R-:W-:Y:S02]  /*6320*/  IMAD.MOV R7, RZ, RZ, -R7 ;  /* 0x000000ffff077224 */ /* 0x000fe400078e0a07 */
[--C-:B------:R-:W-:Y:S01]  /*6330*/  @!P5 IMAD.IADD R100, R100, 0x1, -R5.reuse ;  /* 0x000000016464d824 */ /* 0x100fe200078e0a05 */
[C---:B------:R-:W-:Y:S01]  /*6340*/  ISETP.GT.U32.AND P5, PT, R5.reuse, R134, PT ;  /* 0x000000860500720c */ /* 0x040fe20003fa4070 */
[----:B------:R-:W-:Y:S01]  /*6350*/  @!P0 IMAD.IADD R102, R102, 0x1, -R5 ;  /* 0x0000000166668824 */ /* 0x000fe200078e0a05 */
[C---:B------:R-:W-:Y:S01]  /*6360*/  ISETP.GT.U32.AND P0, PT, R5.reuse, R138, PT ;  /* 0x0000008a0500720c */ /* 0x040fe20003f04070 */
[----:B------:R-:W-:Y:S02]  /*6370*/  IMAD R140, R5, R7, R140 ;  /* 0x00000007058c7224 */ /* 0x000fe400078e028c */
[----:B------:R-:W-:-:S04]  /*6380*/  IMAD.HI.U32 R6, R6, R30, RZ ;  /* 0x0000001e06067227 */ /* 0x000fc800078e00ff */
[----:B------:R-:W-:Y:S01]  /*6390*/  @!P2 IMAD.MOV R104, RZ, RZ, -R104 ;  /* 0x000000ffff68a224 */ /* 0x000fe200078e0a68 */
[C---:B------:R-:W-:Y:S01]  /*63a0*/  ISETP.GT.U32.AND P2, PT, R5.reuse, R100, PT ;  /* 0x000000640500720c */ /* 0x040fe20003f44070 */
[--C-:B------:R-:W-:Y:S01]  /*63b0*/  @!P6 IMAD.IADD R136, R136, 0x1, -R5.reuse ;  /* 0x000000018888e824 */ /* 0x100fe200078e0a05 */
[C---:B------:R-:W-:Y:S01]  /*63c0*/  ISETP.GT.U32.AND P6, PT, R5.reuse, R140, PT ;  /* 0x0000008c0500720c */ /* 0x040fe20003fc4070 */
[----:B------:R-:W-:Y:S02]  /*63d0*/  IMAD.MOV R7, RZ, RZ, -R6 ;  /* 0x000000ffff077224 */ /* 0x000fe400078e0a06 */
[C---:B------:R-:W-:Y:S02]  /*63e0*/  IMAD R32, R5.reuse, R8, R32 ;  /* 0x0000000805207224 */ /* 0x040fe400078e0220 */
[C---:B------:R-:W-:Y:S02]  /*63f0*/  IMAD R30, R5.reuse, R7, R30 ;  /* 0x00000007051e7224 */ /* 0x040fe400078e021e */
[--C-:B------:R-:W-:Y:S01]  /*6400*/  @!P5 IMAD.IADD R134, R134, 0x1, -R5.reuse ;  /* 0x000000018686d824 */ /* 0x100fe200078e0a05 */
[C---:B------:R-:W-:Y:S01]  /*6410*/  ISETP.GT.U32.AND P5, PT, R5.reuse, R32, PT ;  /* 0x000000200500720c */ /* 0x040fe20003fa4070 */
[--C-:B------:R-:W-:Y:S01]  /*6420*/  @!P3 IMAD.IADD R132, R132, 0x1, -R5.reuse ;  /* 0x000000018484b824 */ /* 0x100fe200078e0a05 */
[C---:B------:R-:W-:Y:S01]  /*6430*/  ISETP.GT.U32.AND P3, PT, R5.reuse, R34, PT ;  /* 0x000000220500720c */ /* 0x040fe20003f64070 */
[--C-:B------:R-:W-:Y:S01]  /*6440*/  @!P0 IMAD.IADD R138, R138, 0x1, -R5.reuse ;  /* 0x000000018a8a8824 */ /* 0x100fe200078e0a05 */
[----:B------:R-:W-:Y:S01]  /*6450*/  ISETP.GT.U32.AND P0, PT, R5, R30, PT ;  /* 0x0000001e0500720c */ /* 0x000fe20003f04070 */
[--C-:B------:R-:W-:Y:S01]  /*6460*/  @!P2 IMAD.IADD R100, R100, 0x1, -R5.reuse ;  /* 0x000000016464a824 */ /* 0x100fe200078e0a05 */
[----:B------:R-:W-:Y:S01]  /*6470*/  ISETP.GE.AND P2, PT, R19, RZ, PT ;  /* 0x000000ff1300720c */ /* 0x000fe20003f46270 */
[----:B------:R-:W-:Y:S01]  /*6480*/  @!P6 IMAD.IADD R140, R140, 0x1, -R5 ;  /* 0x000000018c8ce824 */ /* 0x000fe200078e0a05 */
[----:B------:R-:W-:Y:S01]  /*6490*/  ISETP.GT.U32.AND P6, PT, R5, R138, PT ;  /* 0x0000008a0500720c */ /* 0x000fe20003fc4070 */
[----:B------:R-:W-:-:S02]  /*64a0*/  @!P4 IMAD.MOV R102, RZ, RZ, -R102 ;  /* 0x000000ffff66c224 */ /* 0x000fc400078e0a66 */
[----:B------:R-:W-:Y:S02]  /*64b0*/  @!P1 IMAD.MOV R132, RZ, RZ, -R132 ;  /* 0x000000ffff849224 */ /* 0x000fe400078e0a84 */
[--C-:B------:R-:W-:Y:S01]  /*64c0*/  @!P5 IMAD.IADD R32, R32, 0x1, -R5.reuse ;  /* 0x000000012020d824 */ /* 0x100fe200078e0a05 */
[----:B------:R-:W-:Y:S01]  /*64d0*/  ISETP.GE.AND P5, PT, R23, RZ, PT ;  /* 0x000000ff1700720c */ /* 0x000fe20003fa6270 */
[--C-:B------:R-:W-:Y:S01]  /*64e0*/  @!P3 IMAD.IADD R34, R34, 0x1, -R5.reuse ;  /* 0x000000012222b824 */ /* 0x100fe200078e0a05 */
[----:B------:R-:W-:Y:S01]  /*64f0*/  ISETP.GE.AND P3, PT, R21, RZ, PT ;  /* 0x000000ff1500720c */ /* 0x000fe20003f66270 */
[--C-:B------:R-:W-:Y:S01]  /*6500*/  @!P0 IMAD.IADD R30, R30, 0x1, -R5.reuse ;  /* 0x000000011e1e8824 */ /* 0x100fe200078e0a05 */
[C---:B------:R-:W-:Y:S01]  /*6510*/  ISETP.GT.U32.AND P4, PT, R5.reuse, R32, PT ;  /* 0x000000200500720c */ /* 0x040fe20003f84070 */
[----:B------:R-:W-:Y:S01]  /*6520*/  @!P2 IMAD.MOV R134, RZ, RZ, -R134 ;  /* 0x000000ffff86a224 */ /* 0x000fe200078e0a86 */
[C---:B------:R-:W-:Y:S01]  /*6530*/  ISETP.GT.U32.AND P1, PT, R5.reuse, R34, PT ;  /* 0x000000220500720c */ /* 0x040fe20003f24070 */
[----:B------:R-:W-:Y:S01]  /*6540*/  @!P6 IMAD.IADD R138, R138, 0x1, -R5 ;  /* 0x000000018a8ae824 */ /* 0x000fe200078e0a05 */
[----:B------:R-:W-:Y:S01]  /*6550*/  ISETP.GT.U32.AND P2, PT, R5, R30, PT ;  /* 0x0000001e0500720c */ /* 0x000fe20003f44070 */
[----:B------:R-:W-:Y:S01]  /*6560*/  IMAD R6, R42, 0x2, R142 ;  /* 0x000000022a067824 */ /* 0x000fe200078e028e */
[----:B------:R-:W-:-:S02]  /*6570*/  ISETP.GE.AND P6, PT, R11, RZ, PT ;  /* 0x000000ff0b00720c */ /* 0x000fc40003fc6270 */
[----:B------:R-:W-:Y:S01]  /*6580*/  ISETP.GT.U32.AND P0, PT, R5, R140, PT ;  /* 0x0000008c0500720c */ /* 0x000fe20003f04070 */
[----:B------:R-:W-:Y:S01]  /*6590*/  @!P5 IMAD.MOV R136, RZ, RZ, -R136 ;  /* 0x000000ffff88d224 */ /* 0x000fe200078e0a88 */
[----:B------:R-:W-:Y:S01]  /*65a0*/  SHF.R.S32.HI R11, RZ, 0x1f, R144 ;  /* 0x0000001fff0b7819 */ /* 0x000fe20000011490 */
[----:B------:R-:W-:Y:S01]  /*65b0*/  @!P3 IMAD.MOV R100, RZ, RZ, -R100 ;  /* 0x000000ffff64b224 */ /* 0x000fe200078e0a64 */
[----:B------:R-:W-:Y:S01]  /*65c0*/  ISETP.GE.AND P3, PT, R17, RZ, PT ;  /* 0x000000ff1100720c */ /* 0x000fe20003f66270 */
[--C-:B------:R-:W-:Y:S01]  /*65d0*/  @!P4 IMAD.IADD R32, R32, 0x1, -R5.reuse ;  /* 0x000000012020c824 */ /* 0x100fe200078e0a05 */
[----:B------:R-:W-:Y:S01]  /*65e0*/  ISETP.GE.AND P4, PT, R13, RZ, PT ;  /* 0x000000ff0d00720c */ /* 0x000fe20003f86270 */
[--C-:B------:R-:W-:Y:S01]  /*65f0*/  @!P1 IMAD.IADD R34, R34, 0x1, -R5.reuse ;  /* 0x0000000122229824 */ /* 0x100fe200078e0a05 */
[----:B------:R-:W-:Y:S01]  /*6600*/  ISETP.GE.AND P1, PT, R15, RZ, PT ;  /* 0x000000ff0f00720c */ /* 0x000fe20003f26270 */
[--C-:B------:R-:W-:Y:S01]  /*6610*/  @!P2 IMAD.IADD R30, R30, 0x1, -R5.reuse ;  /* 0x000000011e1ea824 */ /* 0x100fe200078e0a05 */
[----:B------:R-:W-:Y:S01]  /*6620*/  ISETP.NE.AND P2, PT, R141, RZ, PT ;  /* 0x000000ff8d00720c */ /* 0x000fe20003f45270 */
[----:B------:R-:W-:Y:S01]  /*6630*/  @!P6 IMAD.MOV R32, RZ, RZ, -R32 ;  /* 0x000000ffff20e224 */ /* 0x000fe200078e0a20 */
[----:B------:R-:W-:Y:S01]  /*6640*/  LOP3.LUT R141, RZ, R141, RZ, 0x33, !PT ;  /* 0x0000008dff8d7212 */ /* 0x000fe200078e33ff */
[----:B------:R-:W-:Y:S01]  /*6650*/  @!P0 IMAD.IADD R140, R140, 0x1, -R5 ;  /* 0x000000018c8c8824 */ /* 0x000fe200078e0a05 */
[----:B------:R-:W-:Y:S01]  /*6660*/  ISETP.GE.AND P0, PT, R27, RZ, PT ;  /* 0x000000ff1b00720c */ /* 0x000fe20003f06270 */
[----:B------:R-:W-:Y:S01]  /*6670*/  IMAD R7, R42, 0x2, R6 ;  /* 0x000000022a077824 */ /* 0x000fe200078e0206 */
[----:B------:R-:W-:Y:S01]  /*6680*/  LEA.HI R144, R11, R144, RZ, 0x7 ;  /* 0x000000900b907211 */ /* 0x000fe200078f38ff */
[----:B------:R-:W-:Y:S01]  /*6690*/  @!P3 IMAD.MOV R34, RZ, RZ, -R34 ;  /* 0x000000ffff22b224 */ /* 0x000fe200078e0a22 */
[C---:B------:R-:W-:Y:S01]  /*66a0*/  SEL R139, R141.reuse, R32, !P2 ;  /* 0x000000208d8b7207 */ /* 0x040fe20005000000 */
[----:B------:R-:W-:Y:S01]  /*66b0*/  IMAD.SHL.U32 R32, R4, 0x10, RZ ;  /* 0x0000001004207824 */ /* 0x000fe200078e00ff */
[----:B------:R-:W-:Y:S01]  /*66c0*/  SEL R11, R141, R16, !P2 ;  /* 0x000000108d0b7207 */ /* 0x000fe20005000000 */
[----:B------:R-:W-:Y:S01]  /*66d0*/  IMAD R4, R91, UR17, RZ ;  /* 0x000000115b047c24 */ /* 0x000fe2000f8e02ff */
[C---:B------:R-:W-:Y:S01]  /*66e0*/  SEL R16, R141.reuse, R98, !P2 ;  /* 0x000000628d107207 */ /* 0x040fe20005000000 */
[----:B------:R-:W-:Y:S01]  /*66f0*/  @!P1 IMAD.MOV R138, RZ, RZ, -R138 ;  /* 0x000000ffff8a9224 */ /* 0x000fe200078e0a8a */
[----:B------:R-:W-:Y:S01]  /*6700*/  SEL R98, R141, R9, !P2 ;  /* 0x000000098d627207 */ /* 0x000fe20005000000 */
[----:B------:R-:W-:Y:S01]  /*6710*/  IMAD R9, R3, UR4, RZ ;  /* 0x0000000403097c24 */ /* 0x000fe2000f8e02ff */
[C---:B------:R-:W-:Y:S01]  /*6720*/  SEL R88, R141.reuse, R88, !P2 ;  /* 0x000000588d587207 */ /* 0x040fe20005000000 */
[----:B------:R-:W-:Y:S01]  /*6730*/  ULDC.64 UR4, c[0x0][0x218] ;  /* 0x0000860000047ab9 */ /* 0x000fe20000000a00 */
[C---:B------:R-:W-:Y:S01]  /*6740*/  SEL R101, R141.reuse, R10, !P2 ;  /* 0x0000000a8d657207 */ /* 0x040fe20005000000 */
[----:B------:R-:W-:Y:S01]  /*6750*/  @!P4 IMAD.MOV R140, RZ, RZ, -R140 ;  /* 0x000000ffff8cc224 */ /* 0x000fe200078e0a8c */
[----:B------:R-:W-:Y:S01]  /*6760*/  IADD3 R5, P1, R4, UR4, RZ ;  /* 0x0000000404057c10 */ /* 0x000fe2000ff3e0ff */
[----:B------:R-:W-:Y:S01]  /*6770*/  ULDC UR4, c[0x0][0x240] ;  /* 0x0000900000047ab9 */ /* 0x000fe20000000800 */
[C---:B------:R-:W-:Y:S01]  /*6780*/  SEL R117, R141.reuse, R12, !P2 ;  /* 0x0000000c8d757207 */ /* 0x040fe20005000000 */
[----:B------:R-:W-:Y:S01]  /*6790*/  IMAD R88, R88, UR4, RZ ;  /* 0x0000000458587c24 */ /* 0x000fe2000f8e02ff */
[----:B------:R-:W-:Y:S01]  /*67a0*/  SEL R15, R141, R96, !P2 ;  /* 0x000000608d0f7207 */ /* 0x000fe20005000000 */
[----:B------:R-:W-:Y:S01]  /*67b0*/  @!P0 IMAD.MOV R30, RZ, RZ, -R30 ;  /* 0x000000ffff1e8224 */ /* 0x000fe200078e0a1e */
[----:B------:R-:W-:Y:S01]  /*67c0*/  LOP3.LUT R91, R32, 0x70, RZ, 0xc0, !PT ;  /* 0x00000070205b7812 */ /* 0x000fe200078ec0ff */
[----:B------:R-:W-:Y:S01]  /*67d0*/  IMAD R101, R101, UR4, RZ ;  /* 0x0000000465657c24 */ /* 0x000fe2000f8e02ff */
[----:B------:R-:W-:Y:S01]  /*67e0*/  SEL R10, R141, R14, !P2 ;  /* 0x0000000e8d0a7207 */ /* 0x000fe20005000000 */
[----:B------:R-:W-:Y:S01]  /*67f0*/  IMAD R117, R117, UR4, RZ ;  /* 0x0000000475757c24 */ /* 0x000fe2000f8e02ff */
[C---:B------:R-:W-:Y:S01]  /*6800*/  SEL R18, R141.reuse, R18, !P2 ;  /* 0x000000128d127207 */ /* 0x040fe20005000000 */
[----:B------:R0:W-:Y:S01]  /*6810*/  STL [R1+0x564], R91 ;  /* 0x0005645b01007387 */ /* 0x0001e20000100800 */
[----:B------:R-:W-:Y:S01]  /*6820*/  SEL R12, R141, R92, !P2 ;  /* 0x0000005c8d0c7207 */ /* 0x000fe20005000000 */
[----:B------:R-:W-:Y:S01]  /*6830*/  IMAD R15, R15, UR4, RZ ;  /* 0x000000040f0f7c24 */ /* 0x000fe2000f8e02ff */
[C---:B------:R-:W-:Y:S01]  /*6840*/  SEL R13, R141.reuse, R90, !P2 ;  /* 0x0000005a8d0d7207 */ /* 0x040fe20005000000 */
[----:B------:R-:W-:Y:S01]  /*6850*/  IMAD R10, R10, UR4, RZ ;  /* 0x000000040a0a7c24 */ /* 0x000fe2000f8e02ff */
[C---:B------:R-:W-:Y:S01]  /*6860*/  SEL R14, R141.reuse, R94, !P2 ;  /* 0x0000005e8d0e7207 */ /* 0x040fe20005000000 */
[----:B------:R-:W-:Y:S01]  /*6870*/  IMAD R18, R18, UR4, RZ ;  /* 0x0000000412127c24 */ /* 0x000fe2000f8e02ff */
[C---:B------:R-:W-:Y:S01]  /*6880*/  SEL R20, R141.reuse, R20, !P2 ;  /* 0x000000148d147207 */ /* 0x040fe20005000000 */
[----:B------:R-:W-:Y:S01]  /*6890*/  IMAD R16, R16, UR4, RZ ;  /* 0x0000000410107c24 */ /* 0x000fe2000f8e02ff */
[C---:B------:R-:W-:Y:S01]  /*68a0*/  SEL R22, R141.reuse, R22, !P2 ;  /* 0x000000168d167207 */ /* 0x040fe20005000000 */
[----:B0-----:R-:W-:Y:S01]  /*68b0*/  IMAD R91, R2, 0x80, R91 ;  /* 0x00000080025b7824 */ /* 0x001fe200078e025b */
[----:B------:R-:W-:Y:S01]  /*68c0*/  SEL R17, R141, R236, !P2 ;  /* 0x000000ec8d117207 */ /* 0x000fe20005000000 */
[----:B------:R-:W-:Y:S01]  /*68d0*/  IMAD R11, R11, UR4, RZ ;  /* 0x000000040b0b7c24 */ /* 0x000fe2000f8e02ff */
[C---:B------:R-:W-:Y:S01]  /*68e0*/  SEL R19, R141.reuse, R238, !P2 ;  /* 0x000000ee8d137207 */ /* 0x040fe20005000000 */
[----:B------:R-:W-:Y:S01]  /*68f0*/  IMAD R20, R20, UR4, RZ ;  /* 0x0000000414147c24 */ /* 0x000fe2000f8e02ff */
[----:B------:R-:W-:Y:S01]  /*6900*/  SEL R21, R141, R242, !P2 ;  /* 0x000000f28d157207 */ /* 0x000fe20005000000 */
[----:B------:R-:W-:Y:S01]  /*6910*/  IMAD R17, R17, UR4, RZ ;  /* 0x0000000411117c24 */ /* 0x000fe2000f8e02ff */
[C---:B------:R-:W-:Y:S01]  /*6920*/  SEL R23, R141.reuse, R240, !P2 ;  /* 0x000000f08d177207 */ /* 0x040fe20005000000 */
[----:B------:R-:W-:Y:S01]  /*6930*/  IMAD R12, R12, UR4, RZ ;  /* 0x000000040c0c7c24 */ /* 0x000fe2000f8e02ff */
[C---:B------:R-:W-:Y:S01]  /*6940*/  SEL R89, R141.reuse, R246, !P2 ;  /* 0x000000f68d597207 */ /* 0x040fe20005000000 */
[----:B------:R-:W-:Y:S01]  /*6950*/  IMAD R22, R22, UR4, RZ ;  /* 0x0000000416167c24 */ /* 0x000fe2000f8e02ff */
[----:B------:R-:W-:Y:S01]  /*6960*/  SEL R90, R141, R244, !P2 ;  /* 0x000000f48d5a7207 */ /* 0x000fe20005000000 */
[----:B------:R-:W-:Y:S01]  /*6970*/  IMAD R19, R19, UR4, RZ ;  /* 0x0000000413137c24 */ /* 0x000fe2000f8e02ff */
        /* <DEDUP_REMOVED lines=18> */
[----:B------:R-:W-:Y:S01]  /*6aa0*/  SEL R205, R141, R205, !P2 ;  /* 0x000000cd8dcd7207 */ /* 0x000fe20005000000 */
[----:B------:R-:W-:Y:S01]  /*6ab0*/  IMAD R201, R201, UR4, RZ ;  /* 0x00000004c9c97c24 */ /* 0x000fe2000f8e02ff */
[----:B------:R-:W-:Y:S01]  /*6ac0*/  SEL R207, R141, R207, !P2 ;  /* 0x000000cf8dcf7207 */ /* 0x000fe20005000000 */
        /* <DEDUP_REMOVED lines=191> */
[----:B------:R-:W-:Y:S01]  /*76c0*/  IADD3 R3, P0, R9, UR8, RZ ;  /* 0x0000000809037c10 */ /* 0x000fe2000ff1e0ff */
[----:B------:R-:W-:Y:S01]  /*76d0*/  IMAD R133, R133, UR4, RZ ;  /* 0x0000000485857c24 */ /* 0x000fe2000f8e02ff */
[----:B------:R-:W-:Y:S01]  /*76e0*/  LEA.HI.X.SX32 R4, R4, UR5, 0x1, P1 ;  /* 0x0000000504047c11 */ /* 0x000fe200088f0eff */
[----:B------:R-:W-:Y:S01]  /*76f0*/  IMAD R134, R134, UR4, RZ ;  /* 0x0000000486867c24 */ /* 0x000fe2000f8e02ff */
[-C--:B------:R-:W-:Y:S01]  /*7700*/  IADD3 R97, P6, R88, R5.reuse, RZ ;  /* 0x0000000558617210 */ /* 0x080fe20007fde0ff */
[----:B------:R-:W-:Y:S01]  /*7710*/  IMAD R135, R135, UR4, RZ ;  /* 0x0000000487877c24 */ /* 0x000fe2000f8e02ff */
[----:B------:R-:W-:Y:S01]  /*7720*/  SEL R141, R141, R30, !P2 ;  /* 0x0000001e8d8d7207 */ /* 0x000fe20005000000 */
[----:B------:R-:W-:Y:S01]  /*7730*/  IMAD R136, R136, UR4, RZ ;  /* 0x0000000488887c24 */ /* 0x000fe2000f8e02ff */
[-C--:B------:R-:W-:Y:S01]  /*7740*/  IADD3 R95, P2, R101, R5.reuse, RZ ;  /* 0x00000005655f7210 */ /* 0x080fe20007f5e0ff */
[----:B------:R-:W-:Y:S01]  /*7750*/  IMAD R137, R137, UR4, RZ ;  /* 0x0000000489897c24 */ /* 0x000fe2000f8e02ff */
[----:B------:R-:W-:Y:S01]  /*7760*/  LEA.HI.X.SX32 R2, R9, UR9, 0x1, P0 ;  /* 0x0000000909027c11 */ /* 0x000fe200080f0eff */
[----:B------:R-:W-:Y:S01]  /*7770*/  IMAD R138, R138, UR4, RZ ;  /* 0x000000048a8a7c24 */ /* 0x000fe2000f8e02ff */
[----:B------:R-:W-:Y:S01]  /*7780*/  LEA.HI.X.SX32 R88, R88, R4, 0x1, P6 ;  /* 0x0000000458587211 */ /* 0x000fe200030f0eff */
[----:B------:R-:W-:Y:S01]  /*7790*/  STL [R1+0x45c], R95 ;  /* 0x00045c5f01007387 */ /* 0x000fe20000100800 */
[-C--:B------:R-:W-:Y:S01]  /*77a0*/  IADD3 R99, P0, R117, R5.reuse, RZ ;  /* 0x0000000575637210 */ /* 0x080fe20007f1e0ff */
[----:B------:R-:W-:Y:S01]  /*77b0*/  IMAD R139, R139, UR4, RZ ;  /* 0x000000048b8b7c24 */ /* 0x000fe2000f8e02ff */
[-C--:B------:R-:W-:Y:S01]  /*77c0*/  IADD3 R105, P6, R15, R5.reuse, RZ ;  /* 0x000000050f697210 */ /* 0x080fe20007fde0ff */
[----:B------:R-:W-:Y:S01]  /*77d0*/  IMAD R140, R140, UR4, RZ ;  /* 0x000000048c8c7c24 */ /* 0x000fe2000f8e02ff */
[----:B------:R-:W-:Y:S01]  /*77e0*/  LOP3.LUT R9, R91, R146, RZ, 0xfc, !PT ;  /* 0x000000925b097212 */ /* 0x000fe200078efcff */
[----:B------:R-:W-:Y:S01]  /*77f0*/  IMAD R141, R141, UR4, RZ ;  /* 0x000000048d8d7c24 */ /* 0x000fe2000f8e02ff */
[-C--:B------:R-:W-:Y:S01]  /*7800*/  IADD3 R100, P1, R10, R5.reuse, RZ ;  /* 0x000000050a647210 */ /* 0x080fe20007f3e0ff */
[----:B------:R-:W-:Y:S01]  /*7810*/  IMAD.WIDE R146, R146, UR16, RZ ;  /* 0x0000001092927c25 */ /* 0x000fe2000f8e02ff */
[-C--:B------:R-:W-:Y:S01]  /*7820*/  LEA.HI.X.SX32 R102, R101, R4.reuse, 0x1, P2 ;  /* 0x0000000465667211 */ /* 0x080fe200010f0eff */
[----:B------:R-:W-:Y:S01]  /*7830*/  UIADD3 UR8, UR7, 0x4000, URZ ;  /* 0x0000400007087890 */ /* 0x000fe2000fffe03f */
[-C--:B------:R-:W-:Y:S01]  /*7840*/  IADD3 R91, P3, R18, R5.reuse, RZ ;  /* 0x00000005125b7210 */ /* 0x080fe20007f7e0ff */
[C---:B------:R-:W-:Y:S01]  /*7850*/  IMAD R8, R42.reuse, 0x2, R7 ;  /* 0x000000022a087824 */ /* 0x040fe200078e0207 */
[-C--:B------:R-:W-:Y:S01]  /*7860*/  LEA.HI.X.SX32 R117, R117, R4.reuse, 0x1, P0 ;  /* 0x0000000475757211 */ /* 0x080fe200000f0eff */
[----:B------:R0:W-:Y:S01]  /*7870*/  STL [R1+0x458], R102 ;  /* 0x0004586601007387 */ /* 0x0001e20000100800 */
[-C--:B------:R-:W-:Y:S01]  /*7880*/  LEA.HI.X.SX32 R15, R15, R4.reuse, 0x1, P6 ;  /* 0x000000040f0f7211 */ /* 0x080fe200030f0eff */
[----:B------:R-:W-:Y:S01]  /*7890*/  IMAD R24, R42, 0x2, R8 ;  /* 0x000000022a187824 */ /* 0x000fe200078e0208 */
[-C--:B------:R-:W-:Y:S01]  /*78a0*/  IADD3 R106, P0, R16, R5.reuse, RZ ;  /* 0x00000005106a7210 */ /* 0x080fe20007f1e0ff */
[----:B------:R-:W-:Y:S01]  /*78b0*/  USHF.R.U32.HI UR8, URZ, 0x4, UR8 ;  /* 0x000000043f087899 */ /* 0x000fe20008011608 */
[-C--:B------:R-:W-:Y:S01]  /*78c0*/  LEA.HI.X.SX32 R10, R10, R4.reuse, 0x1, P1 ;  /* 0x000000040a0a7211 */ /* 0x080fe200008f0eff */
[----:B------:R-:W-:Y:S01]  /*78d0*/  IMAD R25, R42, 0x4, R24 ;  /* 0x000000042a197824 */ /* 0x000fe200078e0218 */
[-C--:B------:R-:W-:Y:S01]  /*78e0*/  IADD3 R112, P6, R90, R5.reuse, RZ ;  /* 0x000000055a707210 */ /* 0x080fe20007fde0ff */
[----:B------:R-:W-:Y:S01]  /*78f0*/  USGXT.U32 UR12, UR8, 0xe ;  /* 0x0000000e080c789a */ /* 0x000fe20008000000 */
[-C--:B------:R-:W-:Y:S01]  /*7900*/  IADD3 R101, P2, R11, R5.reuse, RZ ;  /* 0x000000050b657210 */ /* 0x080fe20007f5e0ff */
[----:B------:R-:W-:Y:S01]  /*7910*/  IMAD R26, R42, 0x2, R25 ;  /* 0x000000022a1a7824 */ /* 0x000fe200078e0219 */
[-C--:B------:R-:W-:Y:S01]  /*7920*/  LEA.HI.X.SX32 R18, R18, R4.reuse, 0x1, P3 ;  /* 0x0000000412127211 */ /* 0x080fe200018f0eff */
[----:B------:R-:W-:Y:S01]  /*7930*/  UIADD3 UR8, UP0, UR12, 0x2, URZ ;  /* 0x000000020c087890 */ /* 0x000fe2000ff1e03f */
[-C--:B------:R-:W-:Y:S01]  /*7940*/  IADD3 R107, P1, R17, R5.reuse, RZ ;  /* 0x00000005116b7210 */ /* 0x080fe20007f3e0ff */
[----:B------:R-:W-:Y:S01]  /*7950*/  IMAD R27, R42, 0x2, R26 ;  /* 0x000000022a1b7824 */ /* 0x000fe200078e021a */
[-C--:B------:R-:W-:Y:S01]  /*7960*/  IADD3 R93, P4, R20, R5.reuse, RZ ;  /* 0x00000005145d7210 */ /* 0x080fe20007f9e0ff */
[----:B------:R-:W-:Y:S01]  /*7970*/  UMOV UR5, URZ ;  /* 0x0000003f00057c82 */ /* 0x000fe20008000000 */
[-C--:B0-----:R-:W-:Y:S01]  /*7980*/  IADD3 R102, P3, R12, R5.reuse, RZ ;  /* 0x000000050c667210 */ /* 0x081fe20007f7e0ff */
[----:B------:R-:W-:Y:S01]  /*7990*/  IMAD R28, R42, 0x2, R27 ;  /* 0x000000022a1c7824 */ /* 0x000fe200078e021b */
[-C--:B------:R-:W-:Y:S01]  /*79a0*/  IADD3 R95, P5, R22, R5.reuse, RZ ;  /* 0x00000005165f7210 */ /* 0x080fe20007fbe0ff */
[----:B------:R-:W-:Y:S01]  /*79b0*/  USHF.L.U32 UR17, UR17, 0x7, URZ ;  /* 0x0000000711117899 */ /* 0x000fe2000800063f */
[-C--:B------:R-:W-:Y:S01]  /*79c0*/  LEA.HI.X.SX32 R16, R16, R4.reuse, 0x1, P0 ;  /* 0x0000000410107211 */ /* 0x080fe200000f0eff */
[----:B------:R-:W-:Y:S01]  /*79d0*/  IMAD R29, R42, 0x2, R28 ;  /* 0x000000022a1d7824 */ /* 0x000fe200078e021c */
[-C--:B------:R-:W-:Y:S01]  /*79e0*/  LEA.HI.X.SX32 R90, R90, R4.reuse, 0x1, P6 ;  /* 0x000000045a5a7211 */ /* 0x080fe200030f0eff */
[----:B------:R-:W-:Y:S01]  /*79f0*/  UIADD3.X UR9, UR5, 0x40000040, URZ, UP0, !UPT ;  /* 0x4000004005097890 */ /* 0x000fe200087fe43f */
[-C--:B------:R-:W-:Y:S01]  /*7a00*/  LEA.HI.X.SX32 R11, R11, R4.reuse, 0x1, P2 ;  /* 0x000000040b0b7211 */ /* 0x080fe200010f0eff */
[----:B------:R-:W-:Y:S01]  /*7a10*/  IMAD R30, R42, 0x2, R29 ;  /* 0x000000022a1e7824 */ /* 0x000fe200078e021d */
[-C--:B------:R-:W-:Y:S01]  /*7a20*/  IADD3 R113, P0, R92, R5.reuse, RZ ;  /* 0x000000055c717210 */ /* 0x080fe20007f1e0ff */
[----:B------:R-:W-:Y:S01]  /*7a30*/  UMOV UR4, URZ ;  /* 0x0000003f00047c82 */ /* 0x000fe20008000000 */
[-C--:B------:R-:W-:Y:S01]  /*7a40*/  LEA.HI.X.SX32 R17, R17, R4.reuse, 0x1, P1 ;  /* 0x0000000411117211 */ /* 0x080fe200008f0eff */
[----:B------:R-:W-:Y:S01]  /*7a50*/  IMAD R31, R42, 0x2, R30 ;  /* 0x000000022a1f7824 */ /* 0x000fe200078e021e */
[-C--:B------:R-:W-:Y:S01]  /*7a60*/  IADD3 R198, P6, R197, R5.reuse, RZ ;  /* 0x00000005c5c67210 */ /* 0x080fe20007fde0ff */
[----:B------:R-:W-:Y:S01]  /*7a70*/  USHF.R.S32.HI UR28, URZ, 0x1f, UR17 ;  /* 0x0000001f3f1c7899 */ /* 0x000fe20008011411 */
[-C--:B------:R-:W-:Y:S01]  /*7a80*/  LEA.HI.X.SX32 R20, R20, R4.reuse, 0x1, P4 ;  /* 0x0000000414147211 */ /* 0x080fe200020f0eff */
[----:B------:R-:W-:Y:S01]  /*7a90*/  IMAD R32, R42, 0x4, R31 ;  /* 0x000000042a207824 */ /* 0x000fe200078e021f */
[-C--:B------:R-:W-:Y:S01]  /*7aa0*/  IADD3 R108, P2, R19, R5.reuse, RZ ;  /* 0x00000005136c7210 */ /* 0x080fe20007f5e0ff */
[----:B------:R-:W-:Y:S01]  /*7ab0*/  UIADD3.64 UR20, UR8, 0x2, URZ ;  /* 0x0000000208147897 */ /* 0x000fe2000fffe03f */
[-C--:B------:R-:W-:Y:S01]  /*7ac0*/  LEA.HI.X.SX32 R12, R12, R4.reuse, 0x1, P3 ;  /* 0x000000040c0c7211 */ /* 0x080fe200018f0eff */
[----:B------:R-:W-:Y:S01]  /*7ad0*/  IMAD R33, R42, 0x2, R32 ;  /* 0x000000022a217824 */ /* 0x000fe200078e0220 */
[-C--:B------:R-:W-:Y:S01]  /*7ae0*/  IADD3 R114, P1, R94, R5.reuse, RZ ;  /* 0x000000055e727210 */ /* 0x080fe20007f3e0ff */
[----:B------:R-:W-:Y:S01]  /*7af0*/  UIADD3.64 UR24, UR8, 0x4, URZ ;  /* 0x0000000408187897 */ /* 0x000fe2000fffe03f */
[-C--:B------:R-:W-:Y:S01]  /*7b00*/  IADD3 R103, P4, R13, R5.reuse, RZ ;  /* 0x000000050d677210 */ /* 0x080fe20007f9e0ff */
[----:B------:R-:W-:Y:S01]  /*7b10*/  IMAD R34, R42, 0x2, R33 ;  /* 0x000000022a227824 */ /* 0x000fe200078e0221 */
[----:B------:R-:W-:Y:S01]  /*7b20*/  LEA.HI.X.SX32 R22, R22, R4, 0x1, P5 ;  /* 0x0000000416167211 */ /* 0x000fe200028f0eff */
[----:B------:R-:W-:Y:S01]  /*7b30*/  ULDC UR5, c[0x0][0x230] ;  /* 0x00008c0000057ab9 */ /* 0x000fe20000000800 */
[----:B------:R-:W-:-:S02]  /*7b40*/  IADD3 R109, P3, R21, R5, RZ ;  /* 0x00000005156d7210 */ /* 0x000fc40007f7e0ff */
[-C--:B------:R-:W-:Y:S02]  /*7b50*/  IADD3 R104, P5, R14, R5.reuse, RZ ;  /* 0x000000050e687210 */ /* 0x080fe40007fbe0ff */
[-C--:B------:R-:W-:Y:S02]  /*7b60*/  LEA.HI.X.SX32 R92, R92, R4.reuse, 0x1, P0 ;  /* 0x000000045c5c7211 */ /* 0x080fe400000f0eff */
[-C--:B------:R-:W-:Y:S02]  /*7b70*/  LEA.HI.X.SX32 R197, R197, R4.reuse, 0x1, P6 ;  /* 0x00000004c5c57211 */ /* 0x080fe400030f0eff */
[-C--:B------:R-:W-:Y:S02]  /*7b80*/  LEA.HI.X.SX32 R19, R19, R4.reuse, 0x1, P2 ;  /* 0x0000000413137211 */ /* 0x080fe400010f0eff */
[----:B------:R-:W-:Y:S02]  /*7b90*/  IADD3 R200, P0, R199, R5, RZ ;  /* 0x00000005c7c87210 */ /* 0x000fe40007f1e0ff */
[----:B------:R-:W-:-:S02]  /*7ba0*/  LEA.HI.X.SX32 R94, R94, R4, 0x1, P1 ;  /* 0x000000045e5e7211 */ /* 0x000fc400008f0eff */
[-C--:B------:R-:W-:Y:S02]  /*7bb0*/  IADD3 R212, P6, R211, R5.reuse, RZ ;  /* 0x00000005d3d47210 */ /* 0x080fe40007fde0ff */
[-C--:B------:R-:W-:Y:S02]  /*7bc0*/  LEA.HI.X.SX32 R13, R13, R4.reuse, 0x1, P4 ;  /* 0x000000040d0d7211 */ /* 0x080fe400020f0eff */
[-C--:B------:R-:W-:Y:S02]  /*7bd0*/  IADD3 R115, P2, R96, R5.reuse, RZ ;  /* 0x0000000560737210 */ /* 0x080fe40007f5e0ff */
[----:B------:R-:W-:Y:S02]  /*7be0*/  LEA.HI.X.SX32 R21, R21, R4, 0x1, P3 ;  /* 0x0000000415157211 */ /* 0x000fe400018f0eff */
[-C--:B------:R-:W-:Y:S02]  /*7bf0*/  IADD3 R202, P1, R201, R5.reuse, RZ ;  /* 0x00000005c9ca7210 */ /* 0x080fe40007f3e0ff */
[----:B------:R-:W-:-:S02]  /*7c00*/  IADD3 R110, P4, R23, R5, RZ ;  /* 0x00000005176e7210 */ /* 0x000fc40007f9e0ff */
[-C--:B------:R-:W-:Y:S02]  /*7c10*/  LEA.HI.X.SX32 R14, R14, R4.reuse, 0x1, P5 ;  /* 0x000000040e0e7211 */ /* 0x080fe400028f0eff */
[-C--:B------:R-:W-:Y:S02]  /*7c20*/  IADD3 R116, P3, R98, R5.reuse, RZ ;  /* 0x0000000562747210 */ /* 0x080fe40007f7e0ff */
[----:B------:R-:W-:Y:S02]  /*7c30*/  IADD3 R111, P5, R89, R5, RZ ;  /* 0x00000005596f7210 */ /* 0x000fe40007fbe0ff */
[-C--:B------:R-:W-:Y:S02]  /*7c40*/  LEA.HI.X.SX32 R199, R199, R4.reuse, 0x1, P0 ;  /* 0x00000004c7c77211 */ /* 0x080fe400000f0eff */
[-C--:B------:R-:W-:Y:S02]  /*7c50*/  LEA.HI.X.SX32 R211, R211, R4.reuse, 0x1, P6 ;  /* 0x00000004d3d37211 */ /* 0x080fe400030f0eff */
[----:B------:R-:W-:-:S02]  /*7c60*/  LEA.HI.X.SX32 R96, R96, R4, 0x1, P2 ;  /* 0x0000000460607211 */ /* 0x000fc400010f0eff */
[-C--:B------:R-:W-:Y:S02]  /*7c70*/  IADD3 R214, P0, R213, R5.reuse, RZ ;  /* 0x00000005d5d67210 */ /* 0x080fe40007f1e0ff */
[-C--:B------:R-:W-:Y:S02]  /*7c80*/  LEA.HI.X.SX32 R201, R201, R4.reuse, 0x1, P1 ;  /* 0x00000004c9c97211 */ /* 0x080fe400008f0eff */
[-C--:B------:R-:W-:Y:S02]  /*7c90*/  IADD3 R226, P6, R225, R5.reuse, RZ ;  /* 0x00000005e1e27210 */ /* 0x080fe40007fde0ff */
[-C--:B------:R-:W-:Y:S02]  /*7ca0*/  LEA.HI.X.SX32 R23, R23, R4.reuse, 0x1, P4 ;  /* 0x0000000417177211 */ /* 0x080fe400020f0eff */
[----:B------:R-:W-:Y:S02]  /*7cb0*/  IADD3 R204, P2, R203, R5, RZ ;  /* 0x00000005cbcc7210 */ /* 0x000fe40007f5e0ff */
[----:B------:R-:W-:-:S02]  /*7cc0*/  LEA.HI.X.SX32 R98, R98, R4, 0x1, P3 ;  /* 0x0000000462627211 */ /* 0x000fc400018f0eff */
[-C--:B------:R-:W-:Y:S02]  /*7cd0*/  IADD3 R216, P1, R215, R5.reuse, RZ ;  /* 0x00000005d7d87210 */ /* 0x080fe40007f3e0ff */
[-C--:B------:R-:W-:Y:S02]  /*7ce0*/  IADD3 R194, P4, R193, R5.reuse, RZ ;  /* 0x00000005c1c27210 */ /* 0x080fe40007f9e0ff */
[-C--:B------:R-:W-:Y:S02]  /*7cf0*/  LEA.HI.X.SX32 R89, R89, R4.reuse, 0x1, P5 ;  /* 0x0000000459597211 */ /* 0x080fe400028f0eff */
[-C--:B------:R-:W-:Y:S02]  /*7d00*/  IADD3 R206, P3, R205, R5.reuse, RZ ;  /* 0x00000005cdce7210 */ /* 0x080fe40007f7e0ff */
[----:B------:R-:W-:Y:S02]  /*7d10*/  IADD3 R196, P5, R195, R5, RZ ;  /* 0x00000005c3c47210 */ /* 0x000fe40007fbe0ff */
[----:B------:R-:W-:-:S02]  /*7d20*/  LEA.HI.X.SX32 R213, R213, R4, 0x1, P0 ;  /* 0x00000004d5d57211 */ /* 0x000fc400000f0eff */
[-C--:B------:R-:W-:Y:S02]  /*7d30*/  LEA.HI.X.SX32 R225, R225, R4.reuse, 0x1, P6 ;  /* 0x00000004e1e17211 */ /* 0x080fe400030f0eff */
[-C--:B------:R-:W-:Y:S02]  /*7d40*/  LEA.HI.X.SX32 R203, R203, R4.reuse, 0x1, P2 ;  /* 0x00000004cbcb7211 */ /* 0x080fe400010f0eff */
[-C--:B------:R-:W-:Y:S02]  /*7d50*/  IADD3 R228, P0, R227, R5.reuse, RZ ;  /* 0x00000005e3e47210 */ /* 0x080fe40007f1e0ff */
[-C--:B------:R-:W-:Y:S02]  /*7d60*/  LEA.HI.X.SX32 R215, R215, R4.reuse, 0x1, P1 ;  /* 0x00000004d7d77211 */ /* 0x080fe400008f0eff */
[----:B------:R-:W-:Y:S02]  /*7d70*/  IADD3 R240, P6, R239, R5, RZ ;  /* 0x00000005eff07210 */ /* 0x000fe40007fde0ff */
[----:B------:R-:W-:-:S02]  /*7d80*/  LEA.HI.X.SX32 R193, R193, R4, 0x1, P4 ;  /* 0x00000004c1c17211 */ /* 0x000fc400020f0eff */
[-C--:B------:R-:W-:Y:S02]  /*7d90*/  IADD3 R218, P2, R217, R5.reuse, RZ ;  /* 0x00000005d9da7210 */ /* 0x080fe40007f5e0ff */
[-C--:B------:R-:W-:Y:S02]  /*7da0*/  LEA.HI.X.SX32 R205, R205, R4.reuse, 0x1, P3 ;  /* 0x00000004cdcd7211 */ /* 0x080fe400018f0eff */
[-C--:B------:R-:W-:Y:S02]  /*7db0*/  IADD3 R230, P1, R229, R5.reuse, RZ ;  /* 0x00000005e5e67210 */ /* 0x080fe40007f3e0ff */
[-C--:B------:R-:W-:Y:S02]  /*7dc0*/  IADD3 R208, P4, R207, R5.reuse, RZ ;  /* 0x00000005cfd07210 */ /* 0x080fe40007f9e0ff */
[----:B------:R-:W-:Y:S02]  /*7dd0*/  LEA.HI.X.SX32 R195, R195, R4, 0x1, P5 ;  /* 0x00000004c3c37211 */ /* 0x000fe400028f0eff */
        /* <DEDUP_REMOVED lines=9> */
[-C--:B------:R-:W-:Y:S01]  /*7e70*/  IADD3 R232, P2, R231, R5.reuse, RZ ;  /* 0x00000005e7e87210 */ /* 0x080fe20007f5e0ff */
[----:B------:R0:W-:Y:S01]  /*7e80*/  STL [R1+0x4], R148 ;  /* 0x0000049401007387 */ /* 0x0001e20000100800 */
[----:B------:R-:W-:Y:S02]  /*7e90*/  LEA.HI.X.SX32 R219, R219, R4, 0x1, P3 ;  /* 0x00000004dbdb7211 */ /* 0x000fe400018f0eff */
[-C--:B------:R-:W-:Y:S02]  /*7ea0*/  IADD3 R244, P1, R243, R5.reuse, RZ ;  /* 0x00000005f3f47210 */ /* 0x080fe40007f3e0ff */
[----:B------:R-:W-:-:S02]  /*7eb0*/  IADD3 R222, P4, R221, R5, RZ ;  /* 0x00000005ddde7210 */ /* 0x000fc40007f9e0ff */
[-C--:B------:R-:W-:Y:S02]  /*7ec0*/  LEA.HI.X.SX32 R209, R209, R4.reuse, 0x1, P5 ;  /* 0x00000004d1d17211 */ /* 0x080fe400028f0eff */
[-C--:B------:R-:W-:Y:S02]  /*7ed0*/  IADD3 R234, P3, R233, R5.reuse, RZ ;  /* 0x00000005e9ea7210 */ /* 0x080fe40007f7e0ff */
[-C--:B------:R-:W-:Y:S02]  /*7ee0*/  IADD3 R224, P5, R223, R5.reuse, RZ ;  /* 0x00000005dfe07210 */ /* 0x080fe40007fbe0ff */
[-C--:B------:R-:W-:Y:S02]  /*7ef0*/  LEA.HI.X.SX32 R241, R241, R4.reuse, 0x1, P0 ;  /* 0x00000004f1f17211 */ /* 0x080fe400000f0eff */
[----:B------:R-:W-:Y:S02]  /*7f00*/  LEA.HI.X.SX32 R231, R231, R4, 0x1, P2 ;  /* 0x00000004e7e77211 */ /* 0x000fe400010f0eff */
[----:B------:R-:W-:-:S02]  /*7f10*/  IADD3 R150, P0, R125, R5, RZ ;  /* 0x000000057d967210 */ /* 0x000fc40007f1e0ff */
[-C--:B------:R-:W-:Y:S02]  /*7f20*/  LEA.HI.X.SX32 R243, R243, R4.reuse, 0x1, P1 ;  /* 0x00000004f3f37211 */ /* 0x080fe400008f0eff */
[-C--:B------:R-:W-:Y:S01]  /*7f30*/  LEA.HI.X.SX32 R221, R221, R4.reuse, 0x1, P4 ;  /* 0x00000004dddd7211 */ /* 0x080fe200020f0eff */
[----:B------:R1:W-:Y:S01]  /*7f40*/  STL [R1+0xc], R150 ;  /* 0x00000c9601007387 */ /* 0x0003e20000100800 */
[-C--:B------:R-:W-:Y:S02]  /*7f50*/  IADD3 R246, P2, R245, R5.reuse, RZ ;  /* 0x00000005f5f67210 */ /* 0x080fe40007f5e0ff */
[----:B------:R-:W-:Y:S02]  /*7f60*/  LEA.HI.X.SX32 R233, R233, R4, 0x1, P3 ;  /* 0x00000004e9e97211 */ /* 0x000fe400018f0eff */
[-C--:B0-----:R-:W-:Y:S02]  /*7f70*/  IADD3 R148, P1, R123, R5.reuse, RZ ;  /* 0x000000057b947210 */ /* 0x081fe40007f3e0ff */
[----:B------:R-:W-:-:S02]  /*7f80*/  IADD3 R236, P4, R235, R5, RZ ;  /* 0x00000005ebec7210 */ /* 0x000fc40007f9e0ff */
[-C--:B------:R-:W-:Y:S01]  /*7f90*/  LEA.HI.X.SX32 R223, R223, R4.reuse, 0x1, P5 ;  /* 0x00000004dfdf7211 */ /* 0x080fe200028f0eff */
[----:B------:R0:W-:Y:S01]  /*7fa0*/  STL [R1+0x14], R148 ;  /* 0x0000149401007387 */ /* 0x0001e20000100800 */
[-C--:B------:R-:W-:Y:S02]  /*7fb0*/  IADD3 R248, P3, R247, R5.reuse, RZ ;  /* 0x00000005f7f87210 */ /* 0x080fe40007f7e0ff */
[-C--:B------:R-:W-:Y:S02]  /*7fc0*/  IADD3 R238, P5, R237, R5.reuse, RZ ;  /* 0x00000005edee7210 */ /* 0x080fe40007fbe0ff */
[-C--:B------:R-:W-:Y:S02]  /*7fd0*/  LEA.HI.X.SX32 R245, R245, R4.reuse, 0x1, P2 ;  /* 0x00000004f5f57211 */ /* 0x080fe400010f0eff */
[----:B------:R-:W-:Y:S02]  /*7fe0*/  LEA.HI.X.SX32 R235, R235, R4, 0x1, P4 ;  /* 0x00000004ebeb7211 */ /* 0x000fe400020f0eff */
[----:B-1----:R-:W-:-:S02]  /*7ff0*/  IADD3 R150, P2, R121, R5, RZ ;  /* 0x0000000579967210 */ /* 0x002fc40007f5e0ff */
[-C--:B------:R-:W-:Y:S02]  /*8000*/  LEA.HI.X.SX32 R247, R247, R4.reuse, 0x1, P3 ;  /* 0x00000004f7f77211 */ /* 0x080fe400018f0eff */
[-C--:B------:R-:W-:Y:S01]  /*8010*/  IADD3 R250, P4, R249, R5.reuse, RZ ;  /* 0x00000005f9fa7210 */ /* 0x080fe20007f9e0ff */
[----:B------:R1:W-:Y:S01]  /*8020*/  STL [R1+0x1c], R150 ;  /* 0x00001c9601007387 */ /* 0x0003e20000100800 */
[-C--:B------:R-:W-:Y:S02]  /*8030*/  LEA.HI.X.SX32 R237, R237, R4.reuse, 0x1, P5 ;  /* 0x00000004eded7211 */ /* 0x080fe400028f0eff */
[-C--:B0-----:R-:W-:Y:S02]  /*8040*/  IADD3 R148, P3, R119, R5.reuse, RZ ;  /* 0x0000000577947210 */ /* 0x081fe40007f7e0ff */
[----:B------:R-:W-:Y:S02]  /*8050*/  IADD3 R252, P5, R251, R5, RZ ;  /* 0x00000005fbfc7210 */ /* 0x000fe40007fbe0ff */
[-C--:B------:R-:W-:Y:S01]  /*8060*/  LEA.HI.X.SX32 R249, R249, R4.reuse, 0x1, P4 ;  /* 0x00000004f9f97211 */ /* 0x080fe200020f0eff */
[----:B------:R0:W-:Y:S01]  /*8070*/  STL [R1+0x24], R148 ;  /* 0x0000249401007387 */ /* 0x0001e20000100800 */
[----:B------:R-:W-:-:S02]  /*8080*/  LEA.HI.X.SX32 R251, R251, R4, 0x1, P5 ;  /* 0x00000004fbfb7211 */ /* 0x000fc400028f0eff */
[-C--:B-1----:R-:W-:Y:S02]  /*8090*/  IADD3 R150, P4, R87, R5.reuse, RZ ;  /* 0x0000000557967210 */ /* 0x082fe40007f9e0ff */
[-C--:B------:R-:W-:Y:S02]  /*80a0*/  LEA.HI.X.SX32 R127, R127, R4.reuse, 0x1, P6 ;  /* 0x000000047f7f7211 */ /* 0x080fe400030f0eff */
[----:B------:R-:W-:Y:S01]  /*80b0*/  LEA.HI.X.SX32 R121, R121, R4, 0x1, P2 ;  /* 0x0000000479797211 */ /* 0x000fe200010f0eff */
[----:B------:R1:W-:Y:S01]  /*80c0*/  STL [R1+0x2c], R150 ;  /* 0x00002c9601007387 */ /* 0x0003e20000100800 */
[----:B0-----:R-:W-:-:S05]  /*80d0*/  IADD3 R148, P5, R85, R5, RZ ;  /* 0x0000000555947210 */ /* 0x001fca0007fbe0ff */
[----:B------:R0:W-:Y:S01]  /*80e0*/  STL [R1+0x34], R148 ;  /* 0x0000349401007387 */ /* 0x0001e20000100800 */
[----:B-1----:R-:W-:-:S03]  /*80f0*/  IADD3 R150, P6, R83, R5, RZ ;  /* 0x0000000553967210 */ /* 0x002fc60007fde0ff */
[----:B------:R1:W-:Y:S04]  /*8100*/  STL [R1], R127 ;  /* 0x0000007f01007387 */ /* 0x0003e80000100800 */
[----:B------:R-:W-:Y:S01]  /*8110*/  STL [R1+0x3c], R150 ;  /* 0x00003c9601007387 */ /* 0x000fe20000100800 */
[-C--:B0-----:R-:W-:Y:S02]  /*8120*/  LEA.HI.X.SX32 R148, R125, R4.reuse, 0x1, P0 ;  /* 0x000000047d947211 */ /* 0x081fe400000f0eff */
[----:B------:R-:W-:Y:S02]  /*8130*/  LEA.HI.X.SX32 R125, R123, R4, 0x1, P1 ;  /* 0x000000047b7d7211 */ /* 0x000fe400008f0eff */
[-C--:B-1----:R-:W-:Y:S01]  /*8140*/  IADD3 R127, P0, R81, R5.reuse, RZ ;  /* 0x00000005517f7210 */ /* 0x082fe20007f1e0ff */
[----:B------:R-:W-:Y:S01]  /*8150*/  STL [R1+0x8], R148 ;  /* 0x0000089401007387 */ /* 0x000fe20000100800 */
[----:B------:R-:W-:-:S03]  /*8160*/  IADD3 R123, P1, R79, R5, RZ ;  /* 0x000000054f7b7210 */ /* 0x000fc60007f3e0ff */
[----:B------:R-:W-:Y:S04]  /*8170*/  STL [R1+0x44], R127 ;  /* 0x0000447f01007387 */ /* 0x000fe80000100800 */
[----:B------:R0:W-:Y:S04]  /*8180*/  STL [R1+0x10], R125 ;  /* 0x0000107d01007387 */ /* 0x0001e80000100800 */
[----:B------:R1:W-:Y:S04]  /*8190*/  STL [R1+0x4c], R123 ;  /* 0x00004c7b01007387 */ /* 0x0003e80000100800 */
[----:B------:R2:W-:Y:S01]  /*81a0*/  STL [R1+0x18], R121 ;  /* 0x0000187901007387 */ /* 0x0005e20000100800 */
[----:B0-----:R-:W-:-:S02]  /*81b0*/  IADD3 R125, P2, R77, R5, RZ ;  /* 0x000000054d7d7210 */ /* 0x001fc40007f5e0ff */
[----:B-1----:R-:W-:-:S03]  /*81c0*/  LEA.HI.X.SX32 R123, R119, R4, 0x1, P3 ;  /* 0x00000004777b7211 */ /* 0x002fc600018f0eff */
[----:B------:R-:W-:Y:S01]  /*81d0*/  STL [R1+0x54], R125 ;  /* 0x0000547d01007387 */ /* 0x000fe20000100800 */
[----:B------:R-:W-:Y:S02]  /*81e0*/  LEA.HI.X.SX32 R119, R87, R4, 0x1, P4 ;  /* 0x0000000457777211 */ /* 0x000fe400020f0eff */
[-C--:B--2---:R-:W-:Y:S01]  /*81f0*/  IADD3 R121, P3, R75, R5.reuse, RZ ;  /* 0x000000054b797210 */ /* 0x084fe20007f7e0ff */
[----:B------:R0:W-:Y:S04]  /*8200*/  STL [R1+0x20], R123 ;  /* 0x0000207b01007387 */ /* 0x0001e80000100800 */
[----:B------:R1:W-:Y:S04]  /*8210*/  STL [R1+0x5c], R121 ;  /* 0x00005c7901007387 */ /* 0x0003e80000100800 */
[----:B------:R2:W-:Y:S01]  /*8220*/  STL [R1+0x28], R119 ;  /* 0x0000287701007387 */ /* 0x0005e20000100800 */
[----:B0-----:R-:W-:-:S02]  /*8230*/  IADD3 R123, P4, R73, R5, RZ ;  /* 0x00000005497b7210 */ /* 0x001fc40007f9e0ff */
[----:B-1----:R-:W-:-:S03]  /*8240*/  LEA.HI.X.SX32 R121, R85, R4, 0x1, P5 ;  /* 0x0000000455797211 */ /* 0x002fc600028f0eff */
[----:B------:R0:W-:Y:S01]  /*8250*/  STL [R1+0x64], R123 ;  /* 0x0000647b01007387 */ /* 0x0001e20000100800 */
[----:B--2---:R-:W-:-:S03]  /*8260*/  IADD3 R119, P5, R71, R5, RZ ;  /* 0x0000000547777210 */ /* 0x004fc60007fbe0ff */
[----:B------:R1:W-:Y:S04]  /*8270*/  STL [R1+0x30], R121 ;  /* 0x0000307901007387 */ /* 0x0003e80000100800 */
[----:B------:R2:W-:Y:S01]  /*8280*/  STL [R1+0x6c], R119 ;  /* 0x00006c7701007387 */ /* 0x0005e20000100800 */
[----:B0-----:R-:W-:Y:S02]  /*8290*/  LEA.HI.X.SX32 R123, R83, R4, 0x1, P6 ;  /* 0x00000004537b7211 */ /* 0x001fe400030f0eff */
[----:B-1----:R-:W-:-:S03]  /*82a0*/  IADD3 R121, P6, R69, R5, RZ ;  /* 0x0000000545797210 */ /* 0x002fc60007fde0ff */
[----:B------:R0:W-:Y:S01]  /*82b0*/  STL [R1+0x38], R123 ;  /* 0x0000387b01007387 */ /* 0x0001e20000100800 */
[----:B--2---:R-:W-:-:S03]  /*82c0*/  LEA.HI.X.SX32 R119, R81, R4, 0x1, P0 ;  /* 0x0000000451777211 */ /* 0x004fc600000f0eff */
[----:B------:R1:W-:Y:S04]  /*82d0*/  STL [R1+0x74], R121 ;  /* 0x0000747901007387 */ /* 0x0003e80000100800 */
[----:B------:R2:W-:Y:S01]  /*82e0*/  STL [R1+0x40], R119 ;  /* 0x0000407701007387 */ /* 0x0005e20000100800 */
[----:B0-----:R-:W-:Y:S02]  /*82f0*/  IADD3 R123, P0, R67, R5, RZ ;  /* 0x00000005437b7210 */ /* 0x001fe40007f1e0ff */
        /* <DEDUP_REMOVED lines=69> */
[----:B------:R1:W-:Y:S01]  /*8750*/  STL [R1+0x104], R121 ;  /* 0x0001047901007387 */ /* 0x0003e20000100800 */
[----:B------:R-:W-:-:S03]  /*8760*/  IMAD R45, R149, UR16, RZ ;  /* 0x00000010952d7c24 */ /* 0x000fc6000f8e02ff */
[----:B------:R2:W-:Y:S01]  /*8770*/  STL [R1+0xd0], R119 ;  /* 0x0000d07701007387 */ /* 0x0005e20000100800 */
[----:B0-----:R-:W-:Y:S02]  /*8780*/  IADD3 R123, P4, R41, R5, RZ ;  /* 0x00000005297b7210 */ /* 0x001fe40007f9e0ff */
[----:B-1----:R-:W-:-:S03]  /*8790*/  LEA.HI.X.SX32 R121, R43, R4, 0x1, P5 ;  /* 0x000000042b797211 */ /* 0x002fc600028f0eff */
[----:B------:R0:W-:Y:S01]  /*87a0*/  STL [R1+0x10c], R123 ;  /* 0x00010c7b01007387 */ /* 0x0001e20000100800 */
[----:B------:R-:W-:Y:S01]  /*87b0*/  IMAD R43, R153, UR16, RZ ;  /* 0x00000010992b7c24 */ /* 0x000fe2000f8e02ff */
[-C--:B--2---:R-:W-:Y:S02]  /*87c0*/  IADD3 R119, P5, R44, R5.reuse, RZ ;  /* 0x000000052c777210 */ /* 0x084fe40007fbe0ff */
[----:B------:R1:W-:Y:S04]  /*87d0*/  STL [R1+0xd8], R121 ;  /* 0x0000d87901007387 */ /* 0x0003e80000100800 */
[----:B------:R2:W-:Y:S01]  /*87e0*/  STL [R1+0x114], R119 ;  /* 0x0001147701007387 */ /* 0x0005e20000100800 */
[----:B0-----:R-:W-:Y:S01]  /*87f0*/  LEA.HI.X.SX32 R123, R40, R4, 0x1, P6 ;  /* 0x00000004287b7211 */ /* 0x001fe200030f0eff */
[----:B------:R-:W-:Y:S01]  /*8800*/  IMAD R40, R157, UR16, RZ ;  /* 0x000000109d287c24 */ /* 0x000fe2000f8e02ff */
        /* <DEDUP_REMOVED lines=32> */
[----:B------:R-:W-:Y:S01]  /*8a10*/  IMAD R46, R145, UR16, RZ ;  /* 0x00000010912e7c24 */ /* 0x000fe2000f8e02ff */
[----:B------:R-:W-:Y:S02]  /*8a20*/  USHF.L.U32 UR16, UR16, 0x7, URZ ;  /* 0x0000000710107899 */ /* 0x000fe4000800063f */
[----:B------:R2:W-:Y:S01]  /*8a30*/  STL [R1+0x118], R119 ;  /* 0x0001187701007387 */ /* 0x0005e20000100800 */
[----:B0-----:R-:W-:Y:S01]  /*8a40*/  IADD3 R123, P6, R60, R5, RZ ;  /* 0x000000053c7b7210 */ /* 0x001fe20007fde0ff */
[----:B------:R-:W-:Y:S01]  /*8a50*/  USHF.R.S32.HI UR6, URZ, 0x1f, UR16 ;  /* 0x0000001f3f067899 */ /* 0x000fe20008011410 */
[----:B-1----:R-:W-:-:S03]  /*8a60*/  LEA.HI.X.SX32 R121, R48, R4, 0x1, P0 ;  /* 0x0000000430797211 */ /* 0x002fc600000f0eff */
[----:B------:R0:W-:Y:S01]  /*8a70*/  STL [R1+0x154], R123 ;  /* 0x0001547b01007387 */ /* 0x0001e20000100800 */
[----:B------:R-:W-:Y:S02]  /*8a80*/  CS2R R48, SRZ ;  /* 0x0000000000307805 */ /* 0x000fe4000001ff00 */
[----:B--2---:R-:W-:Y:S01]  /*8a90*/  IADD3 R119, P0, R62, R5, RZ ;  /* 0x000000053e777210 */ /* 0x004fe20007f1e0ff */
[----:B------:R1:W-:Y:S04]  /*8aa0*/  STL [R1+0x120], R121 ;  /* 0x0001207901007387 */ /* 0x0003e80000100800 */
[----:B------:R2:W-:Y:S01]  /*8ab0*/  STL [R1+0x15c], R119 ;  /* 0x00015c7701007387 */ /* 0x0005e20000100800 */
[----:B0-----:R-:W-:Y:S02]  /*8ac0*/  LEA.HI.X.SX32 R123, R50, R4, 0x1, P1 ;  /* 0x00000004327b7211 */ /* 0x001fe400008f0eff */
[----:B------:R-:W-:-:S02]  /*8ad0*/  CS2R R50, SRZ ;  /* 0x0000000000327805 */ /* 0x000fc4000001ff00 */
[----:B-1----:R-:W-:Y:S01]  /*8ae0*/  IADD3 R121, P1, R64, R5, RZ ;  /* 0x0000000540797210 */ /* 0x002fe20007f3e0ff */
[----:B------:R0:W-:Y:S01]  /*8af0*/  STL [R1+0x128], R123 ;  /* 0x0001287b01007387 */ /* 0x0001e20000100800 */
[----:B--2---:R-:W-:-:S03]  /*8b00*/  LEA.HI.X.SX32 R119, R52, R4, 0x1, P2 ;  /* 0x0000000434777211 */ /* 0x004fc600010f0eff */
[----:B------:R1:W-:Y:S01]  /*8b10*/  STL [R1+0x164], R121 ;  /* 0x0001647901007387 */ /* 0x0003e20000100800 */
[----:B------:R-:W-:-:S03]  /*8b20*/  CS2R R52, SRZ ;  /* 0x0000000000347805 */ /* 0x000fc6000001ff00 */
[----:B------:R2:W-:Y:S01]  /*8b30*/  STL [R1+0x130], R119 ;  /* 0x0001307701007387 */ /* 0x0005e20000100800 */
[----:B0-----:R-:W-:Y:S02]  /*8b40*/  IADD3 R123, P2, R66, R5, RZ ;  /* 0x00000005427b7210 */ /* 0x001fe40007f5e0ff */
        /* <DEDUP_REMOVED lines=62> */
[-C--:B------:R-:W-:Y:S02]  /*8f30*/  LEA.HI.X.SX32 R120, R120, R4.reuse, 0x1, P0 ;  /* 0x0000000478787211 */ /* 0x080fe400000f0eff */
[----:B------:R-:W-:Y:S02]  /*8f40*/  CS2R R78, SRZ ;  /* 0x00000000004e7805 */ /* 0x000fe4000001ff00 */
[----:B--2---:R-:W-:Y:S01]  /*8f50*/  IADD3 R119, P1, R122, R5, RZ ;  /* 0x000000057a777210 */ /* 0x004fe20007f3e0ff */
[----:B------:R1:W-:Y:S04]  /*8f60*/  STL [R1+0x198], R121 ;  /* 0x0001987901007387 */ /* 0x0003e80000100800 */
[----:B------:R2:W-:Y:S01]  /*8f70*/  STL [R1+0x1d4], R119 ;  /* 0x0001d47701007387 */ /* 0x0005e20000100800 */
[----:B0-----:R-:W-:-:S02]  /*8f80*/  LEA.HI.X.SX32 R123, R80, R4, 0x1, P2 ;  /* 0x00000004507b7211 */ /* 0x001fc400010f0eff */
[----:B------:R-:W-:Y:S02]  /*8f90*/  CS2R R80, SRZ ;  /* 0x0000000000507805 */ /* 0x000fe4000001ff00 */
        /* <DEDUP_REMOVED lines=16> */
[----:B------:R-:W-:Y:S01]  /*90a0*/  STL [R1+0x1b8], R123 ;  /* 0x0001b87b01007387 */ /* 0x000fe20000100800 */
[----:B--2---:R-:W-:-:S03]  /*90b0*/  LEA.HI.X.SX32 R119, R118, R4, 0x1, P6 ;  /* 0x0000000476777211 */ /* 0x004fc600030f0eff */
[----:B------:R-:W-:Y:S01]  /*90c0*/  STL [R1+0x1f4], R121 ;  /* 0x0001f47901007387 */ /* 0x000fe20000100800 */
[----:B------:R-:W-:-:S03]  /*90d0*/  IADD3 R118, P6, R130, R5, RZ ;  /* 0x0000000582767210 */ /* 0x000fc60007fde0ff */
[----:B------:R0:W-:Y:S04]  /*90e0*/  STL [R1+0x1c0], R119 ;  /* 0x0001c07701007387 */ /* 0x0001e80000100800 */
        /* <DEDUP_REMOVED lines=37> */
[----:B------:R-:W-:Y:S01]  /*9340*/  STL [R1+0x210], R120 ;  /* 0x0002107801007387 */ /* 0x000fe20000100800 */
[----:B0-----:R-:W-:Y:S02]  /*9350*/  IADD3 R119, P2, R140, R5, RZ ;  /* 0x000000058c777210 */ /* 0x001fe40007f5e0ff */
[----:B-1----:R-:W-:-:S03]  /*9360*/  LEA.HI.X.SX32 R118, R134, R4, 0x1, P3 ;  /* 0x0000000486767211 */ /* 0x002fc600018f0eff */
[----:B------:R0:W-:Y:S01]  /*9370*/  STL [R1+0x44c], R119 ;  /* 0x00044c7701007387 */ /* 0x0001e20000100800 */
[----:B------:R-:W-:-:S03]  /*9380*/  IADD3 R5, P3, R141, R5, RZ ;  /* 0x000000058d057210 */ /* 0x000fc60007f7e0ff */
[----:B------:R1:W-:Y:S04]  /*9390*/  STL [R1+0x218], R118 ;  /* 0x0002187601007387 */ /* 0x0003e80000100800 */
[----:B------:R2:W-:Y:S01]  /*93a0*/  STL [R1+0x450], R5 ;  /* 0x0004500501007387 */ /* 0x0005e20000100800 */
[-C--:B0-----:R-:W-:Y:S02]  /*93b0*/  LEA.HI.X.SX32 R119, R135, R4.reuse, 0x1, P4 ;  /* 0x0000000487777211 */ /* 0x081fe400020f0eff */
[----:B-1----:R-:W-:-:S03]  /*93c0*/  LEA.HI.X.SX32 R118, R136, R4, 0x1, P5 ;  /* 0x0000000488767211 */ /* 0x002fc600028f0eff */
[----:B------:R0:W-:Y:S01]  /*93d0*/  STL [R1+0x220], R119 ;  /* 0x0002207701007387 */ /* 0x0001e20000100800 */
[----:B--2---:R-:W-:-:S03]  /*93e0*/  LEA.HI.X.SX32 R5, R137, R4, 0x1, P6 ;  /* 0x0000000489057211 */ /* 0x004fc600030f0eff */
        /* <DEDUP_REMOVED lines=8> */
[-C--:B0-----:R-:W-:Y:S02]  /*9470*/  LEA.HI.X.SX32 R119, R140, R4.reuse, 0x1, P2 ;  /* 0x000000048c777211 */ /* 0x081fe400010f0eff */
[----:B-1----:R-:W-:-:S03]  /*9480*/  LEA.HI.X.SX32 R118, R141, R4, 0x1, P3 ;  /* 0x000000048d767211 */ /* 0x002fc600018f0eff */
[----:B------:R0:W-:Y:S01]  /*9490*/  STL [R1+0x448], R119 ;  /* 0x0004487701007387 */ /* 0x0001e20000100800 */
[----:B------:R-:W-:Y:S02]  /*94a0*/  IMAD R4, R42, 0x2, R34 ;  /* 0x000000022a047824 */ /* 0x000fe400078e0222 */
[----:B--2---:R-:W-:Y:S01]  /*94b0*/  IMAD.X R5, R147, 0x1, R2, P0 ;  /* 0x0000000193057824 */ /* 0x004fe200000e0602 */
[----:B------:R1:W-:Y:S01]  /*94c0*/  STL [R1+0x23c], R118 ;  /* 0x00023c7601007387 */ /* 0x0003e20000100800 */
[----:B------:R-:W-:-:S03]  /*94d0*/  IADD3 R120, P0, R37, R3, RZ ;  /* 0x0000000325787210 */ /* 0x000fc60007f1e0ff */
[----:B------:R2:W-:Y:S01]  /*94e0*/  STL [R1+0x438], R5 ;  /* 0x0004380501007387 */ /* 0x0005e20000100800 */
[----:B0-----:R-:W-:-:S03]  /*94f0*/  IADD3 R119, P2, R40, R3, RZ ;  /* 0x0000000328777210 */ /* 0x001fc60007f5e0ff */
[----:B------:R0:W-:Y:S01]  /*9500*/  STL [R1+0x258], R120 ;  /* 0x0002587801007387 */ /* 0x0001e20000100800 */
[----:B-1----:R-:W-:Y:S01]  /*9510*/  IADD3 R118, P6, R38, R3, RZ ;  /* 0x0000000326767210 */ /* 0x002fe20007fde0ff */
[----:B--2---:R-:W-:-:S04]  /*9520*/  IMAD R5, R42, 0x2, R4 ;  /* 0x000000022a057824 */ /* 0x004fc800078e0204 */
[----:B------:R1:W-:Y:S01]  /*9530*/  STL [R1+0x298], R118 ;  /* 0x0002987601007387 */ /* 0x0003e20000100800 */
[----:B0-----:R-:W-:-:S03]  /*9540*/  IADD3 R120, P1, R41, R3, RZ ;  /* 0x0000000329787210 */ /* 0x001fc60007f3e0ff */
[----:B------:R0:W-:Y:S01]  /*9550*/  STL [R1+0x2d8], R119 ;  /* 0x0002d87701007387 */ /* 0x0001e20000100800 */
[----:B------:R-:W-:-:S03]  /*9560*/  IMAD R35, R42, 0x2, R5 ;  /* 0x000000022a237824 */ /* 0x000fc600078e0205 */
[----:B------:R2:W-:Y:S01]  /*9570*/  STL [R1+0x318], R120 ;  /* 0x0003187801007387 */ /* 0x0005e20000100800 */
[----:B------:R-:W-:Y:S01]  /*9580*/  IMAD R36, R42, 0x2, R35 ;  /* 0x000000022a247824 */ /* 0x000fe200078e0223 */
[-C--:B-1----:R-:W-:Y:S02]  /*9590*/  IADD3 R118, P4, R43, R3.reuse, RZ ;  /* 0x000000032b767210 */ /* 0x082fe40007f9e0ff */
[----:B0-----:R-:W-:-:S03]  /*95a0*/  IADD3 R119, P5, R44, R3, RZ ;  /* 0x000000032c777210 */ /* 0x001fc60007fbe0ff */
[----:B------:R0:W-:Y:S01]  /*95b0*/  STL [R1+0x358], R118 ;  /* 0x0003587601007387 */ /* 0x0001e20000100800 */
[----:B--2---:R-:W-:-:S03]  /*95c0*/  LEA.HI.X.SX32 R120, R37, R2, 0x1, P0 ;  /* 0x0000000225787211 */ /* 0x004fc600000f0eff */
[----:B------:R1:W-:Y:S01]  /*95d0*/  STL [R1+0x398], R119 ;  /* 0x0003987701007387 */ /* 0x0003e20000100800 */
[----:B------:R-:W-:-:S03]  /*95e0*/  IMAD R37, R42, 0x4, R36 ;  /* 0x000000042a257824 */ /* 0x000fc600078e0224 */
[----:B------:R2:W-:Y:S01]  /*95f0*/  STL [R1+0x254], R120 ;  /* 0x0002547801007387 */ /* 0x0005e20000100800 */
[----:B0-----:R-:W-:Y:S02]  /*9600*/  IADD3 R118, P3, R45, R3, RZ ;  /* 0x000000032d767210 */ /* 0x001fe40007f7e0ff */
[----:B-1----:R-:W-:-:S03]  /*9610*/  LEA.HI.X.SX32 R119, R38, R2, 0x1, P6 ;  /* 0x0000000226777211 */ /* 0x002fc600030f0eff */
[----:B------:R0:W-:Y:S01]  /*9620*/  STL [R1+0x3d8], R118 ;  /* 0x0003d87601007387 */ /* 0x0001e20000100800 */
[----:B------:R-:W-:Y:S01]  /*9630*/  IMAD R38, R42, 0x2, R37 ;  /* 0x000000022a267824 */ /* 0x000fe200078e0225 */
[-C--:B--2---:R-:W-:Y:S02]  /*9640*/  IADD3 R120, P0, R46, R3.reuse, RZ ;  /* 0x000000032e787210 */ /* 0x084fe40007f1e0ff */
        /* <DEDUP_REMOVED lines=13> */
[----:B------:R-:W-:Y:S01]  /*9720*/  STL [R1+0x270], R120 ;  /* 0x0002707801007387 */ /* 0x000fe20000100800 */
[----:B0-----:R-:W-:Y:S02]  /*9730*/  LEA.HI.X.SX32 R118, R44, R2, 0x1, P5 ;  /* 0x000000022c767211 */ /* 0x001fe400028f0eff */
[----:B-1----:R-:W-:-:S03]  /*9740*/  IADD3 R119, P5, R6, R3, RZ ;  /* 0x0000000306777210 */ /* 0x002fc60007fbe0ff */
[----:B------:R0:W-:Y:S04]  /*9750*/  STL [R1+0x394], R118 ;  /* 0x0003947601007387 */ /* 0x0001e80000100800 */
[----:B------:R1:W-:Y:S01]  /*9760*/  STL [R1+0x278], R119 ;  /* 0x0002787701007387 */ /* 0x0003e20000100800 */
[-C--:B0-----:R-:W-:Y:S02]  /*9770*/  LEA.HI.X.SX32 R118, R45, R2.reuse, 0x1, P3 ;  /* 0x000000022d767211 */ /* 0x081fe400018f0eff */
[----:B------:R-:W-:Y:S02]  /*9780*/  CS2R R44, SRZ ;  /* 0x00000000002c7805 */ /* 0x000fe4000001ff00 */
[----:B------:R-:W-:Y:S02]  /*9790*/  IADD3 R120, P3, R7, R3, RZ ;  /* 0x0000000307787210 */ /* 0x000fe40007f7e0ff */
[----:B-1----:R-:W-:Y:S01]  /*97a0*/  LEA.HI.X.SX32 R119, R46, R2, 0x1, P0 ;  /* 0x000000022e777211 */ /* 0x002fe200000f0eff */
[----:B------:R0:W-:Y:S01]  /*97b0*/  STL [R1+0x3d4], R118 ;  /* 0x0003d47601007387 */ /* 0x0001e20000100800 */
[----:B------:R-:W-:-:S03]  /*97c0*/  CS2R R46, SRZ ;  /* 0x00000000002e7805 */ /* 0x000fc6000001ff00 */
        /* <DEDUP_REMOVED lines=8> */
[----:B0-----:R-:W-:Y:S01]  /*9850*/  LEA.HI.X.SX32 R118, R39, R2, 0x1, P1 ;  /* 0x0000000227767211 */ /* 0x001fe200008f0eff */
[----:B------:R-:W-:Y:S01]  /*9860*/  IMAD R39, R42, 0x2, R38 ;  /* 0x000000022a277824 */ /* 0x000fe200078e0226 */
[----:B-1----:R-:W-:-:S03]  /*9870*/  IADD3 R120, P1, R25, R3, RZ ;  /* 0x0000000319787210 */ /* 0x002fc60007f3e0ff */
[----:B------:R0:W-:Y:S01]  /*9880*/  STL [R1+0x264], R118 ;  /* 0x0002647601007387 */ /* 0x0001e20000100800 */
[----:B------:R-:W-:Y:S01]  /*9890*/  IMAD R40, R42, 0x2, R39 ;  /* 0x000000022a287824 */ /* 0x000fe200078e0227 */
[----:B--2---:R-:W-:Y:S02]  /*98a0*/  LEA.HI.X.SX32 R119, R142, R2, 0x1, P4 ;  /* 0x000000028e777211 */ /* 0x004fe400020f0eff */
[----:B------:R-:W-:Y:S04]  /*98b0*/  STL [R1+0x2a0], R120 ;  /* 0x0002a07801007387 */ /* 0x000fe80000100800 */
[----:B------:R1:W-:Y:S01]  /*98c0*/  STL [R1+0x26c], R119 ;  /* 0x00026c7701007387 */ /* 0x0003e20000100800 */
[----:B0-----:R-:W-:-:S05]  /*98d0*/  IADD3 R118, P4, R26, R3, RZ ;  /* 0x000000031a767210 */ /* 0x001fca0007f9e0ff */
[----:B------:R0:W-:Y:S01]  /*98e0*/  STL [R1+0x2a8], R118 ;  /* 0x0002a87601007387 */ /* 0x0001e20000100800 */
[----:B-1----:R-:W-:Y:S02]  /*98f0*/  LEA.HI.X.SX32 R119, R6, R2, 0x1, P5 ;  /* 0x0000000206777211 */ /* 0x002fe400028f0eff */
[----:B------:R-:W-:-:S03]  /*9900*/  IADD3 R6, P5, R27, R3, RZ ;  /* 0x000000031b067210 */ /* 0x000fc60007fbe0ff */
[----:B------:R1:W-:Y:S01]  /*9910*/  STL [R1+0x274], R119 ;  /* 0x0002747701007387 */ /* 0x0003e20000100800 */
[-C--:B0-----:R-:W-:Y:S01]  /*9920*/  LEA.HI.X.SX32 R118, R7, R2.reuse, 0x1, P3 ;  /* 0x0000000207767211 */ /* 0x081fe200018f0eff */
[----:B------:R-:W-:Y:S02]  /*9930*/  IMAD R7, R42, 0x2, R40 ;  /* 0x000000022a077824 */ /* 0x000fe400078e0228 */
[----:B------:R0:W-:Y:S04]  /*9940*/  STL [R1+0x2b0], R6 ;  /* 0x0002b00601007387 */ /* 0x0001e80000100800 */
[----:B------:R2:W-:Y:S01]  /*9950*/  STL [R1+0x27c], R118 ;  /* 0x00027c7601007387 */ /* 0x0005e20000100800 */
[----:B-1----:R-:W-:Y:S02]  /*9960*/  LEA.HI.X.SX32 R119, R24, R2, 0x1, P2 ;  /* 0x0000000218777211 */ /* 0x002fe400010f0eff */
[----:B0-----:R-:W-:-:S02]  /*9970*/  IADD3 R6, P3, R28, R3, RZ ;  /* 0x000000031c067210 */ /* 0x001fc40007f7e0ff */
[----:B--2---:R-:W-:-:S03]  /*9980*/  LEA.HI.X.SX32 R118, R8, R2, 0x1, P0 ;  /* 0x0000000208767211 */ /* 0x004fc600000f0eff */
[----:B------:R0:W-:Y:S01]  /*9990*/  STL [R1+0x2b8], R6 ;  /* 0x0002b80601007387 */ /* 0x0001e20000100800 */
[----:B------:R-:W-:-:S03]  /*99a0*/  IADD3 R8, P0, R29, R3, RZ ;  /* 0x000000031d087210 */ /* 0x000fc60007f1e0ff */
[----:B------:R1:W-:Y:S04]  /*99b0*/  STL [R1+0x284], R118 ;  /* 0x0002847601007387 */ /* 0x0003e80000100800 */
[----:B------:R2:W-:Y:S01]  /*99c0*/  STL [R1+0x2c0], R8 ;  /* 0x0002c00801007387 */ /* 0x0005e20000100800 */
[----:B0-----:R-:W-:-:S03]  /*99d0*/  IMAD R6, R42, 0x2, R7 ;  /* 0x000000022a067824 */ /* 0x001fc600078e0207 */
[----:B------:R0:W-:Y:S01]  /*99e0*/  STL [R1+0x28c], R119 ;  /* 0x00028c7701007387 */ /* 0x0001e20000100800 */
[----:B-1----:R-:W-:Y:S02]  /*99f0*/  IADD3 R118, P2, R30, R3, RZ ;  /* 0x000000031e767210 */ /* 0x002fe40007f5e0ff */
[----:B--2---:R-:W-:-:S03]  /*9a00*/  LEA.HI.X.SX32 R8, R25, R2, 0x1, P1 ;  /* 0x0000000219087211 */ /* 0x004fc600008f0eff */
[----:B------:R-:W-:Y:S01]  /*9a10*/  STL [R1+0x2c8], R118 ;  /* 0x0002c87601007387 */ /* 0x000fe20000100800 */
[C---:B------:R-:W-:Y:S01]  /*9a20*/  IMAD R25, R42.reuse, 0x2, R6 ;  /* 0x000000022a197824 */ /* 0x040fe200078e0206 */
[----:B0-----:R-:W-:Y:S02]  /*9a30*/  IADD3 R119, P1, R31, R3, RZ ;  /* 0x000000031f777210 */ /* 0x001fe40007f3e0ff */
[----:B------:R0:W-:Y:S01]  /*9a40*/  STL [R1+0x29c], R8 ;  /* 0x00029c0801007387 */ /* 0x0001e20000100800 */
[----:B------:R-:W-:-:S03]  /*9a50*/  IMAD R24, R42, 0x4, R25 ;  /* 0x000000042a187824 */ /* 0x000fc600078e0219 */
[----:B------:R-:W-:Y:S01]  /*9a60*/  STL [R1+0x2d0], R119 ;  /* 0x0002d07701007387 */ /* 0x000fe20000100800 */
[----:B0-----:R-:W-:Y:S02]  /*9a70*/  LEA.HI.X.SX32 R8, R26, R2, 0x1, P4 ;  /* 0x000000021a087211 */ /* 0x001fe400020f0eff */
[----:B------:R-:W-:-:S03]  /*9a80*/  IADD3 R118, P4, R32, R3, RZ ;  /* 0x0000000320767210 */ /* 0x000fc60007f9e0ff */
[----:B------:R0:W-:Y:S04]  /*9a90*/  STL [R1+0x2a4], R8 ;  /* 0x0002a40801007387 */ /* 0x0001e80000100800 */
[----:B------:R1:W-:Y:S01]  /*9aa0*/  STL [R1+0x2e0], R118 ;  /* 0x0002e07601007387 */ /* 0x0003e20000100800 */
[-C--:B0-----:R-:W-:Y:S02]  /*9ab0*/  LEA.HI.X.SX32 R8, R27, R2.reuse, 0x1, P5 ;  /* 0x000000021b087211 */ /* 0x081fe400028f0eff */
[-C--:B------:R-:W-:Y:S02]  /*9ac0*/  IADD3 R119, P5, R33, R3.reuse, RZ ;  /* 0x0000000321777210 */ /* 0x080fe40007fbe0ff */
[----:B-1----:R-:W-:Y:S01]  /*9ad0*/  LEA.HI.X.SX32 R118, R28, R2, 0x1, P3 ;  /* 0x000000021c767211 */ /* 0x002fe200018f0eff */
[----:B------:R0:W-:Y:S01]  /*9ae0*/  STL [R1+0x2ac], R8 ;  /* 0x0002ac0801007387 */ /* 0x0001e20000100800 */
[----:B------:R-:W-:-:S03]  /*9af0*/  IADD3 R120, P3, R34, R3, RZ ;  /* 0x0000000322787210 */ /* 0x000fc60007f7e0ff */
[----:B------:R1:W-:Y:S04]  /*9b00*/  STL [R1+0x2e8], R119 ;  /* 0x0002e87701007387 */ /* 0x0003e80000100800 */
[----:B------:R2:W-:Y:S01]  /*9b10*/  STL [R1+0x2b4], R118 ;  /* 0x0002b47601007387 */ /* 0x0005e20000100800 */
[----:B0-----:R-:W-:-:S03]  /*9b20*/  IMAD R8, R42, 0x2, R24 ;  /* 0x000000022a087824 */ /* 0x001fc600078e0218 */
[----:B------:R0:W-:Y:S01]  /*9b30*/  STL [R1+0x2f0], R120 ;  /* 0x0002f07801007387 */ /* 0x0001e20000100800 */
[----:B-1----:R-:W-:Y:S01]  /*9b40*/  LEA.HI.X.SX32 R119, R29, R2, 0x1, P0 ;  /* 0x000000021d777211 */ /* 0x002fe200000f0eff */
[----:B------:R-:W-:Y:S01]  /*9b50*/  IMAD R41, R42, 0x2, R8 ;  /* 0x000000022a297824 */ /* 0x000fe200078e0208 */
[----:B--2---:R-:W-:-:S03]  /*9b60*/  IADD3 R118, P0, R4, R3, RZ ;  /* 0x0000000304767210 */ /* 0x004fc60007f1e0ff */
[----:B------:R1:W-:Y:S01]  /*9b70*/  STL [R1+0x2bc], R119 ;  /* 0x0002bc7701007387 */ /* 0x0003e20000100800 */
[----:B------:R-:W-:Y:S01]  /*9b80*/  IMAD R28, R42, 0x2, R41 ;  /* 0x000000022a1c7824 */ /* 0x000fe200078e0229 */
[----:B0-----:R-:W-:Y:S02]  /*9b90*/  LEA.HI.X.SX32 R120, R30, R2, 0x1, P2 ;  /* 0x000000021e787211 */ /* 0x001fe400010f0eff */
[----:B------:R0:W-:Y:S01]  /*9ba0*/  STL [R1+0x2f8], R118 ;  /* 0x0002f87601007387 */ /* 0x0001e20000100800 */
[----:B------:R-:W-:-:S03]  /*9bb0*/  IMAD R27, R42, 0x2, R28 ;  /* 0x000000022a1b7824 */ /* 0x000fc600078e021c */
[----:B------:R2:W-:Y:S01]  /*9bc0*/  STL [R1+0x2c4], R120 ;  /* 0x0002c47801007387 */ /* 0x0005e20000100800 */
[----:B------:R-:W-:Y:S01]  /*9bd0*/  IMAD R30, R42, 0x2, R27 ;  /* 0x000000022a1e7824 */ /* 0x000fe200078e021b */
[----:B-1----:R-:W-:Y:S02]  /*9be0*/  IADD3 R119, P2, R5, R3, RZ ;  /* 0x0000000305777210 */ /* 0x002fe40007f5e0ff */
[----:B0-----:R-:W-:-:S03]  /*9bf0*/  LEA.HI.X.SX32 R118, R31, R2, 0x1, P1 ;  /* 0x000000021f767211 */ /* 0x001fc600008f0eff */
        /* <DEDUP_REMOVED lines=10> */
[-C--:B0-----:R-:W-:Y:S02]  /*9ca0*/  LEA.HI.X.SX32 R119, R34, R2.reuse, 0x1, P3 ;  /* 0x0000000222777211 */ /* 0x081fe400018f0eff */
[----:B-1----:R-:W-:-:S03]  /*9cb0*/  LEA.HI.X.SX32 R118, R4, R2, 0x1, P0 ;  /* 0x0000000204767211 */ /* 0x002fc600000f0eff */
[----:B------:R0:W-:Y:S01]  /*9cc0*/  STL [R1+0x2ec], R119 ;  /* 0x0002ec7701007387 */ /* 0x0001e20000100800 */
[-C--:B------:R-:W-:Y:S02]  /*9cd0*/  LEA.HI.X.SX32 R4, R5, R2.reuse, 0x1, P2 ;  /* 0x0000000205047211 */ /* 0x080fe400010f0eff */
[-C--:B------:R-:W-:Y:S01]  /*9ce0*/  LEA.HI.X.SX32 R5, R36, R2.reuse, 0x1, P4 ;  /* 0x0000000224057211 */ /* 0x080fe200020f0eff */
[----:B------:R1:W-:Y:S04]  /*9cf0*/  STL [R1+0x2f4], R118 ;  /* 0x0002f47601007387 */ /* 0x0003e80000100800 */
[----:B------:R2:W-:Y:S01]  /*9d00*/  STL [R1+0x2fc], R4 ;  /* 0x0002fc0401007387 */ /* 0x0005e20000100800 */
[----:B0-----:R-:W-:Y:S02]  /*9d10*/  IADD3 R119, P0, R37, R3, RZ ;  /* 0x0000000325777210 */ /* 0x001fe40007f1e0ff */
[----:B-1----:R-:W-:-:S02]  /*9d20*/  LEA.HI.X.SX32 R118, R35, R2, 0x1, P1 ;  /* 0x0000000223767211 */ /* 0x002fc400008f0eff */
[----:B------:R-:W-:Y:S01]  /*9d30*/  CS2R R34, SRZ ;  /* 0x0000000000227805 */ /* 0x000fe2000001ff00 */
[C---:B--2---:R-:W-:Y:S02]  /*9d40*/  IMAD R4, R42.reuse, 0x2, R30 ;  /* 0x000000022a047824 */ /* 0x044fe400078e021e */
[----:B------:R0:W-:Y:S02]  /*9d50*/  STL [R1+0x304], R118 ;  /* 0x0003047601007387 */ /* 0x0001e40000100800 */
[C---:B------:R-:W-:Y:S02]  /*9d60*/  IMAD R26, R42.reuse, 0x4, R4 ;  /* 0x000000042a1a7824 */ /* 0x040fe400078e0204 */
[----:B------:R1:W-:Y:S02]  /*9d70*/  STL [R1+0x30c], R5 ;  /* 0x00030c0501007387 */ /* 0x0003e40000100800 */
[----:B------:R-:W-:Y:S02]  /*9d80*/  IMAD R29, R42, 0x2, R26 ;  /* 0x000000022a1d7824 */ /* 0x000fe400078e021a */
[----:B------:R2:W-:Y:S01]  /*9d90*/  STL [R1+0x320], R119 ;  /* 0x0003207701007387 */ /* 0x0005e20000100800 */
[-C--:B0-----:R-:W-:Y:S01]  /*9da0*/  IADD3 R118, P1, R38, R3.reuse, RZ ;  /* 0x0000000326767210 */ /* 0x081fe20007f3e0ff */
[----:B------:R-:W-:Y:S01]  /*9db0*/  IMAD R31, R42, 0x2, R29 ;  /* 0x000000022a1f7824 */ /* 0x000fe200078e021d */
[----:B-1----:R-:W-:-:S03]  /*9dc0*/  IADD3 R5, P2, R39, R3, RZ ;  /* 0x0000000327057210 */ /* 0x002fc60007f5e0ff */
[----:B------:R0:W-:Y:S01]  /*9dd0*/  STL [R1+0x328], R118 ;  /* 0x0003287601007387 */ /* 0x0001e20000100800 */
[----:B--2---:R-:W-:-:S03]  /*9de0*/  LEA.HI.X.SX32 R119, R37, R2, 0x1, P0 ;  /* 0x0000000225777211 */ /* 0x004fc600000f0eff */
[----:B------:R1:W-:Y:S01]  /*9df0*/  STL [R1+0x330], R5 ;  /* 0x0003300501007387 */ /* 0x0003e20000100800 */
[----:B------:R-:W-:-:S03]  /*9e00*/  CS2R R36, SRZ ;  /* 0x0000000000247805 */ /* 0x000fc6000001ff00 */
[----:B------:R2:W-:Y:S01]  /*9e10*/  STL [R1+0x31c], R119 ;  /* 0x00031c7701007387 */ /* 0x0005e20000100800 */
[-C--:B0-----:R-:W-:Y:S02]  /*9e20*/  LEA.HI.X.SX32 R118, R38, R2.reuse, 0x1, P1 ;  /* 0x0000000226767211 */ /* 0x081fe400008f0eff */
[----:B-1----:R-:W-:-:S03]  /*9e30*/  LEA.HI.X.SX32 R5, R39, R2, 0x1, P2 ;  /* 0x0000000227057211 */ /* 0x002fc600010f0eff */
[----:B------:R0:W-:Y:S01]  /*9e40*/  STL [R1+0x324], R118 ;  /* 0x0003247601007387 */ /* 0x0001e20000100800 */
[----:B------:R-:W-:Y:S02]  /*9e50*/  CS2R R38, SRZ ;  /* 0x0000000000267805 */ /* 0x000fe4000001ff00 */
[-C--:B--2---:R-:W-:Y:S01]  /*9e60*/  IADD3 R119, P0, R40, R3.reuse, RZ ;  /* 0x0000000328777210 */ /* 0x084fe20007f1e0ff */
[----:B------:R1:W-:Y:S04]  /*9e70*/  STL [R1+0x32c], R5 ;  /* 0x00032c0501007387 */ /* 0x0003e80000100800 */
[----:B------:R-:W-:Y:S01]  /*9e80*/  STL [R1+0x338], R119 ;  /* 0x0003387701007387 */ /* 0x000fe20000100800 */
[-C--:B0-----:R-:W-:Y:S02]  /*9e90*/  IADD3 R118, P2, R6, R3.reuse, RZ ;  /* 0x0000000306767210 */ /* 0x081fe40007f5e0ff */
[----:B-1----:R-:W-:-:S02]  /*9ea0*/  IADD3 R5, P1, R7, R3, RZ ;  /* 0x0000000307057210 */ /* 0x002fc40007f3e0ff */
[-C--:B------:R-:W-:Y:S02]  /*9eb0*/  LEA.HI.X.SX32 R6, R6, R2.reuse, 0x1, P2 ;  /* 0x0000000206067211 */ /* 0x080fe400010f0eff */
[-C--:B------:R-:W-:Y:S01]  /*9ec0*/  LEA.HI.X.SX32 R7, R7, R2.reuse, 0x1, P1 ;  /* 0x0000000207077211 */ /* 0x080fe200008f0eff */
[----:B------:R0:W-:Y:S04]  /*9ed0*/  STL [R1+0x340], R5 ;  /* 0x0003400501007387 */ /* 0x0001e80000100800 */
[----:B------:R1:W-:Y:S01]  /*9ee0*/  STL [R1+0x348], R118 ;  /* 0x0003487601007387 */ /* 0x0003e20000100800 */
[----:B0-----:R-:W-:Y:S02]  /*9ef0*/  LEA.HI.X.SX32 R5, R40, R2, 0x1, P0 ;  /* 0x0000000228057211 */ /* 0x001fe400000f0eff */
[----:B-1----:R-:W-:-:S03]  /*9f00*/  IADD3 R118, P0, R25, R3, RZ ;  /* 0x0000000319767210 */ /* 0x002fc60007f1e0ff */
[----:B------:R0:W-:Y:S04]  /*9f10*/  STL [R1+0x334], R5 ;  /* 0x0003340501007387 */ /* 0x0001e80000100800 */
[----:B------:R1:W-:Y:S04]  /*9f20*/  STL [R1+0x33c], R7 ;  /* 0x00033c0701007387 */ /* 0x0003e80000100800 */
[----:B------:R2:W-:Y:S01]  /*9f30*/  STL [R1+0x344], R6 ;  /* 0x0003440601007387 */ /* 0x0005e20000100800 */
[----:B0-----:R-:W-:-:S03]  /*9f40*/  IMAD R5, R42, 0x2, R31 ;  /* 0x000000022a057824 */ /* 0x001fc600078e021f */
[----:B------:R0:W-:Y:S01]  /*9f50*/  STL [R1+0x350], R118 ;  /* 0x0003507601007387 */ /* 0x0001e20000100800 */
[-C--:B-1----:R-:W-:Y:S01]  /*9f60*/  IADD3 R7, P2, R8, R3.reuse, RZ ;  /* 0x0000000308077210 */ /* 0x082fe20007f5e0ff */
[----:B------:R-:W-:Y:S01]  /*9f70*/  IMAD R32, R42, 0x2, R5 ;  /* 0x000000022a207824 */ /* 0x000fe200078e0205 */
[-C--:B--2---:R-:W-:Y:S02]  /*9f80*/  IADD3 R6, P1, R24, R3.reuse, RZ ;  /* 0x0000000318067210 */ /* 0x084fe40007f3e0ff */
[-C--:B------:R-:W-:Y:S02]  /*9f90*/  LEA.HI.X.SX32 R8, R8, R2.reuse, 0x1, P2 ;  /* 0x0000000208087211 */ /* 0x080fe400010f0eff */
[----:B0-----:R-:W-:Y:S01]  /*9fa0*/  IADD3 R118, P2, R27, R3, RZ ;  /* 0x000000031b767210 */ /* 0x001fe20007f5e0ff */
[----:B------:R0:W-:Y:S04]  /*9fb0*/  STL [R1+0x360], R6 ;  /* 0x0003600601007387 */ /* 0x0001e80000100800 */
[----:B------:R1:W-:Y:S01]  /*9fc0*/  STL [R1+0x368], R7 ;  /* 0x0003680701007387 */ /* 0x0003e20000100800 */
[----:B0-----:R-:W-:-:S02]  /*9fd0*/  LEA.HI.X.SX32 R6, R25, R2, 0x1, P0 ;  /* 0x0000000219067211 */ /* 0x001fc400000f0eff */
[----:B-1----:R-:W-:-:S03]  /*9fe0*/  LEA.HI.X.SX32 R7, R24, R2, 0x1, P1 ;  /* 0x0000000218077211 */ /* 0x002fc600008f0eff */
[----:B------:R0:W-:Y:S04]  /*9ff0*/  STL [R1+0x34c], R6 ;  /* 0x00034c0601007387 */ /* 0x0001e80000100800 */
[----:B------:R1:W-:Y:S04]  /*a000*/  STL [R1+0x35c], R7 ;  /* 0x00035c0701007387 */ /* 0x0003e80000100800 */
[----:B------:R2:W-:Y:S01]  /*a010*/  STL [R1+0x364], R8 ;  /* 0x0003640801007387 */ /* 0x0005e20000100800 */
[----:B0-----:R-:W-:Y:S01]  /*a020*/  IMAD R6, R42, 0x2, R32 ;  /* 0x000000022a067824 */ /* 0x001fe200078e0220 */
[----:B-1----:R-:W-:-:S02]  /*a030*/  IADD3 R7, P0, R41, R3, RZ ;  /* 0x0000000329077210 */ /* 0x002fc40007f1e0ff */
[----:B--2---:R-:W-:-:S03]  /*a040*/  IADD3 R8, P1, R28, R3, RZ ;  /* 0x000000031c087210 */ /* 0x004fc60007f3e0ff */
[----:B------:R0:W-:Y:S01]  /*a050*/  STL [R1+0x370], R7 ;  /* 0x0003700701007387 */ /* 0x0001e20000100800 */
[----:B------:R-:W-:-:S03]  /*a060*/  LEA.HI.X.SX32 R119, R28, R2, 0x1, P1 ;  /* 0x000000021c777211 */ /* 0x000fc600008f0eff */
[----:B------:R1:W-:Y:S04]  /*a070*/  STL [R1+0x378], R8 ;  /* 0x0003780801007387 */ /* 0x0003e80000100800 */
[----:B------:R2:W-:Y:S01]  /*a080*/  STL [R1+0x380], R118 ;  /* 0x0003807601007387 */ /* 0x0005e20000100800 */
[----:B0-----:R-:W-:Y:S01]  /*a090*/  IMAD R7, R42, 0x2, R6 ;  /* 0x000000022a077824 */ /* 0x001fe200078e0206 */
[----:B-1----:R-:W-:Y:S02]  /*a0a0*/  LEA.HI.X.SX32 R8, R41, R2, 0x1, P0 ;  /* 0x0000000229087211 */ /* 0x002fe400000f0eff */
[----:B------:R-:W-:Y:S02]  /*a0b0*/  CS2R R40, SRZ ;  /* 0x0000000000287805 */ /* 0x000fe4000001ff00 */
[----:B------:R-:W-:-:S02]  /*a0c0*/  IADD3 R120, P0, R30, R3, RZ ;  /* 0x000000031e787210 */ /* 0x000fc40007f1e0ff */
[----:B--2---:R-:W-:Y:S01]  /*a0d0*/  LEA.HI.X.SX32 R118, R27, R2, 0x1, P2 ;  /* 0x000000021b767211 */ /* 0x004fe200010f0eff */
[----:B------:R0:W-:Y:S04]  /*a0e0*/  STL [R1+0x36c], R8 ;  /* 0x00036c0801007387 */ /* 0x0001e80000100800 */
[----:B------:R1:W-:Y:S04]  /*a0f0*/  STL [R1+0x374], R119 ;  /* 0x0003747701007387 */ /* 0x0003e80000100800 */
[----:B------:R2:W-:Y:S01]  /*a100*/  STL [R1+0x37c], R118 ;  /* 0x00037c7601007387 */ /* 0x0005e20000100800 */
[----:B0-----:R-:W-:-:S03]  /*a110*/  IMAD R8, R42, 0x4, R7 ;  /* 0x000000042a087824 */ /* 0x001fc600078e0207 */
[----:B------:R0:W-:Y:S01]  /*a120*/  STL [R1+0x388], R120 ;  /* 0x0003887801007387 */ /* 0x0001e20000100800 */
[-C--:B-1----:R-:W-:Y:S01]  /*a130*/  IADD3 R119, P1, R4, R3.reuse, RZ ;  /* 0x0000000304777210 */ /* 0x082fe20007f3e0ff */
[----:B------:R-:W-:Y:S01]  /*a140*/  IMAD R24, R42, 0x2, R8 ;  /* 0x000000022a187824 */ /* 0x000fe200078e0208 */
[----:B--2---:R-:W-:-:S03]  /*a150*/  IADD3 R118, P2, R26, R3, RZ ;  /* 0x000000031a767210 */ /* 0x004fc60007f5e0ff */
[----:B------:R1:W-:Y:S01]  /*a160*/  STL [R1+0x390], R119 ;  /* 0x0003907701007387 */ /* 0x0003e20000100800 */
[----:B0-----:R-:W-:-:S03]  /*a170*/  LEA.HI.X.SX32 R120, R30, R2, 0x1, P0 ;  /* 0x000000021e787211 */ /* 0x001fc600000f0eff */
[----:B------:R0:W-:Y:S04]  /*a180*/  STL [R1+0x3a0], R118 ;  /* 0x0003a07601007387 */ /* 0x0001e80000100800 */
[----:B------:R2:W-:Y:S01]  /*a190*/  STL [R1+0x384], R120 ;  /* 0x0003847801007387 */ /* 0x0005e20000100800 */
[-C--:B-1----:R-:W-:Y:S01]  /*a1a0*/  LEA.HI.X.SX32 R119, R4, R2.reuse, 0x1, P1 ;  /* 0x0000000204777211 */ /* 0x082fe200008f0eff */
[----:B------:R-:W-:Y:S01]  /*a1b0*/  IMAD R4, R42, 0x2, R24 ;  /* 0x000000022a047824 */ /* 0x000fe200078e0218 */
[----:B0-----:R-:W-:-:S03]  /*a1c0*/  LEA.HI.X.SX32 R118, R26, R2, 0x1, P2 ;  /* 0x000000021a767211 */ /* 0x001fc600010f0eff */
[----:B------:R0:W-:Y:S01]  /*a1d0*/  STL [R1+0x38c], R119 ;  /* 0x00038c7701007387 */ /* 0x0001e20000100800 */
[----:B------:R-:W-:Y:S01]  /*a1e0*/  IMAD R26, R42, 0x2, R4 ;  /* 0x000000022a1a7824 */ /* 0x000fe200078e0204 */
[-C--:B--2---:R-:W-:Y:S02]  /*a1f0*/  IADD3 R120, P0, R29, R3.reuse, RZ ;  /* 0x000000031d787210 */ /* 0x084fe40007f1e0ff */
[----:B------:R1:W-:Y:S04]  /*a200*/  STL [R1+0x39c], R118 ;  /* 0x00039c7601007387 */ /* 0x0003e80000100800 */
[----:B------:R2:W-:Y:S01]  /*a210*/  STL [R1+0x3a8], R120 ;  /* 0x0003a87801007387 */ /* 0x0005e20000100800 */
[-C--:B0-----:R-:W-:Y:S02]  /*a220*/  IADD3 R119, P1, R31, R3.reuse, RZ ;  /* 0x000000031f777210 */ /* 0x081fe40007f3e0ff */
[----:B-1----:R-:W-:-:S03]  /*a230*/  IADD3 R118, P2, R5, R3, RZ ;  /* 0x0000000305767210 */ /* 0x002fc60007f5e0ff */
[----:B------:R0:W-:Y:S01]  /*a240*/  STL [R1+0x3b0], R119 ;  /* 0x0003b07701007387 */ /* 0x0001e20000100800 */
[----:B--2---:R-:W-:-:S03]  /*a250*/  LEA.HI.X.SX32 R120, R29, R2, 0x1, P0 ;  /* 0x000000021d787211 */ /* 0x004fc600000f0eff */
[----:B------:R1:W-:Y:S01]  /*a260*/  STL [R1+0x3b8], R118 ;  /* 0x0003b87601007387 */ /* 0x0003e20000100800 */
[----:B------:R-:W-:-:S03]  /*a270*/  CS2R R28, SRZ ;  /* 0x00000000001c7805 */ /* 0x000fc6000001ff00 */
[----:B------:R2:W-:Y:S01]  /*a280*/  STL [R1+0x3a4], R120 ;  /* 0x0003a47801007387 */ /* 0x0005e20000100800 */
[-C--:B0-----:R-:W-:Y:S02]  /*a290*/  LEA.HI.X.SX32 R119, R31, R2.reuse, 0x1, P1 ;  /* 0x000000021f777211 */ /* 0x081fe400008f0eff */
[----:B------:R-:W-:Y:S02]  /*a2a0*/  CS2R R30, SRZ ;  /* 0x00000000001e7805 */ /* 0x000fe4000001ff00 */
[----:B-1----:R-:W-:Y:S01]  /*a2b0*/  LEA.HI.X.SX32 R118, R5, R2, 0x1, P2 ;  /* 0x0000000205767211 */ /* 0x002fe200010f0eff */
[----:B------:R0:W-:Y:S01]  /*a2c0*/  STL [R1+0x3ac], R119 ;  /* 0x0003ac7701007387 */ /* 0x0001e20000100800 */
[----:B------:R-:W-:Y:S01]  /*a2d0*/  IMAD R5, R42, 0x2, R26 ;  /* 0x000000022a057824 */ /* 0x000fe200078e021a */
[----:B--2---:R-:W-:Y:S02]  /*a2e0*/  IADD3 R120, P0, R32, R3, RZ ;  /* 0x0000000320787210 */ /* 0x004fe40007f1e0ff */
[----:B------:R1:W-:Y:S01]  /*a2f0*/  STL [R1+0x3b4], R118 ;  /* 0x0003b47601007387 */ /* 0x0003e20000100800 */
[----:B------:R-:W-:-:S03]  /*a300*/  IMAD R25, R42, 0x2, R5 ;  /* 0x000000022a197824 */ /* 0x000fc600078e0205 */
[----:B------:R2:W-:Y:S01]  /*a310*/  STL [R1+0x3c0], R120 ;  /* 0x0003c07801007387 */ /* 0x0005e20000100800 */
[-C--:B0-----:R-:W-:Y:S02]  /*a320*/  IADD3 R119, P1, R6, R3.reuse, RZ ;  /* 0x0000000306777210 */ /* 0x081fe40007f3e0ff */
[----:B-1----:R-:W-:-:S03]  /*a330*/  IADD3 R118, P2, R7, R3, RZ ;  /* 0x0000000307767210 */ /* 0x002fc60007f5e0ff */
[----:B------:R0:W-:Y:S01]  /*a340*/  STL [R1+0x3c8], R119 ;  /* 0x0003c87701007387 */ /* 0x0001e20000100800 */
[----:B--2---:R-:W-:-:S03]  /*a350*/  LEA.HI.X.SX32 R120, R32, R2, 0x1, P0 ;  /* 0x0000000220787211 */ /* 0x004fc600000f0eff */
[----:B------:R1:W-:Y:S01]  /*a360*/  STL [R1+0x3d0], R118 ;  /* 0x0003d07601007387 */ /* 0x0003e20000100800 */
[----:B------:R-:W-:-:S03]  /*a370*/  CS2R R32, SRZ ;  /* 0x0000000000207805 */ /* 0x000fc6000001ff00 */
[----:B------:R-:W-:Y:S01]  /*a380*/  STL [R1+0x3bc], R120 ;  /* 0x0003bc7801007387 */ /* 0x000fe20000100800 */
[-C--:B0-----:R-:W-:Y:S01]  /*a390*/  LEA.HI.X.SX32 R119, R6, R2.reuse, 0x1, P1 ;  /* 0x0000000206777211 */ /* 0x081fe200008f0eff */
[----:B------:R-:W-:Y:S01]  /*a3a0*/  IMAD R6, R42, 0x2, R25 ;  /* 0x000000022a067824 */ /* 0x000fe200078e0219 */
[----:B-1----:R-:W-:-:S03]  /*a3b0*/  LEA.HI.X.SX32 R118, R7, R2, 0x1, P2 ;  /* 0x0000000207767211 */ /* 0x002fc600010f0eff */
[----:B------:R0:W-:Y:S01]  /*a3c0*/  STL [R1+0x3c4], R119 ;  /* 0x0003c47701007387 */ /* 0x0001e20000100800 */
[----:B------:R-:W-:-:S03]  /*a3d0*/  IADD3 R7, P0, R8, R3, RZ ;  /* 0x0000000308077210 */ /* 0x000fc60007f1e0ff */
[----:B------:R1:W-:Y:S04]  /*a3e0*/  STL [R1+0x3cc], R118 ;  /* 0x0003cc7601007387 */ /* 0x0003e80000100800 */
[----:B------:R2:W-:Y:S01]  /*a3f0*/  STL [R1+0x3e0], R7 ;  /* 0x0003e00701007387 */ /* 0x0005e20000100800 */
[-C--:B0-----:R-:W-:Y:S02]  /*a400*/  IADD3 R119, P1, R24, R3.reuse, RZ ;  /* 0x0000000318777210 */ /* 0x081fe40007f3e0ff */
[----:B-1----:R-:W-:-:S03]  /*a410*/  IADD3 R118, P2, R4, R3, RZ ;  /* 0x0000000304767210 */ /* 0x002fc60007f5e0ff */
[----:B------:R0:W-:Y:S01]  /*a420*/  STL [R1+0x3e8], R119 ;  /* 0x0003e87701007387 */ /* 0x0001e20000100800 */
[----:B--2---:R-:W-:-:S03]  /*a430*/  IMAD R7, R42, 0x4, R6 ;  /* 0x000000042a077824 */ /* 0x004fc600078e0206 */
[----:B------:R1:W-:Y:S01]  /*a440*/  STL [R1+0x3f0], R118 ;  /* 0x0003f07601007387 */ /* 0x0003e20000100800 */
[-C--:B0-----:R-:W-:Y:S02]  /*a450*/  LEA.HI.X.SX32 R119, R8, R2.reuse, 0x1, P0 ;  /* 0x0000000208777211 */ /* 0x081fe400000f0eff */
[-C--:B------:R-:W-:Y:S01]  /*a460*/  LEA.HI.X.SX32 R8, R4, R2.reuse, 0x1, P2 ;  /* 0x0000000204087211 */ /* 0x080fe200010f0eff */
[----:B------:R-:W-:Y:S01]  /*a470*/  IMAD R4, R42, 0x2, R7 ;  /* 0x000000022a047824 */ /* 0x000fe200078e0207 */
[----:B-1----:R-:W-:Y:S01]  /*a480*/  LEA.HI.X.SX32 R118, R24, R2, 0x1, P1 ;  /* 0x0000000218767211 */ /* 0x002fe200008f0eff */
[----:B------:R0:W-:Y:S02]  /*a490*/  STL [R1+0x3dc], R119 ;  /* 0x0003dc7701007387 */ /* 0x0001e40000100800 */
[----:B------:R-:W-:Y:S02]  /*a4a0*/  IMAD R24, R42, 0x2, R4 ;  /* 0x000000022a187824 */ /* 0x000fe400078e0204 */
[----:B------:R1:W-:Y:S04]  /*a4b0*/  STL [R1+0x3e4], R118 ;  /* 0x0003e47601007387 */ /* 0x0003e80000100800 */
[----:B------:R2:W-:Y:S01]  /*a4c0*/  STL [R1+0x3ec], R8 ;  /* 0x0003ec0801007387 */ /* 0x0005e20000100800 */
[----:B0-----:R-:W-:-:S02]  /*a4d0*/  IADD3 R119, P0, R26, R3, RZ ;  /* 0x000000031a777210 */ /* 0x001fc40007f1e0ff */
[----:B-1----:R-:W-:-:S03]  /*a4e0*/  IADD3 R118, P1, R5, R3, RZ ;  /* 0x0000000305767210 */ /* 0x002fc60007f3e0ff */
[----:B------:R0:W-:Y:S01]  /*a4f0*/  STL [R1+0x3f8], R119 ;  /* 0x0003f87701007387 */ /* 0x0001e20000100800 */
[----:B--2---:R-:W-:-:S03]  /*a500*/  IADD3 R8, P2, R25, R3, RZ ;  /* 0x0000000319087210 */ /* 0x004fc60007f5e0ff */
[----:B------:R1:W-:Y:S04]  /*a510*/  STL [R1+0x400], R118 ;  /* 0x0004007601007387 */ /* 0x0003e80000100800 */
[----:B------:R2:W-:Y:S01]  /*a520*/  STL [R1+0x408], R8 ;  /* 0x0004080801007387 */ /* 0x0005e20000100800 */
[-C--:B0-----:R-:W-:Y:S02]  /*a530*/  LEA.HI.X.SX32 R119, R26, R2.reuse, 0x1, P0 ;  /* 0x000000021a777211 */ /* 0x081fe400000f0eff */
[----:B------:R-:W-:Y:S02]  /*a540*/  CS2R R26, SRZ ;  /* 0x00000000001a7805 */ /* 0x000fe4000001ff00 */
[-C--:B-1----:R-:W-:Y:S01]  /*a550*/  LEA.HI.X.SX32 R118, R25, R2.reuse, 0x1, P2 ;  /* 0x0000000219767211 */ /* 0x082fe200010f0eff */
[----:B------:R0:W-:Y:S01]  /*a560*/  STL [R1+0x3f4], R119 ;  /* 0x0003f47701007387 */ /* 0x0001e20000100800 */
[----:B--2---:R-:W-:Y:S01]  /*a570*/  LEA.HI.X.SX32 R8, R5, R2, 0x1, P1 ;  /* 0x0000000205087211 */ /* 0x004fe200008f0eff */
[----:B------:R-:W-:-:S04]  /*a580*/  IMAD R5, R42, 0x2, R24 ;  /* 0x000000022a057824 */ /* 0x000fc800078e0218 */
[----:B------:R1:W-:Y:S01]  /*a590*/  STL [R1+0x3fc], R8 ;  /* 0x0003fc0801007387 */ /* 0x0003e20000100800 */
[----:B0-----:R-:W-:-:S03]  /*a5a0*/  IADD3 R119, P2, R4, R3, RZ ;  /* 0x0000000304777210 */ /* 0x001fc60007f5e0ff */
[----:B------:R0:W-:Y:S01]  /*a5b0*/  STL [R1+0x404], R118 ;  /* 0x0004047601007387 */ /* 0x0001e20000100800 */
[----:B------:R-:W-:Y:S02]  /*a5c0*/  LEA.HI.X.SX32 R4, R4, R2, 0x1, P2 ;  /* 0x0000000204047211 */ /* 0x000fe400010f0eff */
[-C--:B-1----:R-:W-:Y:S02]  /*a5d0*/  IADD3 R8, P0, R6, R3.reuse, RZ ;  /* 0x0000000306087210 */ /* 0x082fe40007f1e0ff */
[----:B0-----:R-:W-:-:S03]  /*a5e0*/  IADD3 R118, P1, R7, R3, RZ ;  /* 0x0000000307767210 */ /* 0x001fc60007f3e0ff */
[----:B------:R0:W-:Y:S04]  /*a5f0*/  STL [R1+0x410], R8 ;  /* 0x0004100801007387 */ /* 0x0001e80000100800 */
[----:B------:R1:W-:Y:S04]  /*a600*/  STL [R1+0x420], R118 ;  /* 0x0004207601007387 */ /* 0x0003e80000100800 */
[----:B------:R-:W-:Y:S01]  /*a610*/  STL [R1+0x428], R119 ;  /* 0x0004287701007387 */ /* 0x000fe20000100800 */
[----:B0-----:R-:W-:Y:S01]  /*a620*/  IMAD R8, R42, 0x2, R5 ;  /* 0x000000022a087824 */ /* 0x001fe200078e0205 */
[----:B-1----:R-:W-:-:S03]  /*a630*/  LEA.HI.X.SX32 R118, R6, R2, 0x1, P0 ;  /* 0x0000000206767211 */ /* 0x002fc600000f0eff */
[----:B------:R-:W-:Y:S01]  /*a640*/  IMAD R42, R42, 0x2, R8 ;  /* 0x000000022a2a7824 */ /* 0x000fe200078e0208 */
[----:B------:R-:W-:Y:S02]  /*a650*/  LEA.HI.X.SX32 R6, R7, R2, 0x1, P1 ;  /* 0x0000000207067211 */ /* 0x000fe400008f0eff */
[-C--:B------:R-:W-:Y:S01]  /*a660*/  IADD3 R7, P0, R24, R3.reuse, RZ ;  /* 0x0000000318077210 */ /* 0x080fe20007f1e0ff */
[----:B------:R-:W-:Y:S04]  /*a670*/  STL [R1+0x40c], R118 ;  /* 0x00040c7601007387 */ /* 0x000fe80000100800 */
[----:B------:R0:W-:Y:S04]  /*a680*/  STL [R1+0x41c], R6 ;  /* 0x00041c0601007387 */ /* 0x0001e80000100800 */
[----:B------:R1:W-:Y:S04]  /*a690*/  STL [R1+0x424], R4 ;  /* 0x0004240401007387 */ /* 0x0003e80000100800 */
[----:B------:R2:W-:Y:S01]  /*a6a0*/  STL [R1+0x42c], R7 ;  /* 0x00042c0701007387 */ /* 0x0005e20000100800 */
[----:B0-----:R-:W-:-:S02]  /*a6b0*/  IADD3 R6, P1, R5, R3, RZ ;  /* 0x0000000305067210 */ /* 0x001fc40007f3e0ff */
[----:B-1----:R-:W-:-:S03]  /*a6c0*/  IADD3 R4, P2, R8, R3, RZ ;  /* 0x0000000308047210 */ /* 0x002fc60007f5e0ff */
[----:B------:R0:W-:Y:S01]  /*a6d0*/  STL [R1+0x430], R6 ;  /* 0x0004300601007387 */ /* 0x0001e20000100800 */
[----:B------:R-:W-:Y:S02]  /*a6e0*/  IADD3 R3, P3, R42, R3, RZ ;  /* 0x000000032a037210 */ /* 0x000fe40007f7e0ff */
[----:B--2---:R-:W-:Y:S01]  /*a6f0*/  LOP3.LUT R7, R9, 0x20, RZ, 0x3c, !PT ;  /* 0x0000002009077812 */ /* 0x004fe200078e3cff */
[----:B------:R1:W-:Y:S04]  /*a700*/  STL [R1+0x434], R4 ;  /* 0x0004340401007387 */ /* 0x0003e80000100800 */
[----:B------:R2:W-:Y:S01]  /*a710*/  STL [R1+0x250], R3 ;  /* 0x0002500301007387 */ /* 0x0005e20000100800 */
[----:B0-----:R-:W-:Y:S02]  /*a720*/  LEA.HI.X.SX32 R6, R24, R2, 0x1, P0 ;  /* 0x0000000218067211 */ /* 0x001fe400000f0eff */
[----:B------:R-:W-:-:S02]  /*a730*/  CS2R R24, SRZ ;  /* 0x0000000000187805 */ /* 0x000fc4000001ff00 */
[-C--:B-1----:R-:W-:Y:S01]  /*a740*/  LEA.HI.X.SX32 R4, R5, R2.reuse, 0x1, P1 ;  /* 0x0000000205047211 */ /* 0x082fe200008f0eff */
[----:B------:R0:W-:Y:S01]  /*a750*/  STL [R1+0x240], R6 ;  /* 0x0002400601007387 */ /* 0x0001e20000100800 */
[C---:B------:R-:W-:Y:S02]  /*a760*/  LOP3.LUT R5, R9.reuse, 0x40, RZ, 0x3c, !PT ;  /* 0x0000004009057812 */ /* 0x040fe400078e3cff */
[-C--:B--2---:R-:W-:Y:S01]  /*a770*/  LEA.HI.X.SX32 R3, R8, R2.reuse, 0x1, P2 ;  /* 0x0000000208037211 */ /* 0x084fe200010f0eff */
[----:B------:R1:W-:Y:S01]  /*a780*/  STL [R1+0x248], R4 ;  /* 0x0002480401007387 */ /* 0x0003e20000100800 */
[----:B------:R-:W-:Y:S02]  /*a790*/  LEA.HI.X.SX32 R2, R42, R2, 0x1, P3 ;  /* 0x000000022a027211 */ /* 0x000fe400018f0eff */
[----:B------:R-:W-:Y:S02]  /*a7a0*/  CS2R R42, SRZ ;  /* 0x00000000002a7805 */ /* 0x000fe4000001ff00 */
[C---:B------:R-:W-:Y:S01]  /*a7b0*/  LOP3.LUT R8, R9.reuse, 0x10, RZ, 0x3c, !PT ;  /* 0x0000001009087812 */ /* 0x040fe200078e3cff */
[----:B------:R2:W-:Y:S01]  /*a7c0*/  STL [R1+0x24c], R3 ;  /* 0x00024c0301007387 */ /* 0x0005e20000100800 */
[----:B0-----:R-:W-:-:S03]  /*a7d0*/  LOP3.LUT R6, R9, 0x30, RZ, 0x3c, !PT ;  /* 0x0000003009067812 */ /* 0x001fc600078e3cff */
[----:B------:R0:W-:Y:S01]  /*a7e0*/  STL [R1+0x244], R2 ;  /* 0x0002440201007387 */ /* 0x0001e20000100800 */
[C---:B-1----:R-:W-:Y:S02]  /*a7f0*/  LOP3.LUT R4, R9.reuse, 0x50, RZ, 0x3c, !PT ;  /* 0x0000005009047812 */ /* 0x042fe400078e3cff */
[----:B--2---:R-:W-:Y:S02]  /*a800*/  LOP3.LUT R3, R9, 0x60, RZ, 0x3c, !PT ;  /* 0x0000006009037812 */ /* 0x004fe400078e3cff */
[----:B0-----:R-:W-:-:S05]  /*a810*/  SHF.R.S32.HI R2, RZ, 0x7, R144 ;  /* 0x00000007ff027819 */ /* 0x001fca0000011490 */
[----:B------:R0:W-:Y:S02]  /*a820*/  STL [R1+0x484], R2 ;  /* 0x0004840201007387 */ /* 0x0001e40000100800 */
[----:B0-----:R-:W-:-:S07]  /*a830*/  LOP3.LUT R2, R9, 0x70, RZ, 0x3c, !PT ;  /* 0x0000007009027812 */ /* 0x001fce00078e3cff */
.L_x_2:
[----:B------:R-:W2:Y:S04]  /*a840*/  LDL R119, [R1+0x244] ;  /* 0x0002440001777983 */ /* 0x000ea80000100800 */
[----:B------:R-:W2:Y:S01]  /*a850*/  LDL R118, [R1+0x250] ;  /* 0x0002500001767983 */ /* 0x000ea20000100800 */
[----:B------:R-:W-:Y:S01]  /*a860*/  UIMAD UR13, UR4, -0x80, UR5 ;  /* 0xffffff80040d78a4 */ /* 0x000fe2000f8e0205 */
[----:B------:R-:W0:Y:S02]  /*a870*/  S2R R120, SR_TID.X ;  /* 0x0000000000787919 */ /* 0x000e240000002100 */
[----:B------:R1:W-:Y:S04]  /*a880*/  STL [R1+0x6cc], R111 ;  /* 0x0006cc6f01007387 */ /* 0x0003e80000100800 */
[----:B------:R-:W-:Y:S04]  /*a890*/  STL [R1+0x6c8], R89 ;  /* 0x0006c85901007387 */ /* 0x000fe80000100800 */
[----:B------:R-:W-:Y:S04]  /*a8a0*/  STL [R1+0x6c4], R103 ;  /* 0x0006c46701007387 */ /* 0x000fe80000100800 */
[----:B------:R3:W-:Y:S04]  /*a8b0*/  STL [R1+0x6c0], R13 ;  /* 0x0006c00d01007387 */ /* 0x0007e80000100800 */
[----:B-----5:R4:W-:Y:S04]  /*a8c0*/  STL [R1+0x568], R0 ;  /* 0x0005680001007387 */ /* 0x0209e80000100800 */
[----:B-1----:R-:W2:Y:S01]  /*a8d0*/  LDL R111, [R1+0x434] ;  /* 0x00043400016f7983 */ /* 0x002ea20000100800 */
[----:B------:R-:W1:Y:S01]  /*a8e0*/  S2R R121, SR_TID.X ;  /* 0x0000000000797919 */ /* 0x000e620000002100 */
[----:B0-----:R-:W-:Y:S01]  /*a8f0*/  SHF.R.U32.HI R120, RZ, 0x6, R120 ;  /* 0x00000006ff787819 */ /* 0x001fe20000011678 */
[----:B---3--:R-:W0:Y:S03]  /*a900*/  S2R R13, SR_TID.X ;  /* 0x00000000000d7919 */ /* 0x008e260000002100 */
[----:B------:R-:W-:Y:S01]  /*a910*/  SGXT.U32 R120, R120, 0x1 ;  /* 0x000000017878781a */ /* 0x000fe20000000000 */
[----:B------:R-:W3:Y:S03]  /*a920*/  LDL R159, [R1+0x248] ;  /* 0x00024800019f7983 */ /* 0x000ee60000100800 */
[----:B------:R-:W-:Y:S01]  /*a930*/  LOP3.LUT R120, R120, 0x4, RZ, 0xfc, !PT ;  /* 0x0000000478787812 */ /* 0x000fe200078efcff */
[----:B------:R-:W3:Y:S03]  /*a940*/  LDL R103, [R1+0x240] ;  /* 0x0002400001677983 */ /* 0x000ee60000100800 */
[----:B------:R-:W-:Y:S01]  /*a950*/  ISETP.GE.AND P2, PT, R120, UR13, PT ;  /* 0x0000000d78007c0c */ /* 0x000fe2000bf46270 */
[----:B------:R-:W3:Y:S04]  /*a960*/  LDL R89, [R1+0x42c] ;  /* 0x00042c0001597983 */ /* 0x000ee80000100800 */
[----:B------:R-:W3:Y:S01]  /*a970*/  LDL R120, [R1+0x24c] ;  /* 0x00024c0001787983 */ /* 0x000ee20000100800 */
[----:B------:R-:W-:-:S03]  /*a980*/  PRMT R141, RZ, 0x7610, R141 ;  /* 0x00007610ff8d7816 */ /* 0x000fc6000000008d */
[----:B----4-:R-:W4:Y:S01]  /*a990*/  LDL R0, [R1+0x428] ;  /* 0x0004280001007983 */ /* 0x010f220000100800 */
[----:B-1----:R-:W-:-:S04]  /*a9a0*/  SHF.R.U32.HI R121, RZ, 0x6, R121 ;  /* 0x00000006ff797819 */ /* 0x002fc80000011679 */
[----:B------:R-:W-:-:S04]  /*a9b0*/  SGXT.U32 R121, R121, 0x1 ;  /* 0x000000017979781a */ /* 0x000fc80000000000 */
[----:B------:R-:W-:-:S04]  /*a9c0*/  LOP3.LUT R121, R121, 0x2, RZ, 0xfc, !PT ;  /* 0x0000000279797812 */ /* 0x000fc800078efcff */
[----:B------:R-:W-:Y:S02]  /*a9d0*/  ISETP.GE.AND P0, PT, R121, UR13, PT ;  /* 0x0000000d79007c0c */ /* 0x000fe4000bf06270 */
[----:B------:R-:W1:Y:S01]  /*a9e0*/  S2R R121, SR_TID.X ;  /* 0x0000000000797919 */ /* 0x000e620000002100 */
[----:B0-----:R-:W-:Y:S02]  /*a9f0*/  SHF.R.U32.HI R13, RZ, 0x6, R13 ;  /* 0x00000006ff0d7819 */ /* 0x001fe4000001160d */
[----:B-1----:R-:W-:-:S04]  /*aa00*/  SHF.R.U32.HI R121, RZ, 0x6, R121 ;  /* 0x00000006ff797819 */ /* 0x002fc80000011679 */
[----:B------:R-:W-:-:S04]  /*aa10*/  SGXT.U32 R121, R121, 0x1 ;  /* 0x000000017979781a */ /* 0x000fc80000000000 */
[----:B------:R-:W-:-:S04]  /*aa20*/  LOP3.LUT R121, R121, 0x6, RZ, 0xfc, !PT ;  /* 0x0000000679797812 */ /* 0x000fc800078efcff */
[----:B------:R-:W-:Y:S02]  /*aa30*/  ISETP.GE.AND P3, PT, R121, UR13, PT ;  /* 0x0000000d79007c0c */ /* 0x000fe4000bf66270 */
[----:B------:R-:W4:Y:S01]  /*aa40*/  LDL R121, [R1+0x430] ;  /* 0x0004300001797983 */ /* 0x000f220000100800 */
[----:B------:R-:W-:-:S04]  /*aa50*/  SGXT.U32 R13, R13, 0x1 ;  /* 0x000000010d0d781a */ /* 0x000fc80000000000 */
[----:B------:R-:W-:-:S04]  /*aa60*/  LOP3.LUT R13, R13, 0x8, RZ, 0xfc, !PT ;  /* 0x000000080d0d7812 */ /* 0x000fc800078efcff */
[----:B------:R-:W-:Y:S02]  /*aa70*/  ISETP.GE.AND P4, PT, R13, UR13, PT ;  /* 0x0000000d0d007c0c */ /* 0x000fe4000bf86270 */
[----:B------:R-:W4:Y:S04]  /*aa80*/  LDL R13, [R1+0x424] ;  /* 0x00042400010d7983 */ /* 0x000f280000100800 */
[----:B--2---:R0:W2:Y:S02]  /*aa90*/  @!P0 LDG.E.U8 R141, desc[UR18][R118.64] ;  /* 0x00000012768d8981 */ /* 0x0040a4000c1e1100 */
[----:B0-----:R-:W0:Y:S01]  /*aaa0*/  S2R R119, SR_TID.X ;  /* 0x0000000000777919 */ /* 0x001e220000002100 */
[----:B------:R-:W1:Y:S01]  /*aab0*/  S2R R118, SR_TID.X ;  /* 0x0000000000767919 */ /* 0x000e620000002100 */
[----:B0-----:R-:W-:-:S02]  /*aac0*/  SHF.R.U32.HI R119, RZ, 0x6, R119 ;  /* 0x00000006ff777819 */ /* 0x001fc40000011677 */
[----:B-1----:R-:W-:Y:S02]  /*aad0*/  SHF.R.U32.HI R118, RZ, 0x6, R118 ;  /* 0x00000006ff767819 */ /* 0x002fe40000011676 */
[----:B------:R-:W-:Y:S02]  /*aae0*/  SGXT.U32 R119, R119, 0x1 ;  /* 0x000000017777781a */ /* 0x000fe40000000000 */
[----:B------:R-:W-:Y:S02]  /*aaf0*/  SGXT.U32 R118, R118, 0x1 ;  /* 0x000000017676781a */ /* 0x000fe40000000000 */
[----:B------:R-:W-:Y:S02]  /*ab00*/  LOP3.LUT R119, R119, 0xc, RZ, 0xfc, !PT ;  /* 0x0000000c77777812 */ /* 0x000fe400078efcff */
[----:B------:R-:W-:Y:S02]  /*ab10*/  LOP3.LUT R118, R118, 0xa, RZ, 0xfc, !PT ;  /* 0x0000000a76767812 */ /* 0x000fe400078efcff */
[----:B------:R-:W-:Y:S01]  /*ab20*/  ISETP.GE.AND P0, PT, R119, UR13, PT ;  /* 0x0000000d77007c0c */ /* 0x000fe2000bf06270 */
[----:B---3--:R-:W-:Y:S01]  /*ab30*/  @!P2 IMAD.MOV.U32 R119, RZ, RZ, R120 ;  /* 0x000000ffff77a224 */ /* 0x008fe200078e0078 */
[----:B------:R-:W-:Y:S01]  /*ab40*/  ISETP.GE.AND P1, PT, R118, UR13, PT ;  /* 0x0000000d76007c0c */ /* 0x000fe2000bf26270 */
[----:B------:R-:W-:Y:S01]  /*ab50*/  @!P2 IMAD.MOV.U32 R118, RZ, RZ, R111 ;  /* 0x000000ffff76a224 */ /* 0x000fe200078e006f */
[----:B------:R-:W3:Y:S04]  /*ab60*/  LDL R120, [R1+0x41c] ;  /* 0x00041c0001787983 */ /* 0x000ee80000100800 */
[----:B------:R-:W2:Y:S01]  /*ab70*/  LDL R111, [R1+0x420] ;  /* 0x00042000016f7983 */ /* 0x000ea20000100800 */
[----:B------:R-:W-:-:S02]  /*ab80*/  PRMT R140, RZ, 0x7610, R140 ;  /* 0x00007610ff8c7816 */ /* 0x000fc4000000008c */
[----:B------:R-:W-:-:S04]  /*ab90*/  PRMT R139, RZ, 0x7610, R139 ;  /* 0x00007610ff8b7816 */ /* 0x000fc8000000008b */
[----:B------:R0:W2:Y:S02]  /*aba0*/  @!P2 LDG.E.U8 R140, desc[UR18][R118.64] ;  /* 0x00000012768ca981 */ /* 0x0000a4000c1e1100 */
[----:B0-----:R-:W-:Y:S01]  /*abb0*/  @!P3 IMAD.MOV.U32 R119, RZ, RZ, R159 ;  /* 0x000000ffff77b224 */ /* 0x001fe200078e009f */
[----:B------:R-:W-:Y:S01]  /*abc0*/  PRMT R138, RZ, 0x7610, R138 ;  /* 0x00007610ff8a7816 */ /* 0x000fe2000000008a */
[----:B------:R-:W2:Y:S01]  /*abd0*/  LDL R159, [R1+0x3fc] ;  /* 0x0003fc00019f7983 */ /* 0x000ea20000100800 */
[----:B------:R-:W-:Y:S02]  /*abe0*/  PRMT R137, RZ, 0x7610, R137 ;  /* 0x00007610ff897816 */ /* 0x000fe40000000089 */
[----:B------:R-:W-:Y:S01]  /*abf0*/  PRMT R136, RZ, 0x7610, R136 ;  /* 0x00007610ff887816 */ /* 0x000fe20000000088 */
[----:B----4-:R-:W-:-:S05]  /*ac00*/  @!P3 IMAD.MOV.U32 R118, RZ, RZ, R121 ;  /* 0x000000ffff76b224 */ /* 0x010fca00078e0079 */
[----:B------:R0:W4:Y:S02]  /*ac10*/  @!P3 LDG.E.U8 R139, desc[UR18][R118.64] ;  /* 0x00000012768bb981 */ /* 0x000124000c1e1100 */
[----:B0-----:R-:W-:Y:S02]  /*ac20*/  @!P4 IMAD.MOV.U32 R118, RZ, RZ, R89 ;  /* 0x000000ffff76c224 */ /* 0x001fe400078e0059 */
[----:B------:R-:W-:Y:S01]  /*ac30*/  @!P4 IMAD.MOV.U32 R119, RZ, RZ, R103 ;  /* 0x000000ffff77c224 */ /* 0x000fe200078e0067 */
[----:B------:R-:W0:Y:S01]  /*ac40*/  S2R R89, SR_TID.X ;  /* 0x0000000000597919 */ /* 0x000e220000002100 */
[----:B------:R-:W1:Y:S03]  /*ac50*/  S2R R103, SR_TID.X ;  /* 0x0000000000677919 */ /* 0x000e660000002100 */
[----:B------:R0:W4:Y:S02]  /*ac60*/  @!P4 LDG.E.U8 R138, desc[UR18][R118.64] ;  /* 0x00000012768ac981 */ /* 0x000124000c1e1100 */
[----:B0-----:R-:W-:-:S02]  /*ac70*/  @!P1 IMAD.MOV.U32 R118, RZ, RZ, R0 ;  /* 0x000000ffff769224 */ /* 0x001fc400078e0000 */
[----:B------:R-:W-:Y:S01]  /*ac80*/  @!P1 IMAD.MOV.U32 R119, RZ, RZ, R13 ;  /* 0x000000ffff779224 */ /* 0x000fe200078e000d */
[----:B------:R-:W4:Y:S04]  /*ac90*/  LDL R0, [R1+0x408] ;  /* 0x0004080001007983 */ /* 0x000f280000100800 */
[----:B------:R3:W4:Y:S04]  /*aca0*/  @!P1 LDG.E.U8 R137, desc[UR18][R118.64] ;  /* 0x0000001276899981 */ /* 0x000728000c1e1100 */
[----:B------:R-:W4:Y:S01]  /*acb0*/  LDL R13, [R1+0x404] ;  /* 0x00040400010d7983 */ /* 0x000f220000100800 */
[----:B------:R-:W-:-:S02]  /*acc0*/  SHF.R.U32.HI R89, RZ, 0x6, R89 ;  /* 0x00000006ff597819 */ /* 0x000fc40000011659 */
[----:B-1----:R-:W-:Y:S02]  /*acd0*/  SHF.R.U32.HI R103, RZ, 0x6, R103 ;  /* 0x00000006ff677819 */ /* 0x002fe40000011667 */
[----:B------:R-:W-:Y:S02]  /*ace0*/  SGXT.U32 R89, R89, 0x1 ;  /* 0x000000015959781a */ /* 0x000fe40000000000 */
[----:B------:R-:W-:Y:S02]  /*acf0*/  SGXT.U32 R103, R103, 0x1 ;  /* 0x000000016767781a */ /* 0x000fe40000000000 */
[----:B------:R-:W-:Y:S02]  /*ad00*/  LOP3.LUT R89, R89, 0x12, RZ, 0xfc, !PT ;  /* 0x0000001259597812 */ /* 0x000fe400078efcff */
[----:B------:R-:W-:Y:S02]  /*ad10*/  LOP3.LUT R103, R103, 0x10, RZ, 0xfc, !PT ;  /* 0x0000001067677812 */ /* 0x000fe400078efcff */
[----:B------:R-:W-:-:S02]  /*ad20*/  ISETP.GE.AND P4, PT, R89, UR13, PT ;  /* 0x0000000d59007c0c */ /* 0x000fc4000bf86270 */
[----:B------:R-:W-:Y:S01]  /*ad30*/  ISETP.GE.AND P3, PT, R103, UR13, PT ;  /* 0x0000000d67007c0c */ /* 0x000fe2000bf66270 */
[----:B------:R-:W4:Y:S04]  /*ad40*/  LDL R89, [R1+0x410] ;  /* 0x0004100001597983 */ /* 0x000f280000100800 */
[----:B------:R-:W4:Y:S01]  /*ad50*/  LDL R103, [R1+0x40c] ;  /* 0x00040c0001677983 */ /* 0x000f220000100800 */
[----:B---3--:R-:W-:Y:S02]  /*ad60*/  @!P0 IMAD.MOV.U32 R119, RZ, RZ, R120 ;  /* 0x000000ffff778224 */ /* 0x008fe400078e0078 */
[----:B--2---:R-:W-:-:S05]  /*ad70*/  @!P0 IMAD.MOV.U32 R118, RZ, RZ, R111 ;  /* 0x000000ffff768224 */ /* 0x004fca00078e006f */
[----:B------:R0:W2:Y:S04]  /*ad80*/  @!P0 LDG.E.U8 R136, desc[UR18][R118.64] ;  /* 0x0000001276888981 */ /* 0x0000a8000c1e1100 */
[----:B------:R-:W0:Y:S04]  /*ad90*/  LDL R118, [R1+0x414] ;  /* 0x0004140001767983 */ /* 0x000e280000100800 */
[----:B------:R-:W0:Y:S01]  /*ada0*/  LDL R119, [R1+0x418] ;  /* 0x0004180001777983 */ /* 0x000e220000100800 */
[----:B------:R-:W1:Y:S01]  /*adb0*/  S2R R121, SR_TID.X ;  /* 0x0000000000797919 */ /* 0x000e620000002100 */
[----:B------:R-:W3:Y:S01]  /*adc0*/  S2R R111, SR_TID.X ;  /* 0x00000000006f7919 */ /* 0x000ee20000002100 */
[----:B------:R-:W3:Y:S01]  /*add0*/  S2R R120, SR_TID.X ;  /* 0x0000000000787919 */ /* 0x000ee20000002100 */
[----:B-1----:R-:W-:-:S04]  /*ade0*/  LEA.HI R121, R121, 0xe, RZ, 0x1a ;  /* 0x0000000e79797811 */ /* 0x002fc800078fd0ff */
[----:B------:R-:W-:Y:S02]  /*adf0*/  ISETP.GE.AND P2, PT, R121, UR13, PT ;  /* 0x0000000d79007c0c */ /* 0x000fe4000bf46270 */
[----:B---3--:R-:W-:Y:S01]  /*ae00*/  SHF.R.U32.HI R111, RZ, 0x6, R111 ;  /* 0x00000006ff6f7819 */ /* 0x008fe2000001166f */
[----:B------:R-:W3:Y:S01]  /*ae10*/  LDL R121, [R1+0x400] ;  /* 0x0004000001797983 */ /* 0x000ee20000100800 */
[----:B------:R-:W-:Y:S02]  /*ae20*/  SHF.R.U32.HI R120, RZ, 0x6, R120 ;  /* 0x00000006ff787819 */ /* 0x000fe40000011678 */
[----:B------:R-:W-:Y:S02]  /*ae30*/  SGXT.U32 R111, R111, 0x1 ;  /* 0x000000016f6f781a */ /* 0x000fe40000000000 */
[----:B------:R-:W-:Y:S02]  /*ae40*/  SGXT.U32 R120, R120, 0x1 ;  /* 0x000000017878781a */ /* 0x000fe40000000000 */
[----:B------:R-:W-:-:S02]  /*ae50*/  LOP3.LUT R111, R111, 0x16, RZ, 0xfc, !PT ;  /* 0x000000166f6f7812 */ /* 0x000fc400078efcff */
[----:B------:R-:W-:Y:S02]  /*ae60*/  LOP3.LUT R120, R120, 0x14, RZ, 0xfc, !PT ;  /* 0x0000001478787812 */ /* 0x000fe400078efcff */
[----:B------:R-:W-:Y:S02]  /*ae70*/  PRMT R135, RZ, 0x7610, R135 ;  /* 0x00007610ff877816 */ /* 0x000fe40000000087 */
[----:B------:R-:W-:Y:S02]  /*ae80*/  ISETP.GE.AND P0, PT, R120, UR13, PT ;  /* 0x0000000d78007c0c */ /* 0x000fe4000bf06270 */
[----:B------:R-:W-:Y:S01]  /*ae90*/  ISETP.GE.AND P1, PT, R111, UR13, PT ;  /* 0x0000000d6f007c0c */ /* 0x000fe2000bf26270 */
[----:B------:R-:W2:Y:S04]  /*aea0*/  LDL R120, [R1+0x3f4] ;  /* 0x0003f40001787983 */ /* 0x000ea80000100800 */
[----:B------:R-:W2:Y:S01]  /*aeb0*/  LDL R111, [R1+0x3f8] ;  /* 0x0003f800016f7983 */ /* 0x000ea20000100800 */
[----:B------:R-:W-:-:S02]  /*aec0*/  PRMT R134, RZ, 0x7610, R134 ;  /* 0x00007610ff867816 */ /* 0x000fc40000000086 */
[----:B0-----:R-:W-:-:S04]  /*aed0*/  @!P2 LOP3.LUT R119, R119, R118, RZ, 0x3c, !PT ;  /* 0x000000767777a212 */ /* 0x001fc800078e3cff */
[----:B------:R-:W-:-:S04]  /*aee0*/  @!P2 LOP3.LUT R118, R119, R118, RZ, 0x3c, !PT ;  /* 0x000000767776a212 */ /* 0x000fc800078e3cff */
[----:B------:R-:W-:-:S05]  /*aef0*/  @!P2 LOP3.LUT R119, R119, R118, RZ, 0x3c, !PT ;  /* 0x000000767777a212 */ /* 0x000fca00078e3cff */
[----:B------:R4:W2:Y:S02]  /*af00*/  @!P2 LDG.E.U8 R135, desc[UR18][R118.64] ;  /* 0x000000127687a981 */ /* 0x0008a4000c1e1100 */
[----:B----4-:R-:W-:Y:S02]  /*af10*/  @!P3 IMAD.MOV.U32 R118, RZ, RZ, R89 ;  /* 0x000000ffff76b224 */ /* 0x010fe400078e0059 */
[----:B------:R-:W-:Y:S01]  /*af20*/  @!P3 IMAD.MOV.U32 R119, RZ, RZ, R103 ;  /* 0x000000ffff77b224 */ /* 0x000fe200078e0067 */
[----:B------:R-:W4:Y:S04]  /*af30*/  LDL R89, [R1+0x3f0] ;  /* 0x0003f00001597983 */ /* 0x000f280000100800 */
[----:B------:R-:W4:Y:S04]  /*af40*/  LDL R103, [R1+0x3ec] ;  /* 0x0003ec0001677983 */ /* 0x000f280000100800 */
[----:B------:R0:W4:Y:S02]  /*af50*/  @!P3 LDG.E.U8 R134, desc[UR18][R118.64] ;  /* 0x000000127686b981 */ /* 0x000124000c1e1100 */
[----:B0-----:R-:W-:-:S02]  /*af60*/  @!P4 IMAD.MOV.U32 R118, RZ, RZ, R0 ;  /* 0x000000ffff76c224 */ /* 0x001fc400078e0000 */
[----:B------:R-:W-:Y:S01]  /*af70*/  @!P4 IMAD.MOV.U32 R119, RZ, RZ, R13 ;  /* 0x000000ffff77c224 */ /* 0x000fe200078e000d */
[----:B------:R-:W4:Y:S04]  /*af80*/  LDL R0, [R1+0x3e8] ;  /* 0x0003e80001007983 */ /* 0x000f280000100800 */
[----:B------:R-:W4:Y:S01]  /*af90*/  LDL R13, [R1+0x3e4] ;  /* 0x0003e400010d7983 */ /* 0x000f220000100800 */
[----:B------:R-:W-:-:S06]  /*afa0*/  PRMT R133, RZ, 0x7610, R133 ;  /* 0x00007610ff857816 */ /* 0x000fcc0000000085 */
[----:B------:R0:W4:Y:S02]  /*afb0*/  @!P4 LDG.E.U8 R133, desc[UR18][R118.64] ;  /* 0x000000127685c981 */ /* 0x000124000c1e1100 */
[----:B0-----:R-:W0:Y:S01]  /*afc0*/  S2R R119, SR_TID.X ;  /* 0x0000000000777919 */ /* 0x001e220000002100 */
[----:B------:R-:W1:Y:S01]  /*afd0*/  S2R R118, SR_TID.X ;  /* 0x0000000000767919 */ /* 0x000e620000002100 */
[----:B------:R-:W-:Y:S02]  /*afe0*/  PRMT R132, RZ, 0x7610, R132 ;  /* 0x00007610ff847816 */ /* 0x000fe40000000084 */
[----:B------:R-:W-:Y:S02]  /*aff0*/  PRMT R131, RZ, 0x7610, R131 ;  /* 0x00007610ff837816 */ /* 0x000fe40000000083 */
[----:B0-----:R-:W-:Y:S02]  /*b000*/  SHF.R.U32.HI R119, RZ, 0x6, R119 ;  /* 0x00000006ff777819 */ /* 0x001fe40000011677 */
[----:B-1----:R-:W-:-:S02]  /*b010*/  SHF.R.U32.HI R118, RZ, 0x6, R118 ;  /* 0x00000006ff767819 */ /* 0x002fc40000011676 */
[----:B------:R-:W-:Y:S02]  /*b020*/  SGXT.U32 R119, R119, 0x1 ;  /* 0x000000017777781a */ /* 0x000fe40000000000 */
[----:B------:R-:W-:Y:S02]  /*b030*/  SGXT.U32 R118, R118, 0x1 ;  /* 0x000000017676781a */ /* 0x000fe40000000000 */
[----:B------:R-:W-:Y:S02]  /*b040*/  LOP3.LUT R119, R119, 0x1a, RZ, 0xfc, !PT ;  /* 0x0000001a77777812 */ /* 0x000fe400078efcff */
[----:B------:R-:W-:Y:S02]  /*b050*/  LOP3.LUT R118, R118, 0x18, RZ, 0xfc, !PT ;  /* 0x0000001876767812 */ /* 0x000fe400078efcff */
[----:B------:R-:W-:Y:S01]  /*b060*/  ISETP.GE.AND P3, PT, R119, UR13, PT ;  /* 0x0000000d77007c0c */ /* 0x000fe2000bf66270 */
[----:B------:R-:W-:Y:S01]  /*b070*/  @!P0 IMAD.MOV.U32 R119, RZ, RZ, R159 ;  /* 0x000000ffff778224 */ /* 0x000fe200078e009f */
[----:B------:R-:W-:Y:S01]  /*b080*/  ISETP.GE.AND P2, PT, R118, UR13, PT ;  /* 0x0000000d76007c0c */ /* 0x000fe2000bf46270 */
[----:B---3--:R-:W-:Y:S01]  /*b090*/  @!P0 IMAD.MOV.U32 R118, RZ, RZ, R121 ;  /* 0x000000ffff768224 */ /* 0x008fe200078e0079 */
[----:B------:R-:W-:Y:S01]  /*b0a0*/  PRMT R130, RZ, 0x7610, R130 ;  /* 0x00007610ff827816 */ /* 0x000fe20000000082 */
[----:B------:R-:W3:Y:S04]  /*b0b0*/  LDL R159, [R1+0x3cc] ;  /* 0x0003cc00019f7983 */ /* 0x000ee80000100800 */
[----:B------:R2:W3:Y:S02]  /*b0c0*/  @!P0 LDG.E.U8 R132, desc[UR18][R118.64] ;  /* 0x0000001276848981 */ /* 0x0004e4000c1e1100 */
[----:B--2---:R-:W-:-:S02]  /*b0d0*/  @!P1 IMAD.MOV.U32 R118, RZ, RZ, R111 ;  /* 0x000000ffff769224 */ /* 0x004fc400078e006f */
[----:B------:R-:W-:-:S05]  /*b0e0*/  @!P1 IMAD.MOV.U32 R119, RZ, RZ, R120 ;  /* 0x000000ffff779224 */ /* 0x000fca00078e0078 */
[----:B------:R4:W2:Y:S01]  /*b0f0*/  @!P1 LDG.E.U8 R131, desc[UR18][R118.64] ;  /* 0x0000001276839981 */ /* 0x0008a2000c1e1100 */
[----:B------:R-:W-:Y:S01]  /*b100*/  PRMT R129, RZ, 0x7610, R129 ;  /* 0x00007610ff817816 */ /* 0x000fe20000000081 */
[----:B----4-:R-:W-:Y:S01]  /*b110*/  @!P2 IMAD.MOV.U32 R118, RZ, RZ, R89 ;  /* 0x000000ffff76a224 */ /* 0x010fe200078e0059 */
[----:B------:R-:W0:Y:S01]  /*b120*/  S2R R111, SR_TID.X ;  /* 0x00000000006f7919 */ /* 0x000e220000002100 */
[----:B------:R-:W-:Y:S01]  /*b130*/  @!P2 IMAD.MOV.U32 R119, RZ, RZ, R103 ;  /* 0x000000ffff77a224 */ /* 0x000fe200078e0067 */
[----:B------:R-:W1:Y:S04]  /*b140*/  S2R R121, SR_TID.X ;  /* 0x0000000000797919 */ /* 0x000e680000002100 */
[----:B------:R4:W2:Y:S01]  /*b150*/  @!P2 LDG.E.U8 R130, desc[UR18][R118.64] ;  /* 0x000000127682a981 */ /* 0x0008a2000c1e1100 */
[----:B------:R-:W-:-:S03]  /*b160*/  PRMT R128, RZ, 0x7610, R128 ;  /* 0x00007610ff807816 */ /* 0x000fc60000000080 */
[----:B------:R-:W2:Y:S04]  /*b170*/  LDL R103, [R1+0x3c4] ;  /* 0x0003c40001677983 */ /* 0x000ea80000100800 */
[----:B------:R-:W2:Y:S01]  /*b180*/  LDL R89, [R1+0x3c8] ;  /* 0x0003c80001597983 */ /* 0x000ea20000100800 */
[----:B----4-:R-:W-:-:S03]  /*b190*/  @!P3 IMAD.MOV.U32 R118, RZ, RZ, R0 ;  /* 0x000000ffff76b224 */ /* 0x010fc600078e0000 */
[----:B------:R-:W4:Y:S01]  /*b1a0*/  LDL R0, [R1+0x3c0] ;  /* 0x0003c00001007983 */ /* 0x000f220000100800 */
[----:B------:R-:W-:-:S03]  /*b1b0*/  @!P3 IMAD.MOV.U32 R119, RZ, RZ, R13 ;  /* 0x000000ffff77b224 */ /* 0x000fc600078e000d */
[----:B------:R-:W4:Y:S04]  /*b1c0*/  LDL R13, [R1+0x3bc] ;  /* 0x0003bc00010d7983 */ /* 0x000f280000100800 */
[----:B------:R3:W4:Y:S04]  /*b1d0*/  @!P3 LDG.E.U8 R129, desc[UR18][R118.64] ;  /* 0x000000127681b981 */ /* 0x000728000c1e1100 */
[----:B------:R-:W3:Y:S04]  /*b1e0*/  LDL R118, [R1+0x3dc] ;  /* 0x0003dc0001767983 */ /* 0x000ee80000100800 */
[----:B------:R-:W3:Y:S01]  /*b1f0*/  LDL R119, [R1+0x3e0] ;  /* 0x0003e00001777983 */ /* 0x000ee20000100800 */
[----:B0-----:R-:W-:-:S04]  /*b200*/  SHF.R.U32.HI R111, RZ, 0x6, R111 ;  /* 0x00000006ff6f7819 */ /* 0x001fc8000001166f */
[----:B------:R-:W-:-:S04]  /*b210*/  SGXT.U32 R111, R111, 0x1 ;  /* 0x000000016f6f781a */ /* 0x000fc80000000000 */
[----:B------:R-:W-:-:S04]  /*b220*/  LOP3.LUT R111, R111, 0x20, RZ, 0xfc, !PT ;  /* 0x000000206f6f7812 */ /* 0x000fc800078efcff */
[----:B------:R-:W-:Y:S02]  /*b230*/  ISETP.GE.AND P4, PT, R111, UR13, PT ;  /* 0x0000000d6f007c0c */ /* 0x000fe4000bf86270 */
[----:B------:R-:W0:Y:S01]  /*b240*/  S2R R111, SR_TID.X ;  /* 0x00000000006f7919 */ /* 0x000e220000002100 */
[----:B-1----:R-:W-:-:S04]  /*b250*/  SHF.R.U32.HI R121, RZ, 0x6, R121 ;  /* 0x00000006ff797819 */ /* 0x002fc80000011679 */
[----:B------:R-:W-:-:S04]  /*b260*/  SGXT.U32 R121, R121, 0x1 ;  /* 0x000000017979781a */ /* 0x000fc80000000000 */
[----:B------:R-:W-:-:S04]  /*b270*/  LOP3.LUT R121, R121, 0x1c, RZ, 0xfc, !PT ;  /* 0x0000001c79797812 */ /* 0x000fc800078efcff */
[----:B------:R-:W-:Y:S02]  /*b280*/  ISETP.GE.AND P0, PT, R121, UR13, PT ;  /* 0x0000000d79007c0c */ /* 0x000fe4000bf06270 */
[----:B------:R-:W2:Y:S01]  /*b290*/  LDL R121, [R1+0x3d0] ;  /* 0x0003d00001797983 */ /* 0x000ea20000100800 */
[----:B0-----:R-:W-:-:S04]  /*b2a0*/  SHF.R.U32.HI R111, RZ, 0x6, R111 ;  /* 0x00000006ff6f7819 */ /* 0x001fc8000001166f */
[----:B------:R-:W-:-:S04]  /*b2b0*/  SGXT.U32 R111, R111, 0x1 ;  /* 0x000000016f6f781a */ /* 0x000fc80000000000 */
[----:B------:R-:W-:-:S04]  /*b2c0*/  LOP3.LUT R111, R111, 0x22, RZ, 0xfc, !PT ;  /* 0x000000226f6f7812 */ /* 0x000fc800078efcff */
[----:B------:R-:W-:Y:S02]  /*b2d0*/  ISETP.GE.AND P2, PT, R111, UR13, PT ;  /* 0x0000000d6f007c0c */ /* 0x000fe4000bf46270 */
[----:B------:R-:W4:Y:S01]  /*b2e0*/  LDL.LU R111, [R1+0x6cc] ;  /* 0x0006cc00016f7983 */ /* 0x000f220000300800 */
[----:B---3--:R-:W-:-:S04]  /*b2f0*/  @!P0 LOP3.LUT R119, R119, R118, RZ, 0x3c, !PT ;  /* 0x0000007677778212 */ /* 0x008fc800078e3cff */
[----:B------:R-:W-:-:S04]  /*b300*/  @!P0 LOP3.LUT R118, R119, R118, RZ, 0x3c, !PT ;  /* 0x0000007677768212 */ /* 0x000fc800078e3cff */
[----:B------:R-:W-:-:S05]  /*b310*/  @!P0 LOP3.LUT R119, R119, R118, RZ, 0x3c, !PT ;  /* 0x0000007677778212 */ /* 0x000fca00078e3cff */
[----:B------:R0:W3:Y:S04]  /*b320*/  @!P0 LDG.E.U8 R128, desc[UR18][R118.64] ;  /* 0x0000001276808981 */ /* 0x0000e8000c1e1100 */
[----:B------:R-:W0:Y:S04]  /*b330*/  LDL R118, [R1+0x3d4] ;  /* 0x0003d40001767983 */ /* 0x000e280000100800 */
[----:B------:R-:W0:Y:S01]  /*b340*/  LDL R119, [R1+0x3d8] ;  /* 0x0003d80001777983 */ /* 0x000e220000100800 */
[----:B------:R-:W1:Y:S02]  /*b350*/  S2R R120, SR_TID.X ;  /* 0x0000000000787919 */ /* 0x000e640000002100 */
[----:B-1----:R-:W-:-:S04]  /*b360*/  LEA.HI R120, R120, 0x1e, RZ, 0x1a ;  /* 0x0000001e78787811 */ /* 0x002fc800078fd0ff */
[----:B------:R-:W-:Y:S02]  /*b370*/  ISETP.GE.AND P1, PT, R120, UR13, PT ;  /* 0x0000000d78007c0c */ /* 0x000fe4000bf26270 */
[----:B------:R-:W1:Y:S01]  /*b380*/  S2R R120, SR_TID.X ;  /* 0x0000000000787919 */ /* 0x000e620000002100 */
[----:B------:R-:W-:Y:S02]  /*b390*/  PRMT R127, RZ, 0x7610, R127 ;  /* 0x00007610ff7f7816 */ /* 0x000fe4000000007f */
[----:B------:R-:W-:Y:S02]  /*b3a0*/  PRMT R126, RZ, 0x7610, R126 ;  /* 0x00007610ff7e7816 */ /* 0x000fe4000000007e */
[----:B------:R-:W-:Y:S02]  /*b3b0*/  PRMT R125, RZ, 0x7610, R125 ;  /* 0x00007610ff7d7816 */ /* 0x000fe4000000007d */
[----:B------:R-:W-:Y:S02]  /*b3c0*/  PRMT R124, RZ, 0x7610, R124 ;  /* 0x00007610ff7c7816 */ /* 0x000fe4000000007c */
[----:B-1----:R-:W-:-:S04]  /*b3d0*/  SHF.R.U32.HI R120, RZ, 0x6, R120 ;  /* 0x00000006ff787819 */ /* 0x002fc80000011678 */
[----:B------:R-:W-:-:S04]  /*b3e0*/  SGXT.U32 R120, R120, 0x1 ;  /* 0x000000017878781a */ /* 0x000fc80000000000 */
[----:B------:R-:W-:-:S04]  /*b3f0*/  LOP3.LUT R120, R120, 0x24, RZ, 0xfc, !PT ;  /* 0x0000002478787812 */ /* 0x000fc800078efcff */
[----:B------:R-:W-:Y:S02]  /*b400*/  ISETP.GE.AND P3, PT, R120, UR13, PT ;  /* 0x0000000d78007c0c */ /* 0x000fe4000bf66270 */
[----:B0-----:R-:W-:-:S04]  /*b410*/  @!P1 LOP3.LUT R119, R119, R118, RZ, 0x3c, !PT ;  /* 0x0000007677779212 */ /* 0x001fc800078e3cff */
[----:B------:R-:W-:-:S04]  /*b420*/  @!P1 LOP3.LUT R118, R119, R118, RZ, 0x3c, !PT ;  /* 0x0000007677769212 */ /* 0x000fc800078e3cff */
[----:B------:R-:W-:-:S05]  /*b430*/  @!P1 LOP3.LUT R119, R119, R118, RZ, 0x3c, !PT ;  /* 0x0000007677779212 */ /* 0x000fca00078e3cff */
[----:B------:R2:W3:Y:S02]  /*b440*/  @!P1 LDG.E.U8 R127, desc[UR18][R118.64] ;  /* 0x00000012767f9981 */ /* 0x0004e4000c1e1100 */
[----:B--2---:R-:W-:Y:S02]  /*b450*/  @!P4 IMAD.MOV.U32 R118, RZ, RZ, R121 ;  /* 0x000000ffff76c224 */ /* 0x004fe400078e0079 */
[----:B------:R-:W-:-:S05]  /*b460*/  @!P4 IMAD.MOV.U32 R119, RZ, RZ, R159 ;  /* 0x000000ffff77c224 */ /* 0x000fca00078e009f */
[----:B------:R0:W2:Y:S02]  /*b470*/  @!P4 LDG.E.U8 R126, desc[UR18][R118.64] ;  /* 0x00000012767ec981 */ /* 0x0000a4000c1e1100 */
[----:B0-----:R-:W-:Y:S02]  /*b480*/  @!P2 IMAD.MOV.U32 R118, RZ, RZ, R89 ;  /* 0x000000ffff76a224 */ /* 0x001fe400078e0059 */
[----:B------:R-:W-:Y:S01]  /*b490*/  @!P2 IMAD.MOV.U32 R119, RZ, RZ, R103 ;  /* 0x000000ffff77a224 */ /* 0x000fe200078e0067 */
[----:B------:R-:W0:Y:S04]  /*b4a0*/  S2R R159, SR_TID.X ;  /* 0x00000000009f7919 */ /* 0x000e280000002100 */
[----:B------:R4:W2:Y:S01]  /*b4b0*/  @!P2 LDG.E.U8 R125, desc[UR18][R118.64] ;  /* 0x00000012767da981 */ /* 0x0008a2000c1e1100 */
[----:B------:R-:W1:Y:S01]  /*b4c0*/  S2R R121, SR_TID.X ;  /* 0x0000000000797919 */ /* 0x000e620000002100 */
[----:B------:R-:W-:-:S02]  /*b4d0*/  PRMT R123, RZ, 0x7610, R123 ;  /* 0x00007610ff7b7816 */ /* 0x000fc4000000007b */
[----:B------:R-:W3:Y:S01]  /*b4e0*/  LDL R103, [R1+0x3a0] ;  /* 0x0003a00001677983 */ /* 0x000ee20000100800 */
[----:B----4-:R-:W-:Y:S02]  /*b4f0*/  @!P3 IMAD.MOV.U32 R118, RZ, RZ, R0 ;  /* 0x000000ffff76b224 */ /* 0x010fe400078e0000 */
[----:B------:R-:W-:Y:S01]  /*b500*/  @!P3 IMAD.MOV.U32 R119, RZ, RZ, R13 ;  /* 0x000000ffff77b224 */ /* 0x000fe200078e000d */
[----:B------:R-:W4:Y:S04]  /*b510*/  LDL R89, [R1+0x394] ;  /* 0x0003940001597983 */ /* 0x000f280000100800 */
[----:B------:R1:W2:Y:S04]  /*b520*/  @!P3 LDG.E.U8 R124, desc[UR18][R118.64] ;  /* 0x00000012767cb981 */ /* 0x0002a8000c1e1100 */
[----:B------:R-:W3:Y:S04]  /*b530*/  LDL R118, [R1+0x3b4] ;  /* 0x0003b40001767983 */ /* 0x000ee80000100800 */
[----:B------:R-:W3:Y:S01]  /*b540*/  LDL R119, [R1+0x3b8] ;  /* 0x0003b80001777983 */ /* 0x000ee20000100800 */
[----:B------:R-:W1:Y:S01]  /*b550*/  S2R R0, SR_TID.X ;  /* 0x0000000000007919 */ /* 0x000e620000002100 */
[----:B------:R-:W1:Y:S01]  /*b560*/  S2R R13, SR_TID.X ;  /* 0x00000000000d7919 */ /* 0x000e620000002100 */
[----:B0-----:R-:W-:-:S04]  /*b570*/  SHF.R.U32.HI R159, RZ, 0x6, R159 ;  /* 0x00000006ff9f7819 */ /* 0x001fc8000001169f */
[----:B------:R-:W-:Y:S02]  /*b580*/  SGXT.U32 R159, R159, 0x1 ;  /* 0x000000019f9f781a */ /* 0x000fe40000000000 */
[----:B-1----:R-:W-:-:S04]  /*b590*/  SHF.R.U32.HI R0, RZ, 0x6, R0 ;  /* 0x00000006ff007819 */ /* 0x002fc80000011600 */
[----:B------:R-:W-:-:S04]  /*b5a0*/  SGXT.U32 R0, R0, 0x1 ;  /* 0x000000010000781a */ /* 0x000fc80000000000 */
[----:B------:R-:W-:-:S04]  /*b5b0*/  LOP3.LUT R0, R0, 0x2c, RZ, 0xfc, !PT ;  /* 0x0000002c00007812 */ /* 0x000fc800078efcff */
[----:B------:R-:W-:Y:S02]  /*b5c0*/  ISETP.GE.AND P3, PT, R0, UR13, PT ;  /* 0x0000000d00007c0c */ /* 0x000fe4000bf66270 */
[----:B------:R-:W0:Y:S01]  /*b5d0*/  S2R R0, SR_TID.X ;  /* 0x0000000000007919 */ /* 0x000e220000002100 */
[----:B------:R-:W-:-:S04]  /*b5e0*/  LOP3.LUT R159, R159, 0x26, RZ, 0xfc, !PT ;  /* 0x000000269f9f7812 */ /* 0x000fc800078efcff */
[----:B------:R-:W-:Y:S02]  /*b5f0*/  ISETP.GE.AND P0, PT, R159, UR13, PT ;  /* 0x0000000d9f007c0c */ /* 0x000fe4000bf06270 */
[----:B------:R-:W-:Y:S01]  /*b600*/  SHF.R.U32.HI R121, RZ, 0x6, R121 ;  /* 0x00000006ff797819 */ /* 0x000fe20000011679 */
[----:B------:R-:W4:Y:S01]  /*b610*/  LDL R159, [R1+0x3a8] ;  /* 0x0003a800019f7983 */ /* 0x000f220000100800 */
[----:B------:R-:W-:Y:S02]  /*b620*/  SHF.R.U32.HI R13, RZ, 0x6, R13 ;  /* 0x00000006ff0d7819 */ /* 0x000fe4000001160d */
[----:B------:R-:W-:Y:S02]  /*b630*/  SGXT.U32 R121, R121, 0x1 ;  /* 0x000000017979781a */ /* 0x000fe40000000000 */
[----:B------:R-:W-:Y:S02]  /*b640*/  SGXT.U32 R13, R13, 0x1 ;  /* 0x000000010d0d781a */ /* 0x000fe40000000000 */
[----:B------:R-:W-:-:S02]  /*b650*/  LOP3.LUT R121, R121, 0x28, RZ, 0xfc, !PT ;  /* 0x0000002879797812 */ /* 0x000fc400078efcff */
[----:B------:R-:W-:Y:S02]  /*b660*/  LOP3.LUT R13, R13, 0x2a, RZ, 0xfc, !PT ;  /* 0x0000002a0d0d7812 */ /* 0x000fe400078efcff */
[----:B------:R-:W-:Y:S02]  /*b670*/  ISETP.GE.AND P1, PT, R121, UR13, PT ;  /* 0x0000000d79007c0c */ /* 0x000fe4000bf26270 */
[----:B------:R-:W-:Y:S01]  /*b680*/  ISETP.GE.AND P2, PT, R13, UR13, PT ;  /* 0x0000000d0d007c0c */ /* 0x000fe2000bf46270 */
[----:B------:R-:W2:Y:S04]  /*b690*/  LDL R121, [R1+0x39c] ;  /* 0x00039c0001797983 */ /* 0x000ea80000100800 */
[----:B------:R-:W2:Y:S01]  /*b6a0*/  LDL R13, [R1+0x398] ;  /* 0x00039800010d7983 */ /* 0x000ea20000100800 */
[----:B0-----:R-:W-:-:S04]  /*b6b0*/  LEA.HI R0, R0, 0x2e, RZ, 0x1a ;  /* 0x0000002e00007811 */ /* 0x001fc800078fd0ff */
[----:B------:R-:W-:Y:S02]  /*b6c0*/  ISETP.GE.AND P4, PT, R0, UR13, PT ;  /* 0x0000000d00007c0c */ /* 0x000fe4000bf86270 */
[----:B------:R-:W2:Y:S01]  /*b6d0*/  LDL.LU R0, [R1+0x438] ;  /* 0x0004380001007983 */ /* 0x000ea20000300800 */
[----:B---3--:R-:W-:-:S04]  /*b6e0*/  @!P0 LOP3.LUT R119, R119, R118, RZ, 0x3c, !PT ;  /* 0x0000007677778212 */ /* 0x008fc800078e3cff */
[----:B------:R-:W-:-:S04]  /*b6f0*/  @!P0 LOP3.LUT R118, R119, R118, RZ, 0x3c, !PT ;  /* 0x0000007677768212 */ /* 0x000fc800078e3cff */
[----:B------:R-:W-:-:S05]  /*b700*/  @!P0 LOP3.LUT R119, R119, R118, RZ, 0x3c, !PT ;  /* 0x0000007677778212 */ /* 0x000fca00078e3cff */
[----:B------:R0:W3:Y:S04]  /*b710*/  @!P0 LDG.E.U8 R123, desc[UR18][R118.64] ;  /* 0x00000012767b8981 */ /* 0x0000e8000c1e1100 */
[----:B------:R-:W0:Y:S04]  /*b720*/  LDL R118, [R1+0x3ac] ;  /* 0x0003ac0001767983 */ /* 0x000e280000100800 */
[----:B------:R-:W0:Y:S01]  /*b730*/  LDL R119, [R1+0x3b0] ;  /* 0x0003b00001777983 */ /* 0x000e220000100800 */
[----:B------:R-:W-:Y:S02]  /*b740*/  PRMT R122, RZ, 0x7610, R122 ;  /* 0x00007610ff7a7816 */ /* 0x000fe4000000007a */
[----:B0-----:R-:W-:-:S04]  /*b750*/  @!P1 LOP3.LUT R119, R119, R118, RZ, 0x3c, !PT ;  /* 0x0000007677779212 */ /* 0x001fc800078e3cff */
[----:B------:R-:W-:-:S04]  /*b760*/  @!P1 LOP3.LUT R118, R119, R118, RZ, 0x3c, !PT ;  /* 0x0000007677769212 */ /* 0x000fc800078e3cff */
[----:B------:R-:W-:-:S05]  /*b770*/  @!P1 LOP3.LUT R119, R119, R118, RZ, 0x3c, !PT ;  /* 0x0000007677779212 */ /* 0x000fca00078e3cff */
[----:B------:R0:W3:Y:S04]  /*b780*/  @!P1 LDG.E.U8 R122, desc[UR18][R118.64] ;  /* 0x00000012767a9981 */ /* 0x0000e8000c1e1100 */
[----:B------:R-:W2:Y:S01]  /*b790*/  LDL R119, [R1+0x3a4] ;  /* 0x0003a40001777983 */ /* 0x000ea20000100800 */
[----:B0-----:R-:W0:Y:S01]  /*b7a0*/  S2R R118, SR_TID.X ;  /* 0x0000000000767919 */ /* 0x001e220000002100 */
[----:B------:R-:W-:Y:S02]  /*b7b0*/  PRMT R158, RZ, 0x7610, R158 ;  /* 0x00007610ff9e7816 */ /* 0x000fe4000000009e */
[----:B------:R-:W-:Y:S02]  /*b7c0*/  PRMT R192, RZ, 0x7610, R192 ;  /* 0x00007610ffc07816 */ /* 0x000fe400000000c0 */
[----:B------:R-:W-:-:S02]  /*b7d0*/  PRMT R191, RZ, 0x7610, R191 ;  /* 0x00007610ffbf7816 */ /* 0x000fc400000000bf */
[----:B0-----:R-:W-:-:S04]  /*b7e0*/  SHF.R.U32.HI R118, RZ, 0x6, R118 ;  /* 0x00000006ff767819 */ /* 0x001fc80000011676 */
[----:B------:R-:W-:-:S04]  /*b7f0*/  SGXT.U32 R118, R118, 0x1 ;  /* 0x000000017676781a */ /* 0x000fc80000000000 */
[----:B------:R-:W-:-:S04]  /*b800*/  LOP3.LUT R118, R118, 0x30, RZ, 0xfc, !PT ;  /* 0x0000003076767812 */ /* 0x000fc800078efcff */
[----:B------:R-:W-:Y:S01]  /*b810*/  ISETP.GE.AND P1, PT, R118, UR13, PT ;  /* 0x0000000d76007c0c */ /* 0x000fe2000bf26270 */
[----:B----4-:R-:W-:Y:S01]  /*b820*/  @!P2 IMAD.MOV.U32 R118, RZ, RZ, R159 ;  /* 0x000000ffff76a224 */ /* 0x010fe200078e009f */
[----:B------:R-:W0:Y:S01]  /*b830*/  S2R R120, SR_TID.X ;  /* 0x0000000000787919 */ /* 0x000e220000002100 */
[----:B------:R-:W-:Y:S01]  /*b840*/  PRMT R149, RZ, 0x7610, R149 ;  /* 0x00007610ff957816 */ /* 0x000fe20000000095 */
[----:B------:R-:W4:Y:S04]  /*b850*/  LDL R159, [R1+0x388] ;  /* 0x00038800019f7983 */ /* 0x000f280000100800 */
[----:B--2---:R1:W2:Y:S02]  /*b860*/  @!P2 LDG.E.U8 R158, desc[UR18][R118.64] ;  /* 0x00000012769ea981 */ /* 0x0042a4000c1e1100 */
[----:B-1----:R-:W-:-:S02]  /*b870*/  @!P3 IMAD.MOV.U32 R118, RZ, RZ, R103 ;  /* 0x000000ffff76b224 */ /* 0x002fc400078e0067 */
[----:B------:R-:W-:Y:S01]  /*b880*/  @!P3 IMAD.MOV.U32 R119, RZ, RZ, R121 ;  /* 0x000000ffff77b224 */ /* 0x000fe200078e0079 */
[----:B0-----:R-:W-:Y:S01]  /*b890*/  SHF.R.U32.HI R120, RZ, 0x6, R120 ;  /* 0x00000006ff787819 */ /* 0x001fe20000011678 */
[----:B------:R-:W3:Y:S04]  /*b8a0*/  LDL R121, [R1+0x37c] ;  /* 0x00037c0001797983 */ /* 0x000ee80000100800 */
[----:B------:R0:W2:Y:S04]  /*b8b0*/  @!P3 LDG.E.U8 R192, desc[UR18][R118.64] ;  /* 0x0000001276c0b981 */ /* 0x0000a8000c1e1100 */
[----:B------:R-:W2:Y:S01]  /*b8c0*/  LDL R103, [R1+0x374] ;  /* 0x0003740001677983 */ /* 0x000ea20000100800 */
[----:B0-----:R-:W-:-:S02]  /*b8d0*/  @!P4 IMAD.MOV.U32 R118, RZ, RZ, R13 ;  /* 0x000000ffff76c224 */ /* 0x001fc400078e000d */
[----:B------:R-:W-:-:S05]  /*b8e0*/  @!P4 IMAD.MOV.U32 R119, RZ, RZ, R89 ;  /* 0x000000ffff77c224 */ /* 0x000fca00078e0059 */
[----:B------:R0:W2:Y:S04]  /*b8f0*/  @!P4 LDG.E.U8 R191, desc[UR18][R118.64] ;  /* 0x0000001276bfc981 */ /* 0x0000a8000c1e1100 */
[----:B------:R-:W0:Y:S04]  /*b900*/  LDL R118, [R1+0x38c] ;  /* 0x00038c0001767983 */ /* 0x000e280000100800 */
[----:B------:R-:W0:Y:S01]  /*b910*/  LDL R119, [R1+0x390] ;  /* 0x0003900001777983 */ /* 0x000e220000100800 */
[----:B------:R-:W1:Y:S01]  /*b920*/  S2R R89, SR_TID.X ;  /* 0x0000000000597919 */ /* 0x000e620000002100 */
[----:B------:R-:W4:Y:S01]  /*b930*/  S2R R13, SR_TID.X ;  /* 0x00000000000d7919 */ /* 0x000f220000002100 */
[----:B-1----:R-:W-:-:S04]  /*b940*/  SHF.R.U32.HI R89, RZ, 0x6, R89 ;  /* 0x00000006ff597819 */ /* 0x002fc80000011659 */
[----:B------:R-:W-:-:S04]  /*b950*/  SGXT.U32 R89, R89, 0x1 ;  /* 0x000000015959781a */ /* 0x000fc80000000000 */
[----:B------:R-:W-:-:S04]  /*b960*/  LOP3.LUT R89, R89, 0x32, RZ, 0xfc, !PT ;  /* 0x0000003259597812 */ /* 0x000fc800078efcff */
[----:B------:R-:W-:Y:S02]  /*b970*/  ISETP.GE.AND P2, PT, R89, UR13, PT ;  /* 0x0000000d59007c0c */ /* 0x000fe4000bf46270 */
[----:B------:R-:W1:Y:S01]  /*b980*/  S2R R89, SR_TID.X ;  /* 0x0000000000597919 */ /* 0x000e620000002100 */
[----:B----4-:R-:W-:-:S04]  /*b990*/  SHF.R.U32.HI R13, RZ, 0x6, R13 ;  /* 0x00000006ff0d7819 */ /* 0x010fc8000001160d */
[----:B------:R-:W-:Y:S02]  /*b9a0*/  SGXT.U32 R13, R13, 0x1 ;  /* 0x000000010d0d781a */ /* 0x000fe40000000000 */
[----:B------:R-:W-:Y:S02]  /*b9b0*/  SGXT.U32 R120, R120, 0x1 ;  /* 0x000000017878781a */ /* 0x000fe40000000000 */
[----:B------:R-:W-:Y:S02]  /*b9c0*/  LOP3.LUT R13, R13, 0x34, RZ, 0xfc, !PT ;  /* 0x000000340d0d7812 */ /* 0x000fe400078efcff */
[----:B------:R-:W-:Y:S02]  /*b9d0*/  ISETP.GE.AND P0, PT, R120, UR13, PT ;  /* 0x0000000d78007c0c */ /* 0x000fe4000bf06270 */
[----:B------:R-:W-:Y:S01]  /*b9e0*/  ISETP.GE.AND P3, PT, R13, UR13, PT ;  /* 0x0000000d0d007c0c */ /* 0x000fe2000bf66270 */
[----:B------:R-:W4:Y:S04]  /*b9f0*/  LDL R120, [R1+0x380] ;  /* 0x0003800001787983 */ /* 0x000f280000100800 */
[----:B------:R-:W2:Y:S01]  /*ba00*/  LDL R13, [R1+0x378] ;  /* 0x00037800010d7983 */ /* 0x000ea20000100800 */
[----:B-1----:R-:W-:-:S04]  /*ba10*/  SHF.R.U32.HI R89, RZ, 0x6, R89 ;  /* 0x00000006ff597819 */ /* 0x002fc80000011659 */
[----:B------:R-:W-:-:S04]  /*ba20*/  SGXT.U32 R89, R89, 0x1 ;  /* 0x000000015959781a */ /* 0x000fc80000000000 */
[----:B------:R-:W-:-:S04]  /*ba30*/  LOP3.LUT R89, R89, 0x36, RZ, 0xfc, !PT ;  /* 0x0000003659597812 */ /* 0x000fc800078efcff */
[----:B------:R-:W-:Y:S02]  /*ba40*/  ISETP.GE.AND P4, PT, R89, UR13, PT ;  /* 0x0000000d59007c0c */ /* 0x000fe4000bf86270 */
[----:B------:R-:W2:Y:S01]  /*ba50*/  LDL.LU R89, [R1+0x6c8] ;  /* 0x0006c80001597983 */ /* 0x000ea20000300800 */
[----:B0-----:R-:W-:-:S04]  /*ba60*/  @!P1 LOP3.LUT R119, R119, R118, RZ, 0x3c, !PT ;  /* 0x0000007677779212 */ /* 0x001fc800078e3cff */
[----:B------:R-:W-:-:S04]  /*ba70*/  @!P1 LOP3.LUT R118, R119, R118, RZ, 0x3c, !PT ;  /* 0x0000007677769212 */ /* 0x000fc800078e3cff */
[----:B------:R-:W-:-:S05]  /*ba80*/  @!P1 LOP3.LUT R119, R119, R118, RZ, 0x3c, !PT ;  /* 0x0000007677779212 */ /* 0x000fca00078e3cff */
[----:B------:R0:W2:Y:S04]  /*ba90*/  @!P1 LDG.E.U8 R149, desc[UR18][R118.64] ;  /* 0x0000001276959981 */ /* 0x0000a8000c1e1100 */
[----:B------:R-:W0:Y:S04]  /*baa0*/  LDL R119, [R1+0x454] ;  /* 0x0004540001777983 */ /* 0x000e280000100800 */
[----:B------:R1:W-:Y:S01]  /*bab0*/  STL [R1+0x56c], R0 ;  /* 0x00056c0001007387 */ /* 0x0003e20000100800 */
[----:B------:R-:W-:Y:S01]  /*bac0*/  PRMT R142, RZ, 0x7610, R142 ;  /* 0x00007610ff8e7816 */ /* 0x000fe2000000008e */
[----:B0-----:R-:W-:-:S02]  /*bad0*/  @!P0 IMAD.MOV.U32 R118, RZ, RZ, R119 ;  /* 0x000000ffff768224 */ /* 0x001fc400078e0077 */
[----:B------:R-:W-:Y:S02]  /*bae0*/  @!P0 IMAD.MOV.U32 R119, RZ, RZ, R0 ;  /* 0x000000ffff778224 */ /* 0x000fe400078e0000 */
[----:B-1----:R-:W3:Y:S04]  /*baf0*/  LDL R0, [R1+0x384] ;  /* 0x0003840001007983 */ /* 0x002ee80000100800 */
[----:B------:R0:W2:Y:S02]  /*bb00*/  @!P0 LDG.E.U8 R142, desc[UR18][R118.64] ;  /* 0x00000012768e8981 */ /* 0x0000a4000c1e1100 */
[----:B0-----:R-:W0:Y:S01]  /*bb10*/  S2R R119, SR_TID.X ;  /* 0x0000000000777919 */ /* 0x001e220000002100 */
[----:B------:R-:W1:Y:S01]  /*bb20*/  S2R R118, SR_TID.X ;  /* 0x0000000000767919 */ /* 0x000e620000002100 */
[----:B------:R-:W-:-:S02]  /*bb30*/  PRMT R151, RZ, 0x7610, R151 ;  /* 0x00007610ff977816 */ /* 0x000fc40000000097 */
[----:B------:R-:W-:Y:S02]  /*bb40*/  PRMT R152, RZ, 0x7610, R152 ;  /* 0x00007610ff987816 */ /* 0x000fe40000000098 */
[----:B0-----:R-:W-:Y:S02]  /*bb50*/  SHF.R.U32.HI R119, RZ, 0x6, R119 ;  /* 0x00000006ff777819 */ /* 0x001fe40000011677 */
[----:B-1----:R-:W-:Y:S02]  /*bb60*/  SHF.R.U32.HI R118, RZ, 0x6, R118 ;  /* 0x00000006ff767819 */ /* 0x002fe40000011676 */
[----:B------:R-:W-:Y:S02]  /*bb70*/  SGXT.U32 R119, R119, 0x1 ;  /* 0x000000017777781a */ /* 0x000fe40000000000 */
[----:B------:R-:W-:Y:S02]  /*bb80*/  SGXT.U32 R118, R118, 0x1 ;  /* 0x000000017676781a */ /* 0x000fe40000000000 */
[----:B------:R-:W-:-:S02]  /*bb90*/  LOP3.LUT R119, R119, 0x3a, RZ, 0xfc, !PT ;  /* 0x0000003a77777812 */ /* 0x000fc400078efcff */
[----:B------:R-:W-:Y:S02]  /*bba0*/  LOP3.LUT R118, R118, 0x38, RZ, 0xfc, !PT ;  /* 0x0000003876767812 */ /* 0x000fe400078efcff */
[----:B------:R-:W-:Y:S02]  /*bbb0*/  ISETP.GE.AND P0, PT, R119, UR13, PT ;  /* 0x0000000d77007c0c */ /* 0x000fe4000bf06270 */
[----:B------:R-:W-:Y:S01]  /*bbc0*/  ISETP.GE.AND P1, PT, R118, UR13, PT ;  /* 0x0000000d76007c0c */ /* 0x000fe2000bf26270 */
[----:B------:R-:W-:Y:S01]  /*bbd0*/  @!P2 IMAD.MOV.U32 R118, RZ, RZ, R159 ;  /* 0x000000ffff76a224 */ /* 0x000fe200078e009f */
[----:B------:R-:W-:Y:S01]  /*bbe0*/  PRMT R155, RZ, 0x7610, R155 ;  /* 0x00007610ff9b7816 */ /* 0x000fe2000000009b */
[----:B------:R-:W2:Y:S01]  /*bbf0*/  LDL R159, [R1+0x368] ;  /* 0x00036800019f7983 */ /* 0x000ea20000100800 */
[----:B---3--:R-:W-:-:S05]  /*bc00*/  @!P2 IMAD.MOV.U32 R119, RZ, RZ, R0 ;  /* 0x000000ffff77a224 */ /* 0x008fca00078e0000 */
[----:B------:R4:W3:Y:S02]  /*bc10*/  @!P2 LDG.E.U8 R151, desc[UR18][R118.64] ;  /* 0x000000127697a981 */ /* 0x0008e4000c1e1100 */
[----:B----4-:R-:W-:Y:S02]  /*bc20*/  @!P3 IMAD.MOV.U32 R118, RZ, RZ, R120 ;  /* 0x000000ffff76b224 */ /* 0x010fe400078e0078 */
[----:B------:R-:W-:Y:S01]  /*bc30*/  @!P3 IMAD.MOV.U32 R119, RZ, RZ, R121 ;  /* 0x000000ffff77b224 */ /* 0x000fe200078e0079 */
[----:B------:R-:W-:Y:S01]  /*bc40*/  PRMT R156, RZ, 0x7610, R156 ;  /* 0x00007610ff9c7816 */ /* 0x000fe2000000009c */
[----:B------:R-:W4:Y:S04]  /*bc50*/  LDL R120, [R1+0x35c] ;  /* 0x00035c0001787983 */ /* 0x000f280000100800 */
[----:B------:R2:W3:Y:S02]  /*bc60*/  @!P3 LDG.E.U8 R152, desc[UR18][R118.64] ;  /* 0x000000127698b981 */ /* 0x0004e4000c1e1100 */
[----:B--2---:R-:W-:-:S02]  /*bc70*/  @!P4 IMAD.MOV.U32 R118, RZ, RZ, R13 ;  /* 0x000000ffff76c224 */ /* 0x004fc400078e000d */
[----:B------:R-:W-:Y:S01]  /*bc80*/  @!P4 IMAD.MOV.U32 R119, RZ, RZ, R103 ;  /* 0x000000ffff77c224 */ /* 0x000fe200078e0067 */
[----:B------:R-:W2:Y:S04]  /*bc90*/  LDL R13, [R1+0x360] ;  /* 0x00036000010d7983 */ /* 0x000ea80000100800 */
[----:B------:R0:W3:Y:S04]  /*bca0*/  @!P4 LDG.E.U8 R155, desc[UR18][R118.64] ;  /* 0x00000012769bc981 */ /* 0x0000e8000c1e1100 */
[----:B------:R-:W0:Y:S04]  /*bcb0*/  LDL R118, [R1+0x36c] ;  /* 0x00036c0001767983 */ /* 0x000e280000100800 */
[----:B------:R-:W0:Y:S01]  /*bcc0*/  LDL R119, [R1+0x370] ;  /* 0x0003700001777983 */ /* 0x000e220000100800 */
[----:B------:R-:W1:Y:S02]  /*bcd0*/  S2R R103, SR_TID.X ;  /* 0x0000000000677919 */ /* 0x000e640000002100 */
[----:B-1----:R-:W-:-:S04]  /*bce0*/  SHF.R.U32.HI R103, RZ, 0x6, R103 ;  /* 0x00000006ff677819 */ /* 0x002fc80000011667 */
[----:B------:R-:W-:-:S04]  /*bcf0*/  SGXT.U32 R103, R103, 0x1 ;  /* 0x000000016767781a */ /* 0x000fc80000000000 */
[----:B------:R-:W-:-:S04]  /*bd00*/  LOP3.LUT R103, R103, 0x3c, RZ, 0xfc, !PT ;  /* 0x0000003c67677812 */ /* 0x000fc800078efcff */
[----:B------:R-:W-:Y:S02]  /*bd10*/  ISETP.GE.AND P2, PT, R103, UR13, PT ;  /* 0x0000000d67007c0c */ /* 0x000fe4000bf46270 */
[----:B------:R-:W3:Y:S01]  /*bd20*/  LDL.LU R103, [R1+0x6c4] ;  /* 0x0006c40001677983 */ /* 0x000ee20000300800 */
[----:B0-----:R-:W-:-:S04]  /*bd30*/  @!P1 LOP3.LUT R119, R119, R118, RZ, 0x3c, !PT ;  /* 0x0000007677779212 */ /* 0x001fc800078e3cff */
[----:B------:R-:W-:-:S04]  /*bd40*/  @!P1 LOP3.LUT R118, R119, R118, RZ, 0x3c, !PT ;  /* 0x0000007677769212 */ /* 0x000fc800078e3cff */
[----:B------:R-:W-:-:S05]  /*bd50*/  @!P1 LOP3.LUT R119, R119, R118, RZ, 0x3c, !PT ;  /* 0x0000007677779212 */ /* 0x000fca00078e3cff */
[----:B------:R0:W3:Y:S04]  /*bd60*/  @!P1 LDG.E.U8 R156, desc[UR18][R118.64] ;  /* 0x00000012769c9981 */ /* 0x0000e8000c1e1100 */
[----:B------:R-:W4:Y:S01]  /*bd70*/  LDL R119, [R1+0x364] ;  /* 0x0003640001777983 */ /* 0x000f220000100800 */
[----:B------:R-:W-:Y:S01]  /*bd80*/  PRMT R160, RZ, 0x7610, R160 ;  /* 0x00007610ffa07816 */ /* 0x000fe200000000a0 */
[----:B0-----:R-:W-:Y:S01]  /*bd90*/  @!P0 IMAD.MOV.U32 R118, RZ, RZ, R159 ;  /* 0x000000ffff768224 */ /* 0x001fe200078e009f */
[----:B------:R-:W0:Y:S01]  /*bda0*/  S2R R0, SR_TID.X ;  /* 0x0000000000007919 */ /* 0x000e220000002100 */
[----:B------:R-:W1:Y:S01]  /*bdb0*/  S2R R121, SR_TID.X ;  /* 0x0000000000797919 */ /* 0x000e620000002100 */
[----:B------:R-:W-:Y:S02]  /*bdc0*/  PRMT R163, RZ, 0x7610, R163 ;  /* 0x00007610ffa37816 */ /* 0x000fe400000000a3 */
[----:B------:R-:W-:Y:S01]  /*bdd0*/  PRMT R165, RZ, 0x7610, R165 ;  /* 0x00007610ffa57816 */ /* 0x000fe200000000a5 */
[----:B------:R-:W3:Y:S01]  /*bde0*/  LDL R159, [R1+0x348] ;  /* 0x00034800019f7983 */ /* 0x000ee20000100800 */
[----:B0-----:R-:W-:-:S04]  /*bdf0*/  SHF.R.U32.HI R0, RZ, 0x6, R0 ;  /* 0x00000006ff007819 */ /* 0x001fc80000011600 */
[----:B------:R-:W-:Y:S02]  /*be00*/  SGXT.U32 R0, R0, 0x1 ;  /* 0x000000010000781a */ /* 0x000fe40000000000 */
[----:B-1----:R-:W-:Y:S02]  /*be10*/  LEA.HI R121, R121, 0x3e, RZ, 0x1a ;  /* 0x0000003e79797811 */ /* 0x002fe400078fd0ff */
[----:B------:R-:W-:Y:S02]  /*be20*/  LOP3.LUT R0, R0, 0x40, RZ, 0xfc, !PT ;  /* 0x0000004000007812 */ /* 0x000fe400078efcff */
[----:B------:R-:W-:Y:S02]  /*be30*/  ISETP.GE.AND P3, PT, R121, UR13, PT ;  /* 0x0000000d79007c0c */ /* 0x000fe4000bf66270 */
[----:B------:R-:W-:Y:S01]  /*be40*/  ISETP.GE.AND P4, PT, R0, UR13, PT ;  /* 0x0000000d00007c0c */ /* 0x000fe2000bf86270 */
[----:B------:R-:W3:Y:S04]  /*be50*/  LDL R121, [R1+0x34c] ;  /* 0x00034c0001797983 */ /* 0x000ee80000100800 */
[----:B------:R-:W3:Y:S04]  /*be60*/  LDL R0, [R1+0x350] ;  /* 0x0003500001007983 */ /* 0x000ee80000100800 */
[----:B----4-:R0:W4:Y:S02]  /*be70*/  @!P0 LDG.E.U8 R160, desc[UR18][R118.64] ;  /* 0x0000001276a08981 */ /* 0x010124000c1e1100 */
        /* <DEDUP_REMOVED lines=9> */
[----:B------:R-:W-:Y:S01]  /*bf10*/  @!P2 IMAD.MOV.U32 R119, RZ, RZ, R120 ;  /* 0x000000ffff77a224 */ /* 0x000fe200078e0078 */
[----:B------:R-:W-:Y:S01]  /*bf20*/  ISETP.GE.AND P0, PT, R118, UR13, PT ;  /* 0x0000000d76007c0c */ /* 0x000fe2000bf06270 */
[----:B--2---:R-:W-:Y:S01]  /*bf30*/  @!P2 IMAD.MOV.U32 R118, RZ, RZ, R13 ;  /* 0x000000ffff76a224 */ /* 0x004fe200078e000d */
[----:B------:R-:W-:Y:S01]  /*bf40*/  PRMT R166, RZ, 0x7610, R166 ;  /* 0x00007610ffa67816 */ /* 0x000fe200000000a6 */
[----:B------:R-:W2:Y:S04]  /*bf50*/  LDL R120, [R1+0x334] ;  /* 0x0003340001787983 */ /* 0x000ea80000100800 */
[----:B------:R0:W4:Y:S01]  /*bf60*/  @!P2 LDG.E.U8 R163, desc[UR18][R118.64] ;  /* 0x0000001276a3a981 */ /* 0x000122000c1e1100 */
[----:B------:R-:W-:-:S03]  /*bf70*/  PRMT R169, RZ, 0x7610, R169 ;  /* 0x00007610ffa97816 */ /* 0x000fc600000000a9 */
[----:B------:R-:W2:Y:S04]  /*bf80*/  LDL R13, [R1+0x338] ;  /* 0x00033800010d7983 */ /* 0x000ea80000100800 */
[----:B------:R-:W0:Y:S04]  /*bf90*/  LDL R118, [R1+0x354] ;  /* 0x0003540001767983 */ /* 0x000e280000100800 */
[----:B------:R-:W0:Y:S02]  /*bfa0*/  LDL R119, [R1+0x358] ;  /* 0x0003580001777983 */ /* 0x000e240000100800 */
[----:B0-----:R-:W-:-:S04]  /*bfb0*/  @!P3 LOP3.LUT R119, R119, R118, RZ, 0x3c, !PT ;  /* 0x000000767777b212 */ /* 0x001fc800078e3cff */
[----:B------:R-:W-:-:S04]  /*bfc0*/  @!P3 LOP3.LUT R118, R119, R118, RZ, 0x3c, !PT ;  /* 0x000000767776b212 */ /* 0x000fc800078e3cff */
[----:B------:R-:W-:-:S05]  /*bfd0*/  @!P3 LOP3.LUT R119, R119, R118, RZ, 0x3c, !PT ;  /* 0x000000767777b212 */ /* 0x000fca00078e3cff */
[----:B------:R3:W4:Y:S02]  /*bfe0*/  @!P3 LDG.E.U8 R165, desc[UR18][R118.64] ;  /* 0x0000001276a5b981 */ /* 0x000724000c1e1100 */
[----:B---3--:R-:W-:Y:S02]  /*bff0*/  @!P4 IMAD.MOV.U32 R118, RZ, RZ, R0 ;  /* 0x000000ffff76c224 */ /* 0x008fe400078e0000 */
[----:B------:R-:W-:Y:S01]  /*c000*/  @!P4 IMAD.MOV.U32 R119, RZ, RZ, R121 ;  /* 0x000000ffff77c224 */ /* 0x000fe200078e0079 */
[----:B------:R-:W0:Y:S04]  /*c010*/  S2R R0, SR_TID.X ;  /* 0x0000000000007919 */ /* 0x000e280000002100 */
[----:B------:R1:W3:Y:S01]  /*c020*/  @!P4 LDG.E.U8 R166, desc[UR18][R118.64] ;  /* 0x0000001276a6c981 */ /* 0x0002e2000c1e1100 */
[----:B------:R-:W-:-:S02]  /*c030*/  PRMT R170, RZ, 0x7610, R170 ;  /* 0x00007610ffaa7816 */ /* 0x000fc400000000aa */
[----:B------:R-:W-:Y:S01]  /*c040*/  PRMT R173, RZ, 0x7610, R173 ;  /* 0x00007610ffad7816 */ /* 0x000fe200000000ad */
[----:B------:R-:W4:Y:S04]  /*c050*/  LDL R121, [R1+0x324] ;  /* 0x0003240001797983 */ /* 0x000f280000100800 */
[----:B------:R-:W2:Y:S01]  /*c060*/  LDL R119, [R1+0x344] ;  /* 0x0003440001777983 */ /* 0x000ea20000100800 */
[----:B-1----:R-:W-:-:S05]  /*c070*/  @!P0 IMAD.MOV.U32 R118, RZ, RZ, R159 ;  /* 0x000000ffff768224 */ /* 0x002fca00078e009f */
[----:B--2---:R1:W2:Y:S04]  /*c080*/  @!P0 LDG.E.U8 R169, desc[UR18][R118.64] ;  /* 0x0000001276a98981 */ /* 0x0042a8000c1e1100 */
[----:B------:R-:W1:Y:S04]  /*c090*/  LDL R118, [R1+0x33c] ;  /* 0x00033c0001767983 */ /* 0x000e680000100800 */
[----:B------:R-:W1:Y:S01]  /*c0a0*/  LDL R119, [R1+0x340] ;  /* 0x0003400001777983 */ /* 0x000e620000100800 */
[----:B0-----:R-:W-:-:S04]  /*c0b0*/  SHF.R.U32.HI R0, RZ, 0x6, R0 ;  /* 0x00000006ff007819 */ /* 0x001fc80000011600 */
[----:B------:R-:W-:-:S04]  /*c0c0*/  SGXT.U32 R0, R0, 0x1 ;  /* 0x000000010000781a */ /* 0x000fc80000000000 */
[----:B------:R-:W-:-:S04]  /*c0d0*/  LOP3.LUT R0, R0, 0x46, RZ, 0xfc, !PT ;  /* 0x0000004600007812 */ /* 0x000fc800078efcff */
[----:B------:R-:W-:Y:S02]  /*c0e0*/  ISETP.GE.AND P2, PT, R0, UR13, PT ;  /* 0x0000000d00007c0c */ /* 0x000fe4000bf46270 */
[----:B------:R-:W3:Y:S01]  /*c0f0*/  LDL R0, [R1+0x328] ;  /* 0x0003280001007983 */ /* 0x000ee20000100800 */
[----:B------:R-:W0:Y:S01]  /*c100*/  S2R R159, SR_TID.X ;  /* 0x00000000009f7919 */ /* 0x000e220000002100 */
[----:B-1----:R-:W-:-:S04]  /*c110*/  @!P1 LOP3.LUT R119, R119, R118, RZ, 0x3c, !PT ;  /* 0x0000007677779212 */ /* 0x002fc800078e3cff */
[----:B------:R-:W-:-:S04]  /*c120*/  @!P1 LOP3.LUT R118, R119, R118, RZ, 0x3c, !PT ;  /* 0x0000007677769212 */ /* 0x000fc800078e3cff */
[----:B------:R-:W-:-:S05]  /*c130*/  @!P1 LOP3.LUT R119, R119, R118, RZ, 0x3c, !PT ;  /* 0x0000007677779212 */ /* 0x000fca00078e3cff */
[----:B------:R1:W2:Y:S02]  /*c140*/  @!P1 LDG.E.U8 R170, desc[UR18][R118.64] ;  /* 0x0000001276aa9981 */ /* 0x0002a4000c1e1100 */
[----:B-1----:R-:W-:Y:S02]  /*c150*/  @!P2 IMAD.MOV.U32 R118, RZ, RZ, R13 ;  /* 0x000000ffff76a224 */ /* 0x002fe400078e000d */
[----:B------:R-:W-:Y:S01]  /*c160*/  @!P2 IMAD.MOV.U32 R119, RZ, RZ, R120 ;  /* 0x000000ffff77a224 */ /* 0x000fe200078e0078 */
[----:B0-----:R-:W-:Y:S01]  /*c170*/  SHF.R.U32.HI R159, RZ, 0x6, R159 ;  /* 0x00000006ff9f7819 */ /* 0x001fe2000001169f */
[----:B------:R-:W2:Y:S04]  /*c180*/  LDL R120, [R1+0x314] ;  /* 0x0003140001787983 */ /* 0x000ea80000100800 */
[----:B------:R0:W2:Y:S01]  /*c190*/  @!P2 LDG.E.U8 R173, desc[UR18][R118.64] ;  /* 0x0000001276ada981 */ /* 0x0000a2000c1e1100 */
[----:B------:R-:W-:-:S02]  /*c1a0*/  PRMT R175, RZ, 0x7610, R175 ;  /* 0x00007610ffaf7816 */ /* 0x000fc400000000af */
[----:B------:R-:W-:Y:S01]  /*c1b0*/  PRMT R176, RZ, 0x7610, R176 ;  /* 0x00007610ffb07816 */ /* 0x000fe200000000b0 */
[----:B------:R-:W2:Y:S04]  /*c1c0*/  LDL R13, [R1+0x318] ;  /* 0x00031800010d7983 */ /* 0x000ea80000100800 */
[----:B------:R-:W0:Y:S04]  /*c1d0*/  LDL R118, [R1+0x32c] ;  /* 0x00032c0001767983 */ /* 0x000e280000100800 */
[----:B------:R-:W0:Y:S01]  /*c1e0*/  LDL R119, [R1+0x330] ;  /* 0x0003300001777983 */ /* 0x000e220000100800 */
[----:B------:R-:W-:-:S04]  /*c1f0*/  SGXT.U32 R159, R159, 0x1 ;  /* 0x000000019f9f781a */ /* 0x000fc80000000000 */
[----:B------:R-:W-:-:S04]  /*c200*/  LOP3.LUT R159, R159, 0x48, RZ, 0xfc, !PT ;  /* 0x000000489f9f7812 */ /* 0x000fc800078efcff */
[----:B------:R-:W-:Y:S02]  /*c210*/  ISETP.GE.AND P0, PT, R159, UR13, PT ;  /* 0x0000000d9f007c0c */ /* 0x000fe4000bf06270 */
[----:B------:R-:W1:Y:S02]  /*c220*/  S2R R159, SR_TID.X ;  /* 0x00000000009f7919 */ /* 0x000e640000002100 */
[----:B-1----:R-:W-:-:S04]  /*c230*/  SHF.R.U32.HI R159, RZ, 0x6, R159 ;  /* 0x00000006ff9f7819 */ /* 0x002fc8000001169f */
[----:B------:R-:W-:-:S04]  /*c240*/  SGXT.U32 R159, R159, 0x1 ;  /* 0x000000019f9f781a */ /* 0x000fc80000000000 */
[----:B------:R-:W-:-:S04]  /*c250*/  LOP3.LUT R159, R159, 0x4a, RZ, 0xfc, !PT ;  /* 0x0000004a9f9f7812 */ /* 0x000fc800078efcff */
[----:B------:R-:W-:Y:S02]  /*c260*/  ISETP.GE.AND P1, PT, R159, UR13, PT ;  /* 0x0000000d9f007c0c */ /* 0x000fe4000bf26270 */
[----:B------:R-:W1:Y:S01]  /*c270*/  S2R R159, SR_TID.X ;  /* 0x00000000009f7919 */ /* 0x000e620000002100 */
[----:B0-----:R-:W-:-:S04]  /*c280*/  @!P0 LOP3.LUT R119, R119, R118, RZ, 0x3c, !PT ;  /* 0x0000007677778212 */ /* 0x001fc800078e3cff */
[----:B------:R-:W-:-:S04]  /*c290*/  @!P0 LOP3.LUT R118, R119, R118, RZ, 0x3c, !PT ;  /* 0x0000007677768212 */ /* 0x000fc800078e3cff */
[----:B------:R-:W-:-:S05]  /*c2a0*/  @!P0 LOP3.LUT R119, R119, R118, RZ, 0x3c, !PT ;  /* 0x0000007677778212 */ /* 0x000fca00078e3cff */
[----:B------:R3:W2:Y:S02]  /*c2b0*/  @!P0 LDG.E.U8 R175, desc[UR18][R118.64] ;  /* 0x0000001276af8981 */ /* 0x0006a4000c1e1100 */
[----:B---3--:R-:W-:Y:S02]  /*c2c0*/  @!P1 IMAD.MOV.U32 R118, RZ, RZ, R0 ;  /* 0x000000ffff769224 */ /* 0x008fe400078e0000 */
[----:B----4-:R-:W-:Y:S01]  /*c2d0*/  @!P1 IMAD.MOV.U32 R119, RZ, RZ, R121 ;  /* 0x000000ffff779224 */ /* 0x010fe200078e0079 */
[----:B-1----:R-:W-:Y:S01]  /*c2e0*/  SHF.R.U32.HI R159, RZ, 0x6, R159 ;  /* 0x00000006ff9f7819 */ /* 0x002fe2000001169f */
[----:B------:R-:W3:Y:S04]  /*c2f0*/  LDL R121, [R1+0x304] ;  /* 0x0003040001797983 */ /* 0x000ee80000100800 */
[----:B------:R0:W4:Y:S01]  /*c300*/  @!P1 LDG.E.U8 R176, desc[UR18][R118.64] ;  /* 0x0000001276b09981 */ /* 0x000122000c1e1100 */
[----:B------:R-:W-:-:S02]  /*c310*/  PRMT R179, RZ, 0x7610, R179 ;  /* 0x00007610ffb37816 */ /* 0x000fc400000000b3 */
[----:B------:R-:W-:Y:S01]  /*c320*/  PRMT R181, RZ, 0x7610, R181 ;  /* 0x00007610ffb57816 */ /* 0x000fe200000000b5 */
[----:B------:R-:W3:Y:S04]  /*c330*/  LDL R0, [R1+0x308] ;  /* 0x0003080001007983 */ /* 0x000ee80000100800 */
[----:B------:R-:W0:Y:S04]  /*c340*/  LDL R118, [R1+0x31c] ;  /* 0x00031c0001767983 */ /* 0x000e280000100800 */
[----:B------:R-:W0:Y:S01]  /*c350*/  LDL R119, [R1+0x320] ;  /* 0x0003200001777983 */ /* 0x000e220000100800 */
[----:B------:R-:W-:-:S04]  /*c360*/  SGXT.U32 R159, R159, 0x1 ;  /* 0x000000019f9f781a */ /* 0x000fc80000000000 */
[----:B------:R-:W-:-:S04]  /*c370*/  LOP3.LUT R159, R159, 0x4c, RZ, 0xfc, !PT ;  /* 0x0000004c9f9f7812 */ /* 0x000fc800078efcff */
[----:B------:R-:W-:Y:S02]  /*c380*/  ISETP.GE.AND P0, PT, R159, UR13, PT ;  /* 0x0000000d9f007c0c */ /* 0x000fe4000bf06270 */
[----:B------:R-:W1:Y:S02]  /*c390*/  S2R R159, SR_TID.X ;  /* 0x00000000009f7919 */ /* 0x000e640000002100 */
[----:B-1----:R-:W-:-:S04]  /*c3a0*/  LEA.HI R159, R159, 0x4e, RZ, 0x1a ;  /* 0x0000004e9f9f7811 */ /* 0x002fc800078fd0ff */
[----:B------:R-:W-:Y:S02]  /*c3b0*/  ISETP.GE.AND P1, PT, R159, UR13, PT ;  /* 0x0000000d9f007c0c */ /* 0x000fe4000bf26270 */
[----:B------:R-:W1:Y:S03]  /*c3c0*/  S2R R159, SR_TID.X ;  /* 0x00000000009f7919 */ /* 0x000e660000002100 */
[----:B0-----:R-:W-:-:S04]  /*c3d0*/  @!P0 LOP3.LUT R119, R119, R118, RZ, 0x3c, !PT ;  /* 0x0000007677778212 */ /* 0x001fc800078e3cff */
[----:B------:R-:W-:-:S04]  /*c3e0*/  @!P0 LOP3.LUT R118, R119, R118, RZ, 0x3c, !PT ;  /* 0x0000007677768212 */ /* 0x000fc800078e3cff */
[----:B------:R-:W-:-:S05]  /*c3f0*/  @!P0 LOP3.LUT R119, R119, R118, RZ, 0x3c, !PT ;  /* 0x0000007677778212 */ /* 0x000fca00078e3cff */
[----:B------:R2:W4:Y:S02]  /*c400*/  @!P0 LDG.E.U8 R179, desc[UR18][R118.64] ;  /* 0x0000001276b38981 */ /* 0x000524000c1e1100 */
[----:B--2---:R-:W-:Y:S02]  /*c410*/  @!P1 IMAD.MOV.U32 R118, RZ, RZ, R13 ;  /* 0x000000ffff769224 */ /* 0x004fe400078e000d */
[----:B------:R-:W-:Y:S01]  /*c420*/  @!P1 IMAD.MOV.U32 R119, RZ, RZ, R120 ;  /* 0x000000ffff779224 */ /* 0x000fe200078e0078 */
[----:B-1----:R-:W-:Y:S01]  /*c430*/  SHF.R.U32.HI R159, RZ, 0x6, R159 ;  /* 0x00000006ff9f7819 */ /* 0x002fe2000001169f */
[----:B------:R-:W2:Y:S04]  /*c440*/  LDL R120, [R1+0x2f4] ;  /* 0x0002f40001787983 */ /* 0x000ea80000100800 */
[----:B------:R0:W4:Y:S01]  /*c450*/  @!P1 LDG.E.U8 R181, desc[UR18][R118.64] ;  /* 0x0000001276b59981 */ /* 0x000122000c1e1100 */
        /* <DEDUP_REMOVED lines=17> */
[----:B------:R3:W4:Y:S02]  /*c570*/  @!P0 LDG.E.U8 R183, desc[UR18][R118.64] ;  /* 0x0000001276b78981 */ /* 0x000724000c1e1100 */
[----:B---3--:R-:W-:Y:S02]  /*c580*/  @!P1 IMAD.MOV.U32 R118, RZ, RZ, R0 ;  /* 0x000000ffff769224 */ /* 0x008fe400078e0000 */
[----:B------:R-:W-:Y:S01]  /*c590*/  @!P1 IMAD.MOV.U32 R119, RZ, RZ, R121 ;  /* 0x000000ffff779224 */ /* 0x000fe200078e0079 */
        /* <DEDUP_REMOVED lines=184> */
[----:B------:R-:W1:Y:S04]  /*d120*/  LDL R118, [R1+0x27c] ;  /* 0x00027c0001767983 */ /* 0x000e680000100800 */
[----:B------:R-:W1:Y:S01]  /*d130*/  LDL R119, [R1+0x280] ;  /* 0x0002800001777983 */ /* 0x000e620000100800 */
[----:B------:R-:W2:Y:S01]  /*d140*/  S2R R121, SR_TID.X ;  /* 0x0000000000797919 */ /* 0x000ea20000002100 */
[----:B0-----:R-:W-:-:S04]  /*d150*/  SHF.R.U32.HI R159, RZ, 0x6, R159 ;  /* 0x00000006ff9f7819 */ /* 0x001fc8000001169f */
[----:B------:R-:W-:-:S04]  /*d160*/  SGXT.U32 R159, R159, 0x1 ;  /* 0x000000019f9f781a */ /* 0x000fc80000000000 */
[----:B------:R-:W-:-:S04]  /*d170*/  LOP3.LUT R159, R159, 0x74, RZ, 0xfc, !PT ;  /* 0x000000749f9f7812 */ /* 0x000fc800078efcff */
[----:B------:R-:W-:Y:S02]  /*d180*/  ISETP.GE.AND P0, PT, R159, UR13, PT ;  /* 0x0000000d9f007c0c */ /* 0x000fe4000bf06270 */
[----:B------:R-:W3:Y:S01]  /*d190*/  LDL R159, [R1+0x264] ;  /* 0x00026400019f7983 */ /* 0x000ee20000100800 */
[----:B--2---:R-:W-:-:S04]  /*d1a0*/  SHF.R.U32.HI R121, RZ, 0x6, R121 ;  /* 0x00000006ff797819 */ /* 0x004fc80000011679 */
[----:B------:R-:W-:-:S04]  /*d1b0*/  SGXT.U32 R121, R121, 0x1 ;  /* 0x000000017979781a */ /* 0x000fc80000000000 */
[----:B------:R-:W-:-:S04]  /*d1c0*/  LOP3.LUT R121, R121, 0x76, RZ, 0xfc, !PT ;  /* 0x0000007679797812 */ /* 0x000fc800078efcff */
[----:B------:R-:W-:Y:S02]  /*d1d0*/  ISETP.GE.AND P1, PT, R121, UR13, PT ;  /* 0x0000000d79007c0c */ /* 0x000fe4000bf26270 */
[----:B-1----:R-:W-:-:S04]  /*d1e0*/  @!P0 LOP3.LUT R119, R119, R118, RZ, 0x3c, !PT ;  /* 0x0000007677778212 */ /* 0x002fc800078e3cff */
[----:B------:R-:W-:-:S04]  /*d1f0*/  @!P0 LOP3.LUT R118, R119, R118, RZ, 0x3c, !PT ;  /* 0x0000007677768212 */ /* 0x000fc800078e3cff */
[----:B------:R-:W-:-:S05]  /*d200*/  @!P0 LOP3.LUT R119, R119, R118, RZ, 0x3c, !PT ;  /* 0x0000007677778212 */ /* 0x000fca00078e3cff */
[----:B------:R0:W2:Y:S02]  /*d210*/  @!P0 LDG.E.U8 R162, desc[UR18][R118.64] ;  /* 0x0000001276a28981 */ /* 0x0000a4000c1e1100 */
[----:B0-----:R-:W-:Y:S02]  /*d220*/  @!P1 IMAD.MOV.U32 R118, RZ, RZ, R13 ;  /* 0x000000ffff769224 */ /* 0x001fe400078e000d */
[----:B------:R-:W-:Y:S01]  /*d230*/  @!P1 IMAD.MOV.U32 R119, RZ, RZ, R120 ;  /* 0x000000ffff779224 */ /* 0x000fe200078e0078 */
[----:B------:R-:W0:Y:S04]  /*d240*/  S2R R121, SR_TID.X ;  /* 0x0000000000797919 */ /* 0x000e280000002100 */
[----:B------:R1:W2:Y:S01]  /*d250*/  @!P1 LDG.E.U8 R161, desc[UR18][R118.64] ;  /* 0x0000001276a19981 */ /* 0x0002a2000c1e1100 */
[----:B------:R-:W4:Y:S01]  /*d260*/  S2R R13, SR_TID.X ;  /* 0x00000000000d7919 */ /* 0x000f220000002100 */
[----:B------:R-:W-:-:S02]  /*d270*/  PRMT R157, RZ, 0x7610, R157 ;  /* 0x00007610ff9d7816 */ /* 0x000fc4000000009d */
[----:B------:R-:W-:Y:S01]  /*d280*/  PRMT R154, RZ, 0x7610, R154 ;  /* 0x00007610ff9a7816 */ /* 0x000fe2000000009a */
[----:B------:R-:W2:Y:S04]  /*d290*/  LDL R120, [R1+0x258] ;  /* 0x0002580001787983 */ /* 0x000ea80000100800 */
[----:B------:R-:W1:Y:S04]  /*d2a0*/  LDL R118, [R1+0x26c] ;  /* 0x00026c0001767983 */ /* 0x000e680000100800 */
[----:B------:R-:W1:Y:S01]  /*d2b0*/  LDL R119, [R1+0x270] ;  /* 0x0002700001777983 */ /* 0x000e620000100800 */
[----:B0-----:R-:W-:-:S04]  /*d2c0*/  SHF.R.U32.HI R121, RZ, 0x6, R121 ;  /* 0x00000006ff797819 */ /* 0x001fc80000011679 */
[----:B------:R-:W-:-:S04]  /*d2d0*/  SGXT.U32 R121, R121, 0x1 ;  /* 0x000000017979781a */ /* 0x000fc80000000000 */
[----:B------:R-:W-:-:S04]  /*d2e0*/  LOP3.LUT R121, R121, 0x78, RZ, 0xfc, !PT ;  /* 0x0000007879797812 */ /* 0x000fc800078efcff */
[----:B------:R-:W-:Y:S02]  /*d2f0*/  ISETP.GE.AND P0, PT, R121, UR13, PT ;  /* 0x0000000d79007c0c */ /* 0x000fe4000bf06270 */
[----:B----4-:R-:W-:Y:S01]  /*d300*/  SHF.R.U32.HI R13, RZ, 0x6, R13 ;  /* 0x00000006ff0d7819 */ /* 0x010fe2000001160d */
[----:B------:R-:W4:Y:S03]  /*d310*/  LDL R121, [R1+0x254] ;  /* 0x0002540001797983 */ /* 0x000f260000100800 */
[----:B------:R-:W-:-:S04]  /*d320*/  SGXT.U32 R13, R13, 0x1 ;  /* 0x000000010d0d781a */ /* 0x000fc80000000000 */
[----:B------:R-:W-:-:S04]  /*d330*/  LOP3.LUT R13, R13, 0x7a, RZ, 0xfc, !PT ;  /* 0x0000007a0d0d7812 */ /* 0x000fc800078efcff */
[----:B------:R-:W-:Y:S02]  /*d340*/  ISETP.GE.AND P1, PT, R13, UR13, PT ;  /* 0x0000000d0d007c0c */ /* 0x000fe4000bf26270 */
[----:B------:R-:W4:Y:S01]  /*d350*/  LDL.LU R13, [R1+0x6c0] ;  /* 0x0006c000010d7983 */ /* 0x000f220000300800 */
[----:B-1----:R-:W-:-:S04]  /*d360*/  @!P0 LOP3.LUT R119, R119, R118, RZ, 0x3c, !PT ;  /* 0x0000007677778212 */ /* 0x002fc800078e3cff */
[----:B------:R-:W-:-:S04]  /*d370*/  @!P0 LOP3.LUT R118, R119, R118, RZ, 0x3c, !PT ;  /* 0x0000007677768212 */ /* 0x000fc800078e3cff */
[----:B------:R-:W-:-:S05]  /*d380*/  @!P0 LOP3.LUT R119, R119, R118, RZ, 0x3c, !PT ;  /* 0x0000007677778212 */ /* 0x000fca00078e3cff */
[----:B------:R0:W4:Y:S02]  /*d390*/  @!P0 LDG.E.U8 R157, desc[UR18][R118.64] ;  /* 0x00000012769d8981 */ /* 0x000124000c1e1100 */
[----:B0-----:R-:W0:Y:S01]  /*d3a0*/  S2R R119, SR_TID.X ;  /* 0x0000000000777919 */ /* 0x001e220000002100 */
[----:B------:R-:W-:Y:S01]  /*d3b0*/  @!P1 IMAD.MOV.U32 R118, RZ, RZ, R0 ;  /* 0x000000ffff769224 */ /* 0x000fe200078e0000 */
[----:B0-----:R-:W-:-:S04]  /*d3c0*/  SHF.R.U32.HI R119, RZ, 0x6, R119 ;  /* 0x00000006ff777819 */ /* 0x001fc80000011677 */
[----:B------:R-:W-:-:S04]  /*d3d0*/  SGXT.U32 R119, R119, 0x1 ;  /* 0x000000017777781a */ /* 0x000fc80000000000 */
[----:B------:R-:W-:-:S04]  /*d3e0*/  LOP3.LUT R119, R119, 0x7c, RZ, 0xfc, !PT ;  /* 0x0000007c77777812 */ /* 0x000fc800078efcff */
[----:B------:R-:W-:Y:S01]  /*d3f0*/  ISETP.GE.AND P0, PT, R119, UR13, PT ;  /* 0x0000000d77007c0c */ /* 0x000fe2000bf06270 */
[----:B---3--:R-:W-:-:S05]  /*d400*/  @!P1 IMAD.MOV.U32 R119, RZ, RZ, R159 ;  /* 0x000000ffff779224 */ /* 0x008fca00078e009f */
[----:B------:R0:W3:Y:S04]  /*d410*/  @!P1 LDG.E.U8 R154, desc[UR18][R118.64] ;  /* 0x00000012769a9981 */ /* 0x0000e8000c1e1100 */
[----:B------:R-:W0:Y:S04]  /*d420*/  LDL R118, [R1+0x25c] ;  /* 0x00025c0001767983 */ /* 0x000e280000100800 */
[----:B------:R-:W0:Y:S01]  /*d430*/  LDL R119, [R1+0x260] ;  /* 0x0002600001777983 */ /* 0x000e220000100800 */
[----:B------:R-:W1:Y:S01]  /*d440*/  S2R R0, SR_TID.X ;  /* 0x0000000000007919 */ /* 0x000e620000002100 */
[----:B------:R-:W2:Y:S01]  /*d450*/  S2R R159, SR_TID.X ;  /* 0x00000000009f7919 */ /* 0x000ea20000002100 */
[----:B------:R-:W-:-:S02]  /*d460*/  PRMT R153, RZ, 0x7610, R153 ;  /* 0x00007610ff997816 */ /* 0x000fc40000000099 */
[----:B------:R-:W-:Y:S02]  /*d470*/  PRMT R150, RZ, 0x7610, R150 ;  /* 0x00007610ff967816 */ /* 0x000fe40000000096 */
[----:B-1----:R-:W-:-:S04]  /*d480*/  LEA.HI R0, R0, 0x7e, RZ, 0x1a ;  /* 0x0000007e00007811 */ /* 0x002fc800078fd0ff */
[----:B------:R-:W-:Y:S02]  /*d490*/  ISETP.GE.AND P1, PT, R0, UR13, PT ;  /* 0x0000000d00007c0c */ /* 0x000fe4000bf26270 */
[----:B--2---:R-:W-:Y:S01]  /*d4a0*/  LOP3.LUT R159, R159, 0x7f, RZ, 0xc0, !PT ;  /* 0x0000007f9f9f7812 */ /* 0x004fe200078ec0ff */
[----:B------:R-:W2:Y:S01]  /*d4b0*/  LDL.LU R0, [R1+0x8] ;  /* 0x0000080001007983 */ /* 0x000ea20000300800 */
[----:B0-----:R-:W-:-:S04]  /*d4c0*/  @!P0 LOP3.LUT R119, R119, R118, RZ, 0x3c, !PT ;  /* 0x0000007677778212 */ /* 0x001fc800078e3cff */
[----:B------:R-:W-:-:S04]  /*d4d0*/  @!P0 LOP3.LUT R118, R119, R118, RZ, 0x3c, !PT ;  /* 0x0000007677768212 */ /* 0x000fc800078e3cff */
[----:B------:R-:W-:-:S05]  /*d4e0*/  @!P0 LOP3.LUT R119, R119, R118, RZ, 0x3c, !PT ;  /* 0x0000007677778212 */ /* 0x000fca00078e3cff */
[----:B------:R0:W3:Y:S02]  /*d4f0*/  @!P0 LDG.E.U8 R153, desc[UR18][R118.64] ;  /* 0x0000001276998981 */ /* 0x0000e4000c1e1100 */
[----:B0-----:R-:W-:Y:S02]  /*d500*/  @!P1 IMAD.MOV.U32 R118, RZ, RZ, R120 ;  /* 0x000000ffff769224 */ /* 0x001fe400078e0078 */
[----:B----4-:R-:W-:-:S05]  /*d510*/  @!P1 IMAD.MOV.U32 R119, RZ, RZ, R121 ;  /* 0x000000ffff779224 */ /* 0x010fca00078e0079 */
[----:B------:R0:W4:Y:S01]  /*d520*/  @!P1 LDG.E.U8 R150, desc[UR18][R118.64] ;  /* 0x0000001276969981 */ /* 0x000122000c1e1100 */
[----:B------:R-:W-:Y:S01]  /*d530*/  BAR.SYNC.DEFER_BLOCKING 0x0 ;  /* 0x0000000000007b1d */ /* 0x000fe20000010000 */
[----:B------:R-:W-:Y:S02]  /*d540*/  ISETP.GE.AND P0, PT, R159, UR13, PT ;  /* 0x0000000d9f007c0c */ /* 0x000fe4000bf06270 */
[----:B0-----:R-:W-:-:S03]  /*d550*/  PRMT R118, RZ, 0x7610, R118 ;  /* 0x00007610ff767816 */ /* 0x001fc60000000076 */
[----:B------:R-:W2:Y:S04]  /*d560*/  LDL R159, [R1+0x15c] ;  /* 0x00015c00019f7983 */ /* 0x000ea80000100800 */
[----:B------:R0:W-:Y:S04]  /*d570*/  STL [R1+0x574], R91 ;  /* 0x0005745b01007387 */ /* 0x0001e80000100800 */
[----:B------:R-:W-:Y:S02]  /*d580*/  @!P0 IMAD.MOV.U32 R120, RZ, RZ, R91 ;  /* 0x000000ffff788224 */ /* 0x000fe400078e005b */
[----:B------:R-:W-:Y:S01]  /*d590*/  @!P0 IMAD.MOV.U32 R121, RZ, RZ, R18 ;  /* 0x000000ffff798224 */ /* 0x000fe200078e0012 */
[----:B0-----:R-:W3:Y:S04]  /*d5a0*/  LDL.LU R91, [R1+0x18] ;  /* 0x00001800015b7983 */ /* 0x001ee80000300800 */
[----:B------:R0:W-:Y:S04]  /*d5b0*/  STL [R1+0x570], R18 ;  /* 0x0005701201007387 */ /* 0x0001e80000100800 */
[----:B------:R1:W4:Y:S04]  /*d5c0*/  @!P0 LDG.E.U8 R118, desc[UR18][R120.64] ;  /* 0x0000001278768981 */ /* 0x000328000c1e1100 */
[----:B0-----:R-:W4:Y:S04]  /*d5d0*/  LDL.LU R18, [R1+0x10] ;  /* 0x0000100001127983 */ /* 0x001f280000300800 */
[----:B------:R-:W1:Y:S04]  /*d5e0*/  LDL R120, [R1+0x458] ;  /* 0x0004580001787983 */ /* 0x000e680000100800 */
[----:B------:R-:W1:Y:S01]  /*d5f0*/  LDL R121, [R1+0x45c] ;  /* 0x00045c0001797983 */ /* 0x000e620000100800 */
[----:B------:R-:W-:-:S02]  /*d600*/  PRMT R148, RZ, 0x7610, R148 ;  /* 0x00007610ff947816 */ /* 0x000fc40000000094 */
[----:B-1----:R-:W-:-:S04]  /*d610*/  @!P0 LOP3.LUT R121, R121, R120, RZ, 0x3c, !PT ;  /* 0x0000007879798212 */ /* 0x002fc800078e3cff */
[----:B------:R-:W-:-:S04]  /*d620*/  @!P0 LOP3.LUT R120, R121, R120, RZ, 0x3c, !PT ;  /* 0x0000007879788212 */ /* 0x000fc800078e3cff */
[----:B------:R-:W-:-:S05]  /*d630*/  @!P0 LOP3.LUT R121, R121, R120, RZ, 0x3c, !PT ;  /* 0x0000007879798212 */ /* 0x000fca00078e3cff */
[----:B------:R0:W4:Y:S04]  /*d640*/  @!P0 LDG.E.U8 R148, desc[UR18][R120.64] ;  /* 0x0000001278948981 */ /* 0x000128000c1e1100 */
[----:B------:R-:W0:Y:S04]  /*d650*/  LDL R120, [R1+0x218] ;  /* 0x0002180001787983 */ /* 0x000e280000100800 */
[----:B------:R-:W0:Y:S01]  /*d660*/  LDL R121, [R1+0x21c] ;  /* 0x00021c0001797983 */ /* 0x000e220000100800 */
[----:B------:R-:W-:Y:S02]  /*d670*/  PRMT R147, RZ, 0x7610, R147 ;  /* 0x00007610ff937816 */ /* 0x000fe40000000093 */
[----:B0-----:R-:W-:-:S04]  /*d680*/  @!P0 LOP3.LUT R121, R121, R120, RZ, 0x3c, !PT ;  /* 0x0000007879798212 */ /* 0x001fc800078e3cff */
        /* <DEDUP_REMOVED lines=17> */
[----:B------:R-:W3:Y:S01]  /*d7a0*/  LDL R121, [R1+0x158] ;  /* 0x0001580001797983 */ /* 0x000ee20000100800 */
[----:B------:R-:W-:Y:S01]  /*d7b0*/  PRMT R144, RZ, 0x7610, R144 ;  /* 0x00007610ff907816 */ /* 0x000fe20000000090 */
[----:B--2---:R-:W-:Y:S01]  /*d7c0*/  @!P0 IMAD.MOV.U32 R120, RZ, RZ, R159 ;  /* 0x000000ffff788224 */ /* 0x004fe200078e009f */
[----:B------:R-:W-:Y:S01]  /*d7d0*/  PRMT R143, RZ, 0x7610, R143 ;  /* 0x00007610ff8f7816 */ /* 0x000fe2000000008f */
[----:B------:R0:W-:Y:S04]  /*d7e0*/  STS.U8 [R9+UR7+0x4000], R142 ;  /* 0x0040008e09007988 */ /* 0x0001e80008000007 */
[----:B------:R1:W-:Y:S04]  /*d7f0*/  STS.U8 [R9+UR7+0x4002], R141 ;  /* 0x0040028d09007988 */ /* 0x0003e80008000007 */
[----:B------:R-:W2:Y:S04]  /*d800*/  LDL R159, [R1+0x1c] ;  /* 0x00001c00019f7983 */ /* 0x000ea80000100800 */
[----:B---3--:R3:W4:Y:S04]  /*d810*/  @!P0 LDG.E.U8 R144, desc[UR18][R120.64] ;  /* 0x0000001278908981 */ /* 0x008728000c1e1100 */
[----:B------:R-:W3:Y:S04]  /*d820*/  LDL R120, [R1+0x118] ;  /* 0x0001180001787983 */ /* 0x000ee80000100800 */
[----:B------:R-:W3:Y:S02]  /*d830*/  LDL R121, [R1+0x11c] ;  /* 0x00011c0001797983 */ /* 0x000ee40000100800 */
[----:B---3--:R-:W-:-:S04]  /*d840*/  @!P0 LOP3.LUT R121, R121, R120, RZ, 0x3c, !PT ;  /* 0x0000007879798212 */ /* 0x008fc800078e3cff */
[----:B------:R-:W-:-:S04]  /*d850*/  @!P0 LOP3.LUT R120, R121, R120, RZ, 0x3c, !PT ;  /* 0x0000007879788212 */ /* 0x000fc800078e3cff */
[----:B------:R-:W-:-:S05]  /*d860*/  @!P0 LOP3.LUT R121, R121, R120, RZ, 0x3c, !PT ;  /* 0x0000007879798212 */ /* 0x000fca00078e3cff */
[----:B------:R3:W4:Y:S04]  /*d870*/  @!P0 LDG.E.U8 R143, desc[UR18][R120.64] ;  /* 0x00000012788f8981 */ /* 0x000728000c1e1100 */
[----:B------:R-:W3:Y:S04]  /*d880*/  LDL R120, [R1+0xd8] ;  /* 0x0000d80001787983 */ /* 0x000ee80000100800 */
[----:B------:R-:W3:Y:S01]  /*d890*/  LDL R121, [R1+0xdc] ;  /* 0x0000dc0001797983 */ /* 0x000ee20000100800 */
[----:B0-----:R-:W-:Y:S02]  /*d8a0*/  PRMT R142, RZ, 0x7610, R142 ;  /* 0x00007610ff8e7816 */ /* 0x001fe4000000008e */
[----:B---3--:R-:W-:-:S04]  /*d8b0*/  @!P0 LOP3.LUT R121, R121, R120, RZ, 0x3c, !PT ;  /* 0x0000007879798212 */ /* 0x008fc800078e3cff */
[----:B------:R-:W-:-:S04]  /*d8c0*/  @!P0 LOP3.LUT R120, R121, R120, RZ, 0x3c, !PT ;  /* 0x0000007879788212 */ /* 0x000fc800078e3cff */
[----:B------:R-:W-:-:S05]  /*d8d0*/  @!P0 LOP3.LUT R121, R121, R120, RZ, 0x3c, !PT ;  /* 0x0000007879798212 */ /* 0x000fca00078e3cff */
[----:B------:R0:W3:Y:S04]  /*d8e0*/  @!P0 LDG.E.U8 R142, desc[UR18][R120.64] ;  /* 0x00000012788e8981 */ /* 0x0000e8000c1e1100 */
[----:B------:R-:W0:Y:S04]  /*d8f0*/  LDL R120, [R1+0x98] ;  /* 0x0000980001787983 */ /* 0x000e280000100800 */
[----:B------:R-:W0:Y:S01]  /*d900*/  LDL R121, [R1+0x9c] ;  /* 0x00009c0001797983 */ /* 0x000e220000100800 */
[----:B-1----:R-:W-:Y:S02]  /*d910*/  PRMT R141, RZ, 0x7610, R141 ;  /* 0x00007610ff8d7816 */ /* 0x002fe4000000008d */
[----:B0-----:R-:W-:-:S04]  /*d920*/  @!P0 LOP3.LUT R121, R121, R120, RZ, 0x3c, !PT ;  /* 0x0000007879798212 */ /* 0x001fc800078e3cff */
[----:B------:R-:W-:-:S04]  /*d930*/  @!P0 LOP3.LUT R120, R121, R120, RZ, 0x3c, !PT ;  /* 0x0000007879788212 */ /* 0x000fc800078e3cff */
[----:B------:R-:W-:-:S05]  /*d940*/  @!P0 LOP3.LUT R121, R121, R120, RZ, 0x3c, !PT ;  /* 0x0000007879798212 */ /* 0x000fca00078e3cff */
[----:B------:R0:W3:Y:S04]  /*d950*/  @!P0 LDG.E.U8 R141, desc[UR18][R120.64] ;  /* 0x00000012788d8981 */ /* 0x0000e8000c1e1100 */
[----:B------:R-:W0:Y:S04]  /*d960*/  LDL R120, [R1+0x58] ;  /* 0x0000580001787983 */ /* 0x000e280000100800 */
[----:B------:R-:W0:Y:S04]  /*d970*/  LDL R121, [R1+0x5c] ;  /* 0x00005c0001797983 */ /* 0x000e280000100800 */
[----:B------:R1:W-:Y:S04]  /*d980*/  STS.U8 [R9+UR7+0x4004], R140 ;  /* 0x0040048c09007988 */ /* 0x0003e80008000007 */
[----:B------:R2:W-:Y:S01]  /*d990*/  STS.U8 [R9+UR7+0x4006], R139 ;  /* 0x0040068b09007988 */ /* 0x0005e20008000007 */
[----:B-1----:R-:W-:-:S02]  /*d9a0*/  PRMT R140, RZ, 0x7610, R140 ;  /* 0x00007610ff8c7816 */ /* 0x002fc4000000008c */
[----:B--2---:R-:W-:Y:S01]  /*d9b0*/  PRMT R139, RZ, 0x7610, R139 ;  /* 0x00007610ff8b7816 */ /* 0x004fe2000000008b */
[----:B------:R1:W-:Y:S04]  /*d9c0*/  STS.U8 [R9+UR7+0x4008], R138 ;  /* 0x0040088a09007988 */ /* 0x0003e80008000007 */
[----:B------:R2:W-:Y:S01]  /*d9d0*/  STS.U8 [R9+UR7+0x400a], R137 ;  /* 0x00400a8909007988 */ /* 0x0005e20008000007 */
[----:B-1----:R-:W-:Y:S02]  /*d9e0*/  PRMT R138, RZ, 0x7610, R138 ;  /* 0x00007610ff8a7816 */ /* 0x002fe4000000008a */
[----:B--2---:R-:W-:Y:S01]  /*d9f0*/  PRMT R137, RZ, 0x7610, R137 ;  /* 0x00007610ff897816 */ /* 0x004fe20000000089 */
[----:B------:R1:W-:Y:S04]  /*da00*/  STS.U8 [R9+UR7+0x400c], R136 ;  /* 0x00400c8809007988 */ /* 0x0003e80008000007 */
[----:B------:R2:W-:Y:S01]  /*da10*/  STS.U8 [R9+UR7+0x400e], R135 ;  /* 0x00400e8709007988 */ /* 0x0005e20008000007 */
[----:B-1----:R-:W-:-:S02]  /*da20*/  PRMT R136, RZ, 0x7610, R136 ;  /* 0x00007610ff887816 */ /* 0x002fc40000000088 */
[----:B--2---:R-:W-:Y:S01]  /*da30*/  PRMT R135, RZ, 0x7610, R135 ;  /* 0x00007610ff877816 */ /* 0x004fe20000000087 */
[----:B------:R1:W-:Y:S04]  /*da40*/  STS.U8 [R8+UR7+0x4000], R134 ;  /* 0x0040008608007988 */ /* 0x0003e80008000007 */
[----:B------:R2:W-:Y:S01]  /*da50*/  STS.U8 [R8+UR7+0x4002], R133 ;  /* 0x0040028508007988 */ /* 0x0005e20008000007 */
[----:B-1----:R-:W-:Y:S02]  /*da60*/  PRMT R134, RZ, 0x7610, R134 ;  /* 0x00007610ff867816 */ /* 0x002fe40000000086 */
[----:B--2---:R-:W-:Y:S02]  /*da70*/  PRMT R133, RZ, 0x7610, R133 ;  /* 0x00007610ff857816 */ /* 0x004fe40000000085 */
[----:B0-----:R-:W-:-:S04]  /*da80*/  @!P0 LOP3.LUT R121, R121, R120, RZ, 0x3c, !PT ;  /* 0x0000007879798212 */ /* 0x001fc800078e3cff */
[----:B------:R-:W-:-:S04]  /*da90*/  @!P0 LOP3.LUT R120, R121, R120, RZ, 0x3c, !PT ;  /* 0x0000007879788212 */ /* 0x000fc800078e3cff */
[----:B------:R-:W-:-:S05]  /*daa0*/  @!P0 LOP3.LUT R121, R121, R120, RZ, 0x3c, !PT ;  /* 0x0000007879798212 */ /* 0x000fca00078e3cff */
[----:B------:R0:W2:Y:S02]  /*dab0*/  @!P0 LDG.E.U8 R140, desc[UR18][R120.64] ;  /* 0x00000012788c8981 */ /* 0x0000a4000c1e1100 */
[----:B0-----:R-:W-:Y:S02]  /*dac0*/  @!P0 IMAD.MOV.U32 R120, RZ, RZ, R159 ;  /* 0x000000ffff788224 */ /* 0x001fe400078e009f */
[----:B------:R-:W-:Y:S01]  /*dad0*/  @!P0 IMAD.MOV.U32 R121, RZ, RZ, R91 ;  /* 0x000000ffff798224 */ /* 0x000fe200078e005b */
[----:B------:R-:W4:Y:S04]  /*dae0*/  LDL R159, [R1+0x1d4] ;  /* 0x0001d400019f7983 */ /* 0x000f280000100800 */
[----:B------:R0:W2:Y:S02]  /*daf0*/  @!P0 LDG.E.U8 R139, desc[UR18][R120.64] ;  /* 0x00000012788b8981 */ /* 0x0000a4000c1e1100 */
[----:B0-----:R-:W-:-:S02]  /*db00*/  @!P0 IMAD.MOV.U32 R120, RZ, RZ, R244 ;  /* 0x000000ffff788224 */ /* 0x001fc400078e00f4 */
[----:B------:R-:W-:Y:S01]  /*db10*/  @!P0 IMAD.MOV.U32 R121, RZ, RZ, R243 ;  /* 0x000000ffff798224 */ /* 0x000fe200078e00f3 */
[----:B------:R0:W-:Y:S04]  /*db20*/  STL [R1+0x584], R91 ;  /* 0x0005845b01007387 */ /* 0x0001e80000100800 */
[----:B------:R1:W2:Y:S04]  /*db30*/  @!P0 LDG.E.U8 R138, desc[UR18][R120.64] ;  /* 0x00000012788a8981 */ /* 0x0002a8000c1e1100 */
[----:B0-----:R-:W3:Y:S01]  /*db40*/  LDL.LU R91, [R1+0xc] ;  /* 0x00000c00015b7983 */ /* 0x001ee20000300800 */
[----:B-1----:R-:W-:-:S02]  /*db50*/  @!P0 IMAD.MOV.U32 R120, RZ, RZ, R228 ;  /* 0x000000ffff788224 */ /* 0x002fc400078e00e4 */
[----:B------:R-:W-:Y:S01]  /*db60*/  @!P0 IMAD.MOV.U32 R121, RZ, RZ, R227 ;  /* 0x000000ffff798224 */ /* 0x000fe200078e00e3 */
[----:B------:R0:W-:Y:S04]  /*db70*/  STL [R1+0x57c], R244 ;  /* 0x00057cf401007387 */ /* 0x0001e80000100800 */
[----:B------:R1:W2:Y:S04]  /*db80*/  @!P0 LDG.E.U8 R137, desc[UR18][R120.64] ;  /* 0x0000001278898981 */ /* 0x0002a8000c1e1100 */
[----:B0-----:R-:W2:Y:S01]  /*db90*/  LDL.LU R244, [R1+0x4] ;  /* 0x0000040001f47983 */ /* 0x001ea20000300800 */
[----:B-1----:R-:W-:-:S03]  /*dba0*/  @!P0 IMAD.MOV.U32 R120, RZ, RZ, R212 ;  /* 0x000000ffff788224 */ /* 0x002fc600078e00d4 */
[----:B------:R0:W-:Y:S01]  /*dbb0*/  STL [R1+0x578], R243 ;  /* 0x000578f301007387 */ /* 0x0001e20000100800 */
[----:B------:R-:W-:-:S05]  /*dbc0*/  @!P0 IMAD.MOV.U32 R121, RZ, RZ, R211 ;  /* 0x000000ffff798224 */ /* 0x000fca00078e00d3 */
[----:B------:R1:W2:Y:S04]  /*dbd0*/  @!P0 LDG.E.U8 R136, desc[UR18][R120.64] ;  /* 0x0000001278888981 */ /* 0x0002a8000c1e1100 */
[----:B0-----:R-:W3:Y:S04]  /*dbe0*/  LDL R243, [R1+0x1d0] ;  /* 0x0001d00001f37983 */ /* 0x001ee80000100800 */
[----:B------:R0:W-:Y:S01]  /*dbf0*/  STL [R1+0x588], R228 ;  /* 0x000588e401007387 */ /* 0x0001e20000100800 */
[----:B-1----:R-:W-:Y:S02]  /*dc00*/  @!P0 IMAD.MOV.U32 R120, RZ, RZ, R196 ;  /* 0x000000ffff788224 */ /* 0x002fe400078e00c4 */
[----:B------:R-:W-:-:S05]  /*dc10*/  @!P0 IMAD.MOV.U32 R121, RZ, RZ, R195 ;  /* 0x000000ffff798224 */ /* 0x000fca00078e00c3 */
[----:B------:R1:W2:Y:S04]  /*dc20*/  @!P0 LDG.E.U8 R135, desc[UR18][R120.64] ;  /* 0x0000001278878981 */ /* 0x0002a8000c1e1100 */
[----:B0-----:R-:W2:Y:S04]  /*dc30*/  LDL.LU R228, [R1+0x38] ;  /* 0x0000380001e47983 */ /* 0x001ea80000300800 */
[----:B------:R0:W-:Y:S01]  /*dc40*/  STL [R1+0x580], R227 ;  /* 0x000580e301007387 */ /* 0x0001e20000100800 */
[----:B-1----:R-:W-:Y:S02]  /*dc50*/  @!P0 IMAD.MOV.U32 R120, RZ, RZ, R110 ;  /* 0x000000ffff788224 */ /* 0x002fe400078e006e */
[----:B------:R-:W-:-:S05]  /*dc60*/  @!P0 IMAD.MOV.U32 R121, RZ, RZ, R23 ;  /* 0x000000ffff798224 */ /* 0x000fca00078e0017 */
[----:B------:R1:W2:Y:S04]  /*dc70*/  @!P0 LDG.E.U8 R134, desc[UR18][R120.64] ;  /* 0x0000001278868981 */ /* 0x0002a8000c1e1100 */
[----:B0-----:R-:W2:Y:S04]  /*dc80*/  LDL.LU R227, [R1+0x30] ;  /* 0x0000300001e37983 */ /* 0x001ea80000300800 */
[----:B------:R0:W-:Y:S04]  /*dc90*/  STL [R1+0x590], R212 ;  /* 0x000590d401007387 */ /* 0x0001e80000100800 */
[----:B0-----:R-:W2:Y:S04]  /*dca0*/  LDL.LU R212, [R1+0x40] ;  /* 0x0000400001d47983 */ /* 0x001ea80000300800 */
[----:B------:R0:W-:Y:S01]  /*dcb0*/  STL [R1+0x58c], R211 ;  /* 0x00058cd301007387 */ /* 0x0001e20000100800 */
[----:B-1----:R-:W-:-:S03]  /*dcc0*/  @!P0 IMAD.MOV.U32 R120, RZ, RZ, R102 ;  /* 0x000000ffff788224 */ /* 0x002fc600078e0066 */
[----:B0-----:R-:W2:Y:S04]  /*dcd0*/  LDL.LU R211, [R1+0x14] ;  /* 0x0000140001d37983 */ /* 0x001ea80000300800 */
[----:B------:R0:W-:Y:S01]  /*dce0*/  STL [R1+0x594], R9 ;  /* 0x0005940901007387 */ /* 0x0001e20000100800 */
[----:B------:R-:W-:-:S05]  /*dcf0*/  @!P0 IMAD.MOV.U32 R121, RZ, RZ, R12 ;  /* 0x000000ffff798224 */ /* 0x000fca00078e000c */
[----:B------:R1:W2:Y:S04]  /*dd00*/  @!P0 LDG.E.U8 R133, desc[UR18][R120.64] ;  /* 0x0000001278858981 */ /* 0x0002a8000c1e1100 */
[----:B0-----:R-:W2:Y:S04]  /*dd10*/  LDL.LU R9, [R1+0x48] ;  /* 0x0000480001097983 */ /* 0x001ea80000300800 */
[----:B------:R0:W-:Y:S04]  /*dd20*/  STL [R1+0x59c], R196 ;  /* 0x00059cc401007387 */ /* 0x0001e80000100800 */
[----:B0-----:R-:W2:Y:S04]  /*dd30*/  LDL.LU R196, [R1+0x50] ;  /* 0x0000500001c47983 */ /* 0x001ea80000300800 */
[----:B------:R0:W-:Y:S04]  /*dd40*/  STL [R1+0x598], R195 ;  /* 0x000598c301007387 */ /* 0x0001e80000100800 */
[----:B0-----:R-:W4:Y:S04]  /*dd50*/  LDL R195, [R1+0x214] ;  /* 0x0002140001c37983 */ /* 0x001f280000100800 */
[----:B------:R0:W-:Y:S04]  /*dd60*/  STL [R1+0x5a4], R110 ;  /* 0x0005a46e01007387 */ /* 0x0001e80000100800 */
[----:B0-----:R-:W2:Y:S04]  /*dd70*/  LDL R110, [R1+0x194] ;  /* 0x00019400016e7983 */ /* 0x001ea80000100800 */
[----:B------:R0:W-:Y:S04]  /*dd80*/  STL [R1+0x5a0], R23 ;  /* 0x0005a01701007387 */ /* 0x0001e80000100800 */
[----:B0-----:R-:W2:Y:S04]  /*dd90*/  LDL R23, [R1+0x190] ;  /* 0x0001900001177983 */ /* 0x001ea80000100800 */
[----:B------:R0:W-:Y:S04]  /*dda0*/  STL [R1+0x5ac], R102 ;  /* 0x0005ac6601007387 */ /* 0x0001e80000100800 */
[----:B0-----:R-:W2:Y:S04]  /*ddb0*/  LDL.LU R102, [R1+0x3c] ;  /* 0x00003c0001667983 */ /* 0x001ea80000300800 */
[----:B------:R0:W-:Y:S04]  /*ddc0*/  STL [R1+0x5a8], R12 ;  /* 0x0005a80c01007387 */ /* 0x0001e80000100800 */
[----:B------:R-:W1:Y:S04]  /*ddd0*/  LDL R120, [R1+0x23c] ;  /* 0x00023c0001787983 */ /* 0x000e680000100800 */
[----:B------:R-:W1:Y:S04]  /*dde0*/  LDL R121, [R1+0x450] ;  /* 0x0004500001797983 */ /* 0x000e680000100800 */
[----:B0-----:R-:W3:Y:S04]  /*ddf0*/  LDL R12, [R1+0x210] ;  /* 0x00021000010c7983 */ /* 0x001ee80000100800 */
[----:B------:R0:W-:Y:S04]  /*de00*/  STS.U8 [R8+UR7+0x4004], R132 ;  /* 0x0040048408007988 */ /* 0x0001e80008000007 */
[----:B------:R0:W-:Y:S02]  /*de10*/  STS.U8 [R8+UR7+0x4006], R131 ;  /* 0x0040068308007988 */ /* 0x0001e40008000007 */
[----:B0-----:R-:W-:-:S02]  /*de20*/  PRMT R132, RZ, 0x7610, R132 ;  /* 0x00007610ff847816 */ /* 0x001fc40000000084 */
[----:B------:R-:W-:Y:S01]  /*de30*/  PRMT R131, RZ, 0x7610, R131 ;  /* 0x00007610ff837816 */ /* 0x000fe20000000083 */
[----:B------:R0:W-:Y:S04]  /*de40*/  STS.U8 [R8+UR7+0x4008], R130 ;  /* 0x0040088208007988 */ /* 0x0001e80008000007 */
[----:B------:R0:W-:Y:S02]  /*de50*/  STS.U8 [R8+UR7+0x400a], R129 ;  /* 0x00400a8108007988 */ /* 0x0001e40008000007 */
[----:B0-----:R-:W-:Y:S02]  /*de60*/  PRMT R130, RZ, 0x7610, R130 ;  /* 0x00007610ff827816 */ /* 0x001fe40000000082 */
[----:B------:R-:W-:Y:S02]  /*de70*/  PRMT R129, RZ, 0x7610, R129 ;  /* 0x00007610ff817816 */ /* 0x000fe40000000081 */
[----:B-1----:R-:W-:-:S04]  /*de80*/  @!P0 LOP3.LUT R121, R121, R120, RZ, 0x3c, !PT ;  /* 0x0000007879798212 */ /* 0x002fc800078e3cff */
[----:B------:R-:W-:-:S04]  /*de90*/  @!P0 LOP3.LUT R120, R121, R120, RZ, 0x3c, !PT ;  /* 0x0000007879788212 */ /* 0x000fc800078e3cff */
[----:B------:R-:W-:-:S05]  /*dea0*/  @!P0 LOP3.LUT R121, R121, R120, RZ, 0x3c, !PT ;  /* 0x0000007879798212 */ /* 0x000fca00078e3cff */
[----:B------:R4:W2:Y:S02]  /*deb0*/  @!P0 LDG.E.U8 R132, desc[UR18][R120.64] ;  /* 0x0000001278848981 */ /* 0x0008a4000c1e1100 */
[----:B----4-:R-:W-:Y:S02]  /*dec0*/  @!P0 IMAD.MOV.U32 R120, RZ, RZ, R195 ;  /* 0x000000ffff788224 */ /* 0x010fe400078e00c3 */
[----:B---3--:R-:W-:Y:S01]  /*ded0*/  @!P0 IMAD.MOV.U32 R121, RZ, RZ, R12 ;  /* 0x000000ffff798224 */ /* 0x008fe200078e000c */
[----:B------:R0:W-:Y:S04]  /*dee0*/  STS.U8 [R8+UR7+0x400c], R128 ;  /* 0x00400c8008007988 */ /* 0x0001e80008000007 */
[----:B------:R1:W3:Y:S04]  /*def0*/  @!P0 LDG.E.U8 R131, desc[UR18][R120.64] ;  /* 0x0000001278838981 */ /* 0x0002e8000c1e1100 */
[----:B------:R-:W4:Y:S04]  /*df00*/  LDL R12, [R1+0x154] ;  /* 0x00015400010c7983 */ /* 0x000f280000100800 */
[----:B------:R-:W3:Y:S01]  /*df10*/  LDL R195, [R1+0xd0] ;  /* 0x0000d00001c37983 */ /* 0x000ee20000100800 */
[----:B-1----:R-:W-:-:S02]  /*df20*/  @!P0 IMAD.MOV.U32 R120, RZ, RZ, R159 ;  /* 0x000000ffff788224 */ /* 0x002fc400078e009f */
[----:B------:R-:W-:Y:S01]  /*df30*/  @!P0 IMAD.MOV.U32 R121, RZ, RZ, R243 ;  /* 0x000000ffff798224 */ /* 0x000fe200078e00f3 */
[----:B0-----:R-:W-:Y:S01]  /*df40*/  PRMT R128, RZ, 0x7610, R128 ;  /* 0x00007610ff807816 */ /* 0x001fe20000000080 */
[----:B------:R-:W3:Y:S04]  /*df50*/  LDL R243, [R1+0x114] ;  /* 0x0001140001f37983 */ /* 0x000ee80000100800 */
[----:B------:R2:W3:Y:S04]  /*df60*/  @!P0 LDG.E.U8 R130, desc[UR18][R120.64] ;  /* 0x0000001278828981 */ /* 0x0004e8000c1e1100 */
[----:B------:R-:W3:Y:S01]  /*df70*/  LDL R159, [R1+0xd4] ;  /* 0x0000d400019f7983 */ /* 0x000ee20000100800 */
[----:B--2---:R-:W-:-:S02]  /*df80*/  @!P0 IMAD.MOV.U32 R120, RZ, RZ, R110 ;  /* 0x000000ffff788224 */ /* 0x004fc400078e006e */
[----:B------:R-:W-:Y:S01]  /*df90*/  @!P0 IMAD.MOV.U32 R121, RZ, RZ, R23 ;  /* 0x000000ffff798224 */ /* 0x000fe200078e0017 */
[----:B------:R-:W2:Y:S04]  /*dfa0*/  LDL R110, [R1+0x90] ;  /* 0x00009000016e7983 */ /* 0x000ea80000100800 */
[----:B------:R4:W2:Y:S04]  /*dfb0*/  @!P0 LDG.E.U8 R129, desc[UR18][R120.64] ;  /* 0x0000001278818981 */ /* 0x0008a8000c1e1100 */
[----:B------:R-:W2:Y:S04]  /*dfc0*/  LDL R23, [R1+0x94] ;  /* 0x0000940001177983 */ /* 0x000ea80000100800 */
[----:B------:R-:W3:Y:S01]  /*dfd0*/  LDL R121, [R1+0x150] ;  /* 0x0001500001797983 */ /* 0x000ee20000100800 */
[----:B----4-:R-:W-:-:S03]  /*dfe0*/  @!P0 IMAD.MOV.U32 R120, RZ, RZ, R12 ;  /* 0x000000ffff788224 */ /* 0x010fc600078e000c */
[----:B------:R-:W4:Y:S04]  /*dff0*/  LDL R12, [R1+0x54] ;  /* 0x00005400010c7983 */ /* 0x000f280000100800 */
[----:B---3--:R0:W3:Y:S04]  /*e000*/  @!P0 LDG.E.U8 R128, desc[UR18][R120.64] ;  /* 0x0000001278808981 */ /* 0x0080e8000c1e1100 */
[----:B------:R-:W2:Y:S01]  /*e010*/  LDL R121, [R1+0x110] ;  /* 0x0001100001797983 */ /* 0x000ea20000100800 */
[----:B0-----:R-:W-:-:S03]  /*e020*/  @!P0 IMAD.MOV.U32 R120, RZ, RZ, R243 ;  /* 0x000000ffff788224 */ /* 0x001fc600078e00f3 */
[----:B------:R0:W-:Y:S04]  /*e030*/  STS.U8 [R8+UR7+0x400e], R127 ;  /* 0x00400e7f08007988 */ /* 0x0001e80008000007 */
[----:B------:R1:W-:Y:S01]  /*e040*/  STS.U8 [R7+UR7+0x4000], R126 ;  /* 0x0040007e07007988 */ /* 0x0003e20008000007 */
[----:B0-----:R-:W-:-:S03]  /*e050*/  PRMT R127, RZ, 0x7610, R127 ;  /* 0x00007610ff7f7816 */ /* 0x001fc6000000007f */
[----:B------:R0:W-:Y:S01]  /*e060*/  STL [R1+0x5b0], R8 ;  /* 0x0005b00801007387 */ /* 0x0001e20000100800 */
[----:B-1----:R-:W-:-:S03]  /*e070*/  PRMT R126, RZ, 0x7610, R126 ;  /* 0x00007610ff7e7816 */ /* 0x002fc6000000007e */
[----:B------:R1:W-:Y:S04]  /*e080*/  STS.U8 [R7+UR7+0x4002], R125 ;  /* 0x0040027d07007988 */ /* 0x0003e80008000007 */
[----:B------:R1:W-:Y:S04]  /*e090*/  STS.U8 [R7+UR7+0x4004], R124 ;  /* 0x0040047c07007988 */ /* 0x0003e80008000007 */
[----:B0-----:R-:W3:Y:S01]  /*e0a0*/  LDL R8, [R1+0x1cc] ;  /* 0x0001cc0001087983 */ /* 0x001ee20000100800 */
[----:B-1----:R-:W-:-:S03]  /*e0b0*/  PRMT R125, RZ, 0x7610, R125 ;  /* 0x00007610ff7d7816 */ /* 0x002fc6000000007d */
[----:B------:R0:W-:Y:S01]  /*e0c0*/  STS.U8 [R7+UR7+0x4006], R123 ;  /* 0x0040067b07007988 */ /* 0x0001e20008000007 */
[----:B------:R-:W-:-:S03]  /*e0d0*/  PRMT R124, RZ, 0x7610, R124 ;  /* 0x00007610ff7c7816 */ /* 0x000fc6000000007c */
[----:B------:R1:W-:Y:S04]  /*e0e0*/  STS.U8 [R7+UR7+0x4008], R122 ;  /* 0x0040087a07007988 */ /* 0x0003e80008000007 */
[----:B------:R1:W-:Y:S01]  /*e0f0*/  STS.U8 [R7+UR7+0x400a], R158 ;  /* 0x00400a9e07007988 */ /* 0x0003e20008000007 */
[----:B0-----:R-:W-:-:S03]  /*e100*/  PRMT R123, RZ, 0x7610, R123 ;  /* 0x00007610ff7b7816 */ /* 0x001fc6000000007b */
[----:B------:R-:W3:Y:S04]  /*e110*/  LDL R243, [R1+0x1c8] ;  /* 0x0001c80001f37983 */ /* 0x000ee80000100800 */
[----:B--2---:R0:W2:Y:S02]  /*e120*/  @!P0 LDG.E.U8 R127, desc[UR18][R120.64] ;  /* 0x00000012787f8981 */ /* 0x0040a4000c1e1100 */
[----:B0-----:R-:W-:Y:S02]  /*e130*/  @!P0 IMAD.MOV.U32 R120, RZ, RZ, R159 ;  /* 0x000000ffff788224 */ /* 0x001fe400078e009f */
[----:B------:R-:W-:Y:S02]  /*e140*/  @!P0 IMAD.MOV.U32 R121, RZ, RZ, R195 ;  /* 0x000000ffff798224 */ /* 0x000fe400078e00c3 */
[----:B------:R-:W3:Y:S04]  /*e150*/  LDL R195, [R1+0x448] ;  /* 0x0004480001c37983 */ /* 0x000ee80000100800 */
[----:B------:R0:W2:Y:S02]  /*e160*/  @!P0 LDG.E.U8 R126, desc[UR18][R120.64] ;  /* 0x00000012787e8981 */ /* 0x0000a4000c1e1100 */
[----:B0-----:R-:W-:-:S02]  /*e170*/  @!P0 IMAD.MOV.U32 R120, RZ, RZ, R23 ;  /* 0x000000ffff788224 */ /* 0x001fc400078e0017 */
[----:B------:R-:W-:Y:S01]  /*e180*/  @!P0 IMAD.MOV.U32 R121, RZ, RZ, R110 ;  /* 0x000000ffff798224 */ /* 0x000fe200078e006e */
[----:B------:R-:W2:Y:S04]  /*e190*/  LDL R23, [R1+0x208] ;  /* 0x0002080001177983 */ /* 0x000ea80000100800 */
[----:B------:R-:W2:Y:S04]  /*e1a0*/  LDL R110, [R1+0x44c] ;  /* 0x00044c00016e7983 */ /* 0x000ea80000100800 */
[----:B------:R4:W2:Y:S02]  /*e1b0*/  @!P0 LDG.E.U8 R125, desc[UR18][R120.64] ;  /* 0x00000012787d8981 */ /* 0x0008a4000c1e1100 */
[----:B----4-:R-:W-:-:S02]  /*e1c0*/  @!P0 IMAD.MOV.U32 R120, RZ, RZ, R12 ;  /* 0x000000ffff788224 */ /* 0x010fc400078e000c */
[----:B------:R-:W4:Y:S01]  /*e1d0*/  LDL R12, [R1+0x20c] ;  /* 0x00020c00010c7983 */ /* 0x000f220000100800 */
[----:B------:R-:W-:-:S05]  /*e1e0*/  @!P0 IMAD.MOV.U32 R121, RZ, RZ, R196 ;  /* 0x000000ffff798224 */ /* 0x000fca00078e00c4 */
[----:B------:R0:W4:Y:S01]  /*e1f0*/  @!P0 LDG.E.U8 R124, desc[UR18][R120.64] ;  /* 0x00000012787c8981 */ /* 0x000122000c1e1100 */
[----:B-1----:R-:W-:Y:S01]  /*e200*/  PRMT R122, RZ, 0x7610, R122 ;  /* 0x00007610ff7a7816 */ /* 0x002fe2000000007a */
[----:B0-----:R-:W-:Y:S02]  /*e210*/  @!P0 IMAD.MOV.U32 R120, RZ, RZ, R211 ;  /* 0x000000ffff788224 */ /* 0x001fe400078e00d3 */
[----:B------:R-:W-:-:S05]  /*e220*/  @!P0 IMAD.MOV.U32 R121, RZ, RZ, R18 ;  /* 0x000000ffff798224 */ /* 0x000fca00078e0012 */
[----:B------:R0:W4:Y:S01]  /*e230*/  @!P0 LDG.E.U8 R123, desc[UR18][R120.64] ;  /* 0x00000012787b8981 */ /* 0x000122000c1e1100 */
[----:B------:R-:W-:Y:S02]  /*e240*/  @!P0 IMAD.MOV.U32 R158, RZ, RZ, R226 ;  /* 0x000000ffff9e8224 */ /* 0x000fe400078e00e2 */
[----:B------:R-:W-:Y:S02]  /*e250*/  @!P0 IMAD.MOV.U32 R159, RZ, RZ, R225 ;  /* 0x000000ffff9f8224 */ /* 0x000fe400078e00e1 */
[----:B0-----:R-:W-:Y:S02]  /*e260*/  @!P0 IMAD.MOV.U32 R120, RZ, RZ, R242 ;  /* 0x000000ffff788224 */ /* 0x001fe400078e00f2 */
[----:B------:R-:W-:Y:S01]  /*e270*/  @!P0 IMAD.MOV.U32 R121, RZ, RZ, R241 ;  /* 0x000000ffff798224 */ /* 0x000fe200078e00f1 */
[----:B------:R0:W-:Y:S04]  /*e280*/  STL [R1+0x5b4], R196 ;  /* 0x0005b4c401007387 */ /* 0x0001e80000100800 */
[----:B------:R1:W4:Y:S04]  /*e290*/  @!P0 LDG.E.U8 R122, desc[UR18][R120.64] ;  /* 0x00000012787a8981 */ /* 0x000328000c1e1100 */
[----:B0-----:R-:W4:Y:S01]  /*e2a0*/  LDL.LU R196, [R1+0x44] ;  /* 0x0000440001c47983 */ /* 0x001f220000300800 */
[----:B-1----:R-:W-:-:S03]  /*e2b0*/  PRMT R121, RZ, 0x7610, R121 ;  /* 0x00007610ff797816 */ /* 0x002fc60000000079 */
[----:B------:R0:W-:Y:S01]  /*e2c0*/  STL [R1+0x5bc], R211 ;  /* 0x0005bcd301007387 */ /* 0x0001e20000100800 */
[----:B------:R-:W-:-:S03]  /*e2d0*/  PRMT R120, RZ, 0x7610, R120 ;  /* 0x00007610ff787816 */ /* 0x000fc60000000078 */
[----:B------:R1:W4:Y:S04]  /*e2e0*/  @!P0 LDG.E.U8 R121, desc[UR18][R158.64] ;  /* 0x000000129e798981 */ /* 0x000328000c1e1100 */
[----:B0-----:R-:W4:Y:S04]  /*e2f0*/  LDL.LU R211, [R1+0x4c] ;  /* 0x00004c0001d37983 */ /* 0x001f280000300800 */
[----:B------:R0:W-:Y:S01]  /*e300*/  STL [R1+0x5b8], R18 ;  /* 0x0005b81201007387 */ /* 0x0001e20000100800 */
[----:B-1----:R-:W-:Y:S02]  /*e310*/  @!P0 IMAD.MOV.U32 R158, RZ, RZ, R210 ;  /* 0x000000ffff9e8224 */ /* 0x002fe400078e00d2 */
[----:B------:R-:W-:Y:S01]  /*e320*/  @!P0 IMAD.MOV.U32 R159, RZ, RZ, R209 ;  /* 0x000000ffff9f8224 */ /* 0x000fe200078e00d1 */
[----:B------:R-:W-:Y:S01]  /*e330*/  PRMT R119, RZ, 0x7610, R119 ;  /* 0x00007610ff777816 */ /* 0x000fe20000000077 */
[----:B------:R-:W-:Y:S04]  /*e340*/  STS.U8 [R7+UR7+0x400c], R192 ;  /* 0x00400cc007007988 */ /* 0x000fe80008000007 */
[----:B------:R1:W4:Y:S04]  /*e350*/  @!P0 LDG.E.U8 R120, desc[UR18][R158.64] ;  /* 0x000000129e788981 */ /* 0x000328000c1e1100 */
[----:B0-----:R-:W4:Y:S04]  /*e360*/  LDL.LU R18, [R1+0x70] ;  /* 0x0000700001127983 */ /* 0x001f280000300800 */
[----:B------:R0:W-:Y:S01]  /*e370*/  STL [R1+0x5c4], R242 ;  /* 0x0005c4f201007387 */ /* 0x0001e20000100800 */
[----:B-1----:R-:W-:-:S02]  /*e380*/  @!P0 IMAD.MOV.U32 R158, RZ, RZ, R194 ;  /* 0x000000ffff9e8224 */ /* 0x002fc400078e00c2 */
[----:B------:R-:W-:Y:S01]  /*e390*/  @!P0 IMAD.MOV.U32 R159, RZ, RZ, R193 ;  /* 0x000000ffff9f8224 */ /* 0x000fe200078e00c1 */
[----:B------:R-:W-:Y:S04]  /*e3a0*/  STS.U8 [R7+UR7+0x400e], R191 ;  /* 0x00400ebf07007988 */ /* 0x000fe80008000007 */
[----:B0-----:R-:W4:Y:S04]  /*e3b0*/  LDL.LU R242, [R1+0x80] ;  /* 0x0000800001f27983 */ /* 0x001f280000300800 */
[----:B------:R0:W-:Y:S04]  /*e3c0*/  STL [R1+0x5c0], R241 ;  /* 0x0005c0f101007387 */ /* 0x0001e80000100800 */
[----:B------:R1:W-:Y:S04]  /*e3d0*/  STS.U8 [R6+UR7+0x4000], R149 ;  /* 0x0040009506007988 */ /* 0x0003e80008000007 */
[----:B------:R1:W4:Y:S04]  /*e3e0*/  @!P0 LDG.E.U8 R119, desc[UR18][R158.64] ;  /* 0x000000129e778981 */ /* 0x000328000c1e1100 */
[----:B0-----:R-:W4:Y:S04]  /*e3f0*/  LDL.LU R241, [R1+0x78] ;  /* 0x0000780001f17983 */ /* 0x001f280000300800 */
[----:B------:R-:W-:Y:S04]  /*e400*/  STL [R1+0x5cc], R226 ;  /* 0x0005cce201007387 */ /* 0x000fe80000100800 */
[----:B------:R0:W-:Y:S01]  /*e410*/  STL [R1+0x5c8], R225 ;  /* 0x0005c8e101007387 */ /* 0x0001e20000100800 */
[----:B-1----:R-:W-:Y:S01]  /*e420*/  PRMT R149, RZ, 0x7610, R149 ;  /* 0x00007610ff957816 */ /* 0x002fe20000000095 */
[----:B------:R-:W-:-:S02]  /*e430*/  @!P0 IMAD.MOV.U32 R158, RZ, RZ, R109 ;  /* 0x000000ffff9e8224 */ /* 0x000fc400078e006d */
[----:B------:R-:W-:Y:S01]  /*e440*/  @!P0 IMAD.MOV.U32 R159, RZ, RZ, R21 ;  /* 0x000000ffff9f8224 */ /* 0x000fe200078e0015 */
[----:B------:R1:W-:Y:S04]  /*e450*/  STS.U8 [R6+UR7+0x4002], R151 ;  /* 0x0040029706007988 */ /* 0x0003e80008000007 */
[----:B------:R1:W4:Y:S04]  /*e460*/  @!P0 LDG.E.U8 R149, desc[UR18][R158.64] ;  /* 0x000000129e958981 */ /* 0x000328000c1e1100 */
[----:B0-----:R-:W4:Y:S04]  /*e470*/  LDL.LU R225, [R1+0x88] ;  /* 0x0000880001e17983 */ /* 0x001f280000300800 */
[----:B------:R-:W4:Y:S04]  /*e480*/  LDL.LU R192, [R1] ;  /* 0x0000000001c07983 */ /* 0x000f280000300800 */
[----:B------:R0:W-:Y:S01]  /*e490*/  STL [R1+0x5d4], R210 ;  /* 0x0005d4d201007387 */ /* 0x0001e20000100800 */
[----:B-1----:R-:W-:Y:S01]  /*e4a0*/  PRMT R151, RZ, 0x7610, R151 ;  /* 0x00007610ff977816 */ /* 0x002fe20000000097 */
[----:B------:R-:W-:-:S02]  /*e4b0*/  @!P0 IMAD.MOV.U32 R158, RZ, RZ, R101 ;  /* 0x000000ffff9e8224 */ /* 0x000fc400078e0065 */
[----:B0-----:R-:W4:Y:S04]  /*e4c0*/  LDL.LU R210, [R1+0x74] ;  /* 0x0000740001d27983 */ /* 0x001f280000300800 */
[----:B------:R-:W-:Y:S04]  /*e4d0*/  STL [R1+0x5d0], R209 ;  /* 0x0005d0d101007387 */ /* 0x000fe80000100800 */
[----:B------:R-:W-:Y:S04]  /*e4e0*/  STL [R1+0x5d8], R7 ;  /* 0x0005d80701007387 */ /* 0x000fe80000100800 */
[----:B------:R-:W-:Y:S01]  /*e4f0*/  STL [R1+0x5e0], R194 ;  /* 0x0005e0c201007387 */ /* 0x000fe20000100800 */
[----:B------:R-:W-:-:S03]  /*e500*/  @!P0 IMAD.MOV.U32 R159, RZ, RZ, R11 ;  /* 0x000000ffff9f8224 */ /* 0x000fc600078e000b */
[----:B------:R0:W-:Y:S04]  /*e510*/  STL [R1+0x5dc], R193 ;  /* 0x0005dcc101007387 */ /* 0x0001e80000100800 */
[----:B------:R3:W4:Y:S04]  /*e520*/  @!P0 LDG.E.U8 R151, desc[UR18][R158.64] ;  /* 0x000000129e978981 */ /* 0x000728000c1e1100 */
[----:B0-----:R-:W4:Y:S04]  /*e530*/  LDL.LU R193, [R1+0x7c] ;  /* 0x00007c0001c17983 */ /* 0x001f280000300800 */
[----:B------:R0:W-:Y:S04]  /*e540*/  STL [R1+0x5e8], R109 ;  /* 0x0005e86d01007387 */ /* 0x0001e80000100800 */
[----:B0-----:R-:W4:Y:S04]  /*e550*/  LDL.LU R109, [R1+0xb0] ;  /* 0x0000b000016d7983 */ /* 0x001f280000300800 */
[----:B------:R0:W-:Y:S04]  /*e560*/  STL [R1+0x5e4], R21 ;  /* 0x0005e41501007387 */ /* 0x0001e80000100800 */
[----:B0-----:R-:W4:Y:S04]  /*e570*/  LDL.LU R21, [R1+0x84] ;  /* 0x0000840001157983 */ /* 0x001f280000300800 */
[----:B------:R0:W-:Y:S04]  /*e580*/  STL [R1+0x5f0], R101 ;  /* 0x0005f06501007387 */ /* 0x0001e80000100800 */
[----:B------:R1:W-:Y:S04]  /*e590*/  STS.U8 [R6+UR7+0x4004], R152 ;  /* 0x0040049806007988 */ /* 0x0003e80008000007 */
[----:B0-----:R-:W4:Y:S04]  /*e5a0*/  LDL.LU R101, [R1+0xb8] ;  /* 0x0000b80001657983 */ /* 0x001f280000300800 */
[----:B------:R0:W-:Y:S01]  /*e5b0*/  STL [R1+0x5ec], R11 ;  /* 0x0005ec0b01007387 */ /* 0x0001e20000100800 */
[----:B-1----:R-:W-:-:S03]  /*e5c0*/  PRMT R152, RZ, 0x7610, R152 ;  /* 0x00007610ff987816 */ /* 0x002fc60000000098 */
[----:B0-----:R-:W4:Y:S04]  /*e5d0*/  LDL.LU R11, [R1+0x8c] ;  /* 0x00008c00010b7983 */ /* 0x001f280000300800 */
[----:B------:R-:W4:Y:S04]  /*e5e0*/  LDL R209, [R1+0x188] ;  /* 0x0001880001d17983 */ /* 0x000f280000100800 */
[----:B------:R-:W4:Y:S04]  /*e5f0*/  LDL R194, [R1+0x148] ;  /* 0x0001480001c27983 */ /* 0x000f280000100800 */
[----:B------:R0:W-:Y:S04]  /*e600*/  STS.U8 [R6+UR7+0x4006], R155 ;  /* 0x0040069b06007988 */ /* 0x0001e80008000007 */
[----:B------:R-:W4:Y:S01]  /*e610*/  LDL R7, [R1+0xcc] ;  /* 0x0000cc0001077983 */ /* 0x000f220000100800 */
[----:B0-----:R-:W-:Y:S01]  /*e620*/  PRMT R155, RZ, 0x7610, R155 ;  /* 0x00007610ff9b7816 */ /* 0x001fe2000000009b */
[----:B---3--:R-:W-:-:S02]  /*e630*/  @!P0 IMAD.MOV.U32 R159, RZ, RZ, R195 ;  /* 0x000000ffff9f8224 */ /* 0x008fc400078e00c3 */
[----:B------:R-:W3:Y:S01]  /*e640*/  LDL R195, [R1+0x18c] ;  /* 0x00018c0001c37983 */ /* 0x000ee20000100800 */
[----:B--2---:R-:W-:-:S03]  /*e650*/  @!P0 IMAD.MOV.U32 R158, RZ, RZ, R110 ;  /* 0x000000ffff9e8224 */ /* 0x004fc600078e006e */
[----:B------:R-:W2:Y:S04]  /*e660*/  LDL R110, [R1+0x14c] ;  /* 0x00014c00016e7983 */ /* 0x000ea80000100800 */
[----:B------:R4:W2:Y:S02]  /*e670*/  @!P0 LDG.E.U8 R152, desc[UR18][R158.64] ;  /* 0x000000129e988981 */ /* 0x0008a4000c1e1100 */
[----:B----4-:R-:W-:Y:S02]  /*e680*/  @!P0 IMAD.MOV.U32 R158, RZ, RZ, R12 ;  /* 0x000000ffff9e8224 */ /* 0x010fe400078e000c */
[----:B------:R-:W-:Y:S01]  /*e690*/  @!P0 IMAD.MOV.U32 R159, RZ, RZ, R23 ;  /* 0x000000ffff9f8224 */ /* 0x000fe200078e0017 */
[----:B------:R-:W4:Y:S04]  /*e6a0*/  LDL R12, [R1+0x10c] ;  /* 0x00010c00010c7983 */ /* 0x000f280000100800 */
[----:B------:R-:W4:Y:S04]  /*e6b0*/  LDL R23, [R1+0x108] ;  /* 0x0001080001177983 */ /* 0x000f280000100800 */
[----:B------:R0:W4:Y:S02]  /*e6c0*/  @!P0 LDG.E.U8 R155, desc[UR18][R158.64] ;  /* 0x000000129e9b8981 */ /* 0x000124000c1e1100 */
[----:B0-----:R-:W-:-:S02]  /*e6d0*/  @!P0 IMAD.MOV.U32 R158, RZ, RZ, R8 ;  /* 0x000000ffff9e8224 */ /* 0x001fc400078e0008 */
[----:B------:R-:W4:Y:S01]  /*e6e0*/  LDL R8, [R1+0xc8] ;  /* 0x0000c80001087983 */ /* 0x000f220000100800 */
[----:B------:R-:W-:-:S03]  /*e6f0*/  @!P0 IMAD.MOV.U32 R159, RZ, RZ, R243 ;  /* 0x000000ffff9f8224 */ /* 0x000fc600078e00f3 */
[----:B------:R0:W-:Y:S04]  /*e700*/  STS.U8 [R6+UR7+0x4008], R156 ;  /* 0x0040089c06007988 */ /* 0x0001e80008000007 */
[----:B------:R1:W-:Y:S01]  /*e710*/  STS.U8 [R6+UR7+0x400a], R160 ;  /* 0x00400aa006007988 */ /* 0x0003e20008000007 */
[----:B0-----:R-:W-:Y:S02]  /*e720*/  PRMT R156, RZ, 0x7610, R156 ;  /* 0x00007610ff9c7816 */ /* 0x001fe4000000009c */
[----:B-1----:R-:W-:-:S04]  /*e730*/  PRMT R160, RZ, 0x7610, R160 ;  /* 0x00007610ffa07816 */ /* 0x002fc800000000a0 */
[----:B------:R0:W4:Y:S04]  /*e740*/  @!P0 LDG.E.U8 R156, desc[UR18][R158.64] ;  /* 0x000000129e9c8981 */ /* 0x000128000c1e1100 */
[----:B------:R1:W-:Y:S04]  /*e750*/  STS.U8 [R6+UR7+0x400c], R163 ;  /* 0x00400ca306007988 */ /* 0x0003e80008000007 */
[----:B------:R0:W-:Y:S01]  /*e760*/  STS.U8 [R6+UR7+0x400e], R165 ;  /* 0x00400ea506007988 */ /* 0x0001e20008000007 */
[----:B-1----:R-:W-:Y:S02]  /*e770*/  PRMT R163, RZ, 0x7610, R163 ;  /* 0x00007610ffa37816 */ /* 0x002fe400000000a3 */
[----:B0-----:R-:W-:Y:S01]  /*e780*/  PRMT R165, RZ, 0x7610, R165 ;  /* 0x00007610ffa57816 */ /* 0x001fe200000000a5 */
[----:B------:R0:W-:Y:S04]  /*e790*/  STS.U8 [R5+UR7+0x4000], R166 ;  /* 0x004000a605007988 */ /* 0x0001e80008000007 */
[----:B------:R1:W-:Y:S01]  /*e7a0*/  STS.U8 [R5+UR7+0x4002], R169 ;  /* 0x004002a905007988 */ /* 0x0003e20008000007 */
[----:B0-----:R-:W-:-:S02]  /*e7b0*/  PRMT R166, RZ, 0x7610, R166 ;  /* 0x00007610ffa67816 */ /* 0x001fc400000000a6 */
[----:B-1----:R-:W-:Y:S01]  /*e7c0*/  PRMT R169, RZ, 0x7610, R169 ;  /* 0x00007610ffa97816 */ /* 0x002fe200000000a9 */
[----:B------:R0:W-:Y:S04]  /*e7d0*/  STS.U8 [R5+UR7+0x4004], R170 ;  /* 0x004004aa05007988 */ /* 0x0001e80008000007 */
[----:B------:R1:W-:Y:S01]  /*e7e0*/  STS.U8 [R5+UR7+0x4006], R173 ;  /* 0x004006ad05007988 */ /* 0x0003e20008000007 */
[----:B0-----:R-:W-:-:S03]  /*e7f0*/  PRMT R170, RZ, 0x7610, R170 ;  /* 0x00007610ffaa7816 */ /* 0x001fc600000000aa */
[----:B------:R0:W-:Y:S01]  /*e800*/  STL [R1+0x5f4], R6 ;  /* 0x0005f40601007387 */ /* 0x0001e20000100800 */
[----:B-1----:R-:W-:-:S03]  /*e810*/  PRMT R173, RZ, 0x7610, R173 ;  /* 0x00007610ffad7816 */ /* 0x002fc600000000ad */
[----:B------:R1:W-:Y:S04]  /*e820*/  STS.U8 [R5+UR7+0x4008], R175 ;  /* 0x004008af05007988 */ /* 0x0003e80008000007 */
[----:B0-----:R-:W4:Y:S04]  /*e830*/  LDL.LU R6, [R1+0xc0] ;  /* 0x0000c00001067983 */ /* 0x001f280000300800 */
[----:B------:R-:W4:Y:S04]  /*e840*/  LDL R243, [R1+0x440] ;  /* 0x0004400001f37983 */ /* 0x000f280000100800 */
[----:B------:R-:W4:Y:S01]  /*e850*/  LDL R226, [R1+0x444] ;  /* 0x0004440001e27983 */ /* 0x000f220000100800 */
[----:B-1----:R-:W-:-:S03]  /*e860*/  PRMT R175, RZ, 0x7610, R175 ;  /* 0x00007610ffaf7816 */ /* 0x002fc600000000af */
[----:B------:R0:W-:Y:S04]  /*e870*/  STS.U8 [R5+UR7+0x400a], R176 ;  /* 0x00400ab005007988 */ /* 0x0001e80008000007 */
[----:B------:R1:W-:Y:S01]  /*e880*/  STS.U8 [R5+UR7+0x400c], R179 ;  /* 0x00400cb305007988 */ /* 0x0003e20008000007 */
[----:B0-----:R-:W-:Y:S02]  /*e890*/  PRMT R176, RZ, 0x7610, R176 ;  /* 0x00007610ffb07816 */ /* 0x001fe400000000b0 */
[----:B-1----:R-:W-:Y:S01]  /*e8a0*/  PRMT R179, RZ, 0x7610, R179 ;  /* 0x00007610ffb37816 */ /* 0x002fe200000000b3 */
[----:B------:R0:W-:Y:S02]  /*e8b0*/  STS.U8 [R5+UR7+0x400e], R181 ;  /* 0x00400eb505007988 */ /* 0x0001e40008000007 */
[----:B0-----:R-:W-:Y:S01]  /*e8c0*/  PRMT R181, RZ, 0x7610, R181 ;  /* 0x00007610ffb57816 */ /* 0x001fe200000000b5 */
[----:B------:R-:W-:-:S02]  /*e8d0*/  @!P0 IMAD.MOV.U32 R159, RZ, RZ, R209 ;  /* 0x000000ffff9f8224 */ /* 0x000fc400078e00d1 */
[----:B------:R-:W4:Y:S01]  /*e8e0*/  LDL R209, [R1+0x200] ;  /* 0x0002000001d17983 */ /* 0x000f220000100800 */
[----:B---3--:R-:W-:-:S03]  /*e8f0*/  @!P0 IMAD.MOV.U32 R158, RZ, RZ, R195 ;  /* 0x000000ffff9e8224 */ /* 0x008fc600078e00c3 */
[----:B------:R-:W3:Y:S04]  /*e900*/  LDL R195, [R1+0x204] ;  /* 0x0002040001c37983 */ /* 0x000ee80000100800 */
[----:B------:R0:W3:Y:S02]  /*e910*/  @!P0 LDG.E.U8 R160, desc[UR18][R158.64] ;  /* 0x000000129ea08981 */ /* 0x0000e4000c1e1100 */
[----:B0-----:R-:W-:Y:S02]  /*e920*/  @!P0 IMAD.MOV.U32 R159, RZ, RZ, R194 ;  /* 0x000000ffff9f8224 */ /* 0x001fe400078e00c2 */
[----:B------:R-:W3:Y:S01]  /*e930*/  LDL R194, [R1+0x1c0] ;  /* 0x0001c00001c27983 */ /* 0x000ee20000100800 */
[----:B--2---:R-:W-:-:S03]  /*e940*/  @!P0 IMAD.MOV.U32 R158, RZ, RZ, R110 ;  /* 0x000000ffff9e8224 */ /* 0x004fc600078e006e */
[----:B------:R-:W2:Y:S04]  /*e950*/  LDL R110, [R1+0x1c4] ;  /* 0x0001c400016e7983 */ /* 0x000ea80000100800 */
[----:B------:R4:W2:Y:S02]  /*e960*/  @!P0 LDG.E.U8 R163, desc[UR18][R158.64] ;  /* 0x000000129ea38981 */ /* 0x0008a4000c1e1100 */
[----:B----4-:R-:W-:Y:S02]  /*e970*/  @!P0 IMAD.MOV.U32 R158, RZ, RZ, R12 ;  /* 0x000000ffff9e8224 */ /* 0x010fe400078e000c */
[----:B------:R-:W4:Y:S01]  /*e980*/  LDL R12, [R1+0x184] ;  /* 0x00018400010c7983 */ /* 0x000f220000100800 */
[----:B------:R-:W-:-:S03]  /*e990*/  @!P0 IMAD.MOV.U32 R159, RZ, RZ, R23 ;  /* 0x000000ffff9f8224 */ /* 0x000fc600078e0017 */
[----:B------:R-:W4:Y:S04]  /*e9a0*/  LDL R23, [R1+0x180] ;  /* 0x0001800001177983 */ /* 0x000f280000100800 */
[----:B------:R0:W4:Y:S02]  /*e9b0*/  @!P0 LDG.E.U8 R165, desc[UR18][R158.64] ;  /* 0x000000129ea58981 */ /* 0x000124000c1e1100 */
[----:B0-----:R-:W-:Y:S02]  /*e9c0*/  @!P0 IMAD.MOV.U32 R158, RZ, RZ, R7 ;  /* 0x000000ffff9e8224 */ /* 0x001fe400078e0007 */
[----:B------:R-:W-:Y:S01]  /*e9d0*/  @!P0 IMAD.MOV.U32 R159, RZ, RZ, R8 ;  /* 0x000000ffff9f8224 */ /* 0x000fe200078e0008 */
[----:B------:R-:W4:Y:S04]  /*e9e0*/  LDL R7, [R1+0x144] ;  /* 0x0001440001077983 */ /* 0x000f280000100800 */
[----:B------:R0:W4:Y:S04]  /*e9f0*/  @!P0 LDG.E.U8 R166, desc[UR18][R158.64] ;  /* 0x000000129ea68981 */ /* 0x000128000c1e1100 */
[----:B------:R-:W4:Y:S01]  /*ea00*/  LDL R8, [R1+0x140] ;  /* 0x0001400001087983 */ /* 0x000f220000100800 */
[----:B0-----:R-:W-:-:S02]  /*ea10*/  @!P0 IMAD.MOV.U32 R158, RZ, RZ, R11 ;  /* 0x000000ffff9e8224 */ /* 0x001fc400078e000b */
[----:B------:R-:W-:-:S05]  /*ea20*/  @!P0 IMAD.MOV.U32 R159, RZ, RZ, R225 ;  /* 0x000000ffff9f8224 */ /* 0x000fca00078e00e1 */
[----:B------:R0:W4:Y:S02]  /*ea30*/  @!P0 LDG.E.U8 R169, desc[UR18][R158.64] ;  /* 0x000000129ea98981 */ /* 0x000124000c1e1100 */
[----:B0-----:R-:W-:Y:S02]  /*ea40*/  @!P0 IMAD.MOV.U32 R158, RZ, RZ, R211 ;  /* 0x000000ffff9e8224 */ /* 0x001fe400078e00d3 */
[----:B------:R-:W-:-:S05]  /*ea50*/  @!P0 IMAD.MOV.U32 R159, RZ, RZ, R9 ;  /* 0x000000ffff9f8224 */ /* 0x000fca00078e0009 */
[----:B------:R0:W4:Y:S02]  /*ea60*/  @!P0 LDG.E.U8 R170, desc[UR18][R158.64] ;  /* 0x000000129eaa8981 */ /* 0x000124000c1e1100 */
[----:B0-----:R-:W-:Y:S02]  /*ea70*/  @!P0 IMAD.MOV.U32 R158, RZ, RZ, R91 ;  /* 0x000000ffff9e8224 */ /* 0x001fe400078e005b */
[----:B------:R-:W-:Y:S01]  /*ea80*/  @!P0 IMAD.MOV.U32 R159, RZ, RZ, R0 ;  /* 0x000000ffff9f8224 */ /* 0x000fe200078e0000 */
[----:B------:R-:W-:Y:S04]  /*ea90*/  STL [R1+0x5fc], R11 ;  /* 0x0005fc0b01007387 */ /* 0x000fe80000100800 */
[----:B------:R0:W4:Y:S04]  /*eaa0*/  @!P0 LDG.E.U8 R173, desc[UR18][R158.64] ;  /* 0x000000129ead8981 */ /* 0x000128000c1e1100 */
[----:B------:R-:W-:Y:S01]  /*eab0*/  STL [R1+0x5f8], R225 ;  /* 0x0005f8e101007387 */ /* 0x000fe20000100800 */
[----:B0-----:R-:W-:-:S02]  /*eac0*/  @!P0 IMAD.MOV.U32 R158, RZ, RZ, R240 ;  /* 0x000000ffff9e8224 */ /* 0x001fc400078e00f0 */
[----:B------:R-:W-:Y:S01]  /*ead0*/  @!P0 IMAD.MOV.U32 R159, RZ, RZ, R239 ;  /* 0x000000ffff9f8224 */ /* 0x000fe200078e00ef */
[----:B------:R-:W-:Y:S04]  /*eae0*/  STL [R1+0x604], R211 ;  /* 0x000604d301007387 */ /* 0x000fe80000100800 */
[----:B------:R0:W-:Y:S04]  /*eaf0*/  STL [R1+0x600], R9 ;  /* 0x0006000901007387 */ /* 0x0001e80000100800 */
[----:B------:R1:W4:Y:S04]  /*eb00*/  @!P0 LDG.E.U8 R175, desc[UR18][R158.64] ;  /* 0x000000129eaf8981 */ /* 0x000328000c1e1100 */
[----:B0-----:R-:W4:Y:S04]  /*eb10*/  LDL.LU R9, [R1+0xb4] ;  /* 0x0000b40001097983 */ /* 0x001f280000300800 */
[----:B------:R-:W-:Y:S01]  /*eb20*/  STL [R1+0x60c], R91 ;  /* 0x00060c5b01007387 */ /* 0x000fe20000100800 */
[----:B-1----:R-:W-:-:S02]  /*eb30*/  @!P0 IMAD.MOV.U32 R158, RZ, RZ, R224 ;  /* 0x000000ffff9e8224 */ /* 0x002fc400078e00e0 */
[----:B------:R-:W-:Y:S01]  /*eb40*/  @!P0 IMAD.MOV.U32 R159, RZ, RZ, R223 ;  /* 0x000000ffff9f8224 */ /* 0x000fe200078e00df */
[----:B------:R0:W-:Y:S04]  /*eb50*/  STL [R1+0x608], R0 ;  /* 0x0006080001007387 */ /* 0x0001e80000100800 */
[----:B------:R1:W4:Y:S04]  /*eb60*/  @!P0 LDG.E.U8 R176, desc[UR18][R158.64] ;  /* 0x000000129eb08981 */ /* 0x000328000c1e1100 */
[----:B0-----:R-:W4:Y:S04]  /*eb70*/  LDL.LU R0, [R1+0xbc] ;  /* 0x0000bc0001007983 */ /* 0x001f280000300800 */
[----:B------:R0:W-:Y:S01]  /*eb80*/  STL [R1+0x614], R240 ;  /* 0x000614f001007387 */ /* 0x0001e20000100800 */
[----:B-1----:R-:W-:-:S02]  /*eb90*/  @!P0 IMAD.MOV.U32 R158, RZ, RZ, R208 ;  /* 0x000000ffff9e8224 */ /* 0x002fc400078e00d0 */
[----:B------:R-:W-:-:S05]  /*eba0*/  @!P0 IMAD.MOV.U32 R159, RZ, RZ, R207 ;  /* 0x000000ffff9f8224 */ /* 0x000fca00078e00cf */
[----:B------:R1:W4:Y:S04]  /*ebb0*/  @!P0 LDG.E.U8 R179, desc[UR18][R158.64] ;  /* 0x000000129eb38981 */ /* 0x000328000c1e1100 */
[----:B0-----:R-:W4:Y:S04]  /*ebc0*/  LDL.LU R240, [R1+0xf0] ;  /* 0x0000f00001f07983 */ /* 0x001f280000300800 */
[----:B------:R0:W-:Y:S01]  /*ebd0*/  STL [R1+0x610], R239 ;  /* 0x000610ef01007387 */ /* 0x0001e20000100800 */
[----:B-1----:R-:W-:Y:S02]  /*ebe0*/  @!P0 IMAD.MOV.U32 R158, RZ, RZ, R116 ;  /* 0x000000ffff9e8224 */ /* 0x002fe400078e0074 */
[----:B------:R-:W-:-:S05]  /*ebf0*/  @!P0 IMAD.MOV.U32 R159, RZ, RZ, R98 ;  /* 0x000000ffff9f8224 */ /* 0x000fca00078e0062 */
[----:B------:R1:W4:Y:S04]  /*ec00*/  @!P0 LDG.E.U8 R181, desc[UR18][R158.64] ;  /* 0x000000129eb58981 */ /* 0x000328000c1e1100 */
[----:B0-----:R-:W4:Y:S04]  /*ec10*/  LDL.LU R239, [R1+0xc4] ;  /* 0x0000c40001ef7983 */ /* 0x001f280000300800 */
[----:B------:R0:W-:Y:S04]  /*ec20*/  STL [R1+0x61c], R224 ;  /* 0x00061ce001007387 */ /* 0x0001e80000100800 */
[----:B0-----:R-:W4:Y:S04]  /*ec30*/  LDL.LU R224, [R1+0x100] ;  /* 0x0001000001e07983 */ /* 0x001f280000300800 */
[----:B------:R0:W-:Y:S01]  /*ec40*/  STL [R1+0x618], R223 ;  /* 0x000618df01007387 */ /* 0x0001e20000100800 */
[----:B-1----:R-:W-:-:S03]  /*ec50*/  @!P0 IMAD.MOV.U32 R158, RZ, RZ, R108 ;  /* 0x000000ffff9e8224 */ /* 0x002fc600078e006c */
[----:B0-----:R-:W4:Y:S04]  /*ec60*/  LDL.LU R223, [R1+0xf8] ;  /* 0x0000f80001df7983 */ /* 0x001f280000300800 */
[----:B------:R-:W-:Y:S04]  /*ec70*/  STL [R1+0x624], R208 ;  /* 0x000624d001007387 */ /* 0x000fe80000100800 */
[----:B------:R-:W-:Y:S04]  /*ec80*/  STL [R1+0x620], R207 ;  /* 0x000620cf01007387 */ /* 0x000fe80000100800 */
[----:B------:R0:W-:Y:S04]  /*ec90*/  STL [R1+0x628], R5 ;  /* 0x0006280501007387 */ /* 0x0001e80000100800 */
[----:B0-----:R-:W4:Y:S04]  /*eca0*/  LDL.LU R5, [R1+0xf4] ;  /* 0x0000f40001057983 */ /* 0x001f280000300800 */
[----:B------:R0:W-:Y:S04]  /*ecb0*/  STL [R1+0x630], R116 ;  /* 0x0006307401007387 */ /* 0x0001e80000100800 */
[----:B0-----:R-:W4:Y:S04]  /*ecc0*/  LDL.LU R116, [R1+0xfc] ;  /* 0x0000fc0001747983 */ /* 0x001f280000300800 */
[----:B------:R-:W-:Y:S04]  /*ecd0*/  STL [R1+0x62c], R98 ;  /* 0x00062c6201007387 */ /* 0x000fe80000100800 */
[----:B------:R0:W-:Y:S04]  /*ece0*/  STL [R1+0x638], R108 ;  /* 0x0006386c01007387 */ /* 0x0001e80000100800 */
[----:B0-----:R-:W4:Y:S01]  /*ecf0*/  LDL.LU R108, [R1+0x104] ;  /* 0x00010400016c7983 */ /* 0x001f220000300800 */
[----:B------:R-:W-:-:S03]  /*ed00*/  @!P0 IMAD.MOV.U32 R159, RZ, RZ, R19 ;  /* 0x000000ffff9f8224 */ /* 0x000fc600078e0013 */
[----:B------:R0:W-:Y:S04]  /*ed10*/  STS.U8 [R4+UR7+0x4000], R183 ;  /* 0x004000b704007988 */ /* 0x0001e80008000007 */
[----:B------:R1:W-:Y:S01]  /*ed20*/  STS.U8 [R4+UR7+0x4002], R184 ;  /* 0x004002b804007988 */ /* 0x0003e20008000007 */
[----:B0-----:R-:W-:Y:S02]  /*ed30*/  PRMT R183, RZ, 0x7610, R183 ;  /* 0x00007610ffb77816 */ /* 0x001fe400000000b7 */
[----:B-1----:R-:W-:-:S04]  /*ed40*/  PRMT R184, RZ, 0x7610, R184 ;  /* 0x00007610ffb87816 */ /* 0x002fc800000000b8 */
[----:B------:R0:W4:Y:S04]  /*ed50*/  @!P0 LDG.E.U8 R183, desc[UR18][R158.64] ;  /* 0x000000129eb78981 */ /* 0x000128000c1e1100 */
[----:B------:R1:W-:Y:S01]  /*ed60*/  STS.U8 [R4+UR7+0x4004], R187 ;  /* 0x004004bb04007988 */ /* 0x0003e20008000007 */
[----:B0-----:R-:W-:Y:S02]  /*ed70*/  @!P0 IMAD.MOV.U32 R158, RZ, RZ, R100 ;  /* 0x000000ffff9e8224 */ /* 0x001fe400078e0064 */
[----:B------:R-:W-:Y:S01]  /*ed80*/  @!P0 IMAD.MOV.U32 R159, RZ, RZ, R10 ;  /* 0x000000ffff9f8224 */ /* 0x000fe200078e000a */
        /* <DEDUP_REMOVED lines=8> */
[----:B---3--:R-:W-:Y:S02]  /*ee10*/  @!P0 IMAD.MOV.U32 R158, RZ, RZ, R195 ;  /* 0x000000ffff9e8224 */ /* 0x008fe400078e00c3 */
[----:B------:R-:W-:Y:S01]  /*ee20*/  @!P0 IMAD.MOV.U32 R159, RZ, RZ, R209 ;  /* 0x000000ffff9f8224 */ /* 0x000fe200078e00d1 */
[----:B0-----:R-:W-:-:S04]  /*ee30*/  PRMT R190, RZ, 0x7610, R190 ;  /* 0x00007610ffbe7816 */ /* 0x001fc800000000be */
[----:B------:R2:W3:Y:S04]  /*ee40*/  @!P0 LDG.E.U8 R188, desc[UR18][R158.64] ;  /* 0x000000129ebc8981 */ /* 0x0004e8000c1e1100 */
[----:B------:R0:W-:Y:S01]  /*ee50*/  STS.U8 [R4+UR7+0x400a], R189 ;  /* 0x00400abd04007988 */ /* 0x0001e20008000007 */
[----:B--2---:R-:W-:Y:S02]  /*ee60*/  @!P0 IMAD.MOV.U32 R158, RZ, RZ, R110 ;  /* 0x000000ffff9e8224 */ /* 0x004fe400078e006e */
[----:B------:R-:W-:Y:S01]  /*ee70*/  @!P0 IMAD.MOV.U32 R159, RZ, RZ, R194 ;  /* 0x000000ffff9f8224 */ /* 0x000fe200078e00c2 */
[----:B0-----:R-:W-:-:S04]  /*ee80*/  PRMT R189, RZ, 0x7610, R189 ;  /* 0x00007610ffbd7816 */ /* 0x001fc800000000bd */
[----:B------:R4:W2:Y:S04]  /*ee90*/  @!P0 LDG.E.U8 R190, desc[UR18][R158.64] ;  /* 0x000000129ebe8981 */ /* 0x0008a8000c1e1100 */
[----:B------:R0:W-:Y:S01]  /*eea0*/  STS.U8 [R4+UR7+0x400c], R186 ;  /* 0x00400cba04007988 */ /* 0x0001e20008000007 */
[----:B----4-:R-:W-:Y:S02]  /*eeb0*/  @!P0 IMAD.MOV.U32 R158, RZ, RZ, R12 ;  /* 0x000000ffff9e8224 */ /* 0x010fe400078e000c */
[----:B------:R-:W-:Y:S01]  /*eec0*/  @!P0 IMAD.MOV.U32 R159, RZ, RZ, R23 ;  /* 0x000000ffff9f8224 */ /* 0x000fe200078e0017 */
[----:B0-----:R-:W-:-:S04]  /*eed0*/  PRMT R186, RZ, 0x7610, R186 ;  /* 0x00007610ffba7816 */ /* 0x001fc800000000ba */
[----:B------:R0:W4:Y:S04]  /*eee0*/  @!P0 LDG.E.U8 R189, desc[UR18][R158.64] ;  /* 0x000000129ebd8981 */ /* 0x000128000c1e1100 */
[----:B------:R1:W-:Y:S01]  /*eef0*/  STS.U8 [R4+UR7+0x400e], R185 ;  /* 0x00400eb904007988 */ /* 0x0003e20008000007 */
[----:B0-----:R-:W-:Y:S02]  /*ef00*/  @!P0 IMAD.MOV.U32 R158, RZ, RZ, R7 ;  /* 0x000000ffff9e8224 */ /* 0x001fe400078e0007 */
[----:B------:R-:W-:Y:S01]  /*ef10*/  @!P0 IMAD.MOV.U32 R159, RZ, RZ, R8 ;  /* 0x000000ffff9f8224 */ /* 0x000fe200078e0008 */
[----:B-1----:R-:W-:-:S04]  /*ef20*/  PRMT R185, RZ, 0x7610, R185 ;  /* 0x00007610ffb97816 */ /* 0x002fc800000000b9 */
[----:B------:R0:W4:Y:S04]  /*ef30*/  @!P0 LDG.E.U8 R186, desc[UR18][R158.64] ;  /* 0x000000129eba8981 */ /* 0x000128000c1e1100 */
[----:B------:R1:W-:Y:S04]  /*ef40*/  STS.U8 [R3+UR7+0x4000], R182 ;  /* 0x004000b603007988 */ /* 0x0003e80008000007 */
[----:B------:R0:W-:Y:S01]  /*ef50*/  STS.U8 [R3+UR7+0x4002], R180 ;  /* 0x004002b403007988 */ /* 0x0001e20008000007 */
[----:B-1----:R-:W-:Y:S02]  /*ef60*/  PRMT R182, RZ, 0x7610, R182 ;  /* 0x00007610ffb67816 */ /* 0x002fe400000000b6 */
[----:B0-----:R-:W-:Y:S01]  /*ef70*/  PRMT R180, RZ, 0x7610, R180 ;  /* 0x00007610ffb47816 */ /* 0x001fe200000000b4 */
[----:B------:R0:W-:Y:S04]  /*ef80*/  STS.U8 [R3+UR7+0x4004], R178 ;  /* 0x004004b203007988 */ /* 0x0001e80008000007 */
[----:B------:R-:W-:Y:S01]  /*ef90*/  STL [R1+0x634], R19 ;  /* 0x0006341301007387 */ /* 0x000fe20000100800 */
[----:B0-----:R-:W-:-:S03]  /*efa0*/  PRMT R178, RZ, 0x7610, R178 ;  /* 0x00007610ffb27816 */ /* 0x001fc600000000b2 */
[----:B------:R0:W-:Y:S04]  /*efb0*/  STS.U8 [R3+UR7+0x4006], R177 ;  /* 0x004006b103007988 */ /* 0x0001e80008000007 */
[----:B------:R1:W-:Y:S01]  /*efc0*/  STL [R1+0x640], R100 ;  /* 0x0006406401007387 */ /* 0x0003e20000100800 */
[----:B0-----:R-:W-:-:S03]  /*efd0*/  PRMT R177, RZ, 0x7610, R177 ;  /* 0x00007610ffb17816 */ /* 0x001fc600000000b1 */
[----:B-1----:R-:W3:Y:S04]  /*efe0*/  LDL.LU R100, [R1+0x138] ;  /* 0x0001380001647983 */ /* 0x002ee80000300800 */
[----:B------:R0:W-:Y:S04]  /*eff0*/  STL [R1+0x63c], R10 ;  /* 0x00063c0a01007387 */ /* 0x0001e80000100800 */
[----:B------:R1:W-:Y:S04]  /*f000*/  STS.U8 [R3+UR7+0x4008], R174 ;  /* 0x004008ae03007988 */ /* 0x0003e80008000007 */
[----:B0-----:R-:W2:Y:S04]  /*f010*/  LDL.LU R10, [R1+0x130] ;  /* 0x00013000010a7983 */ /* 0x001ea80000300800 */
[----:B------:R-:W4:Y:S01]  /*f020*/  LDL R11, [R1+0x238] ;  /* 0x00023800010b7983 */ /* 0x000f220000100800 */
[----:B-1----:R-:W-:-:S03]  /*f030*/  PRMT R174, RZ, 0x7610, R174 ;  /* 0x00007610ffae7816 */ /* 0x002fc600000000ae */
[----:B------:R-:W3:Y:S04]  /*f040*/  LDL R8, [R1+0x43c] ;  /* 0x00043c0001087983 */ /* 0x000ee80000100800 */
[----:B------:R-:W2:Y:S04]  /*f050*/  LDL R7, [R1+0x1fc] ;  /* 0x0001fc0001077983 */ /* 0x000ea80000100800 */
[----:B------:R-:W-:Y:S01]  /*f060*/  STL [R1+0x644], R4 ;  /* 0x0006440401007387 */ /* 0x000fe20000100800 */
[----:B------:R-:W-:-:S03]  /*f070*/  @!P0 IMAD.MOV.U32 R159, RZ, RZ, R224 ;  /* 0x000000ffff9f8224 */ /* 0x000fc600078e00e0 */
[----:B------:R0:W-:Y:S04]  /*f080*/  STS.U8 [R3+UR7+0x400a], R172 ;  /* 0x00400aac03007988 */ /* 0x0001e80008000007 */
[----:B------:R1:W-:Y:S01]  /*f090*/  STS.U8 [R3+UR7+0x400c], R171 ;  /* 0x00400cab03007988 */ /* 0x0003e20008000007 */
[----:B0-----:R-:W-:Y:S02]  /*f0a0*/  PRMT R172, RZ, 0x7610, R172 ;  /* 0x00007610ffac7816 */ /* 0x001fe400000000ac */
[----:B-1----:R-:W-:Y:S01]  /*f0b0*/  PRMT R171, RZ, 0x7610, R171 ;  /* 0x00007610ffab7816 */ /* 0x002fe200000000ab */
[----:B------:R-:W-:Y:S01]  /*f0c0*/  STS.U8 [R3+UR7+0x400e], R168 ;  /* 0x00400ea803007988 */ /* 0x000fe20008000007 */
[----:B------:R-:W-:-:S05]  /*f0d0*/  @!P0 IMAD.MOV.U32 R158, RZ, RZ, R108 ;  /* 0x000000ffff9e8224 */ /* 0x000fca00078e006c */
[----:B------:R0:W2:Y:S02]  /*f0e0*/  @!P0 LDG.E.U8 R185, desc[UR18][R158.64] ;  /* 0x000000129eb98981 */ /* 0x0000a4000c1e1100 */
[----:B0-----:R-:W-:Y:S02]  /*f0f0*/  @!P0 IMAD.MOV.U32 R158, RZ, RZ, R239 ;  /* 0x000000ffff9e8224 */ /* 0x001fe400078e00ef */
[----:B------:R-:W-:-:S05]  /*f100*/  @!P0 IMAD.MOV.U32 R159, RZ, RZ, R6 ;  /* 0x000000ffff9f8224 */ /* 0x000fca00078e0006 */
[----:B------:R0:W2:Y:S02]  /*f110*/  @!P0 LDG.E.U8 R182, desc[UR18][R158.64] ;  /* 0x000000129eb68981 */ /* 0x0000a4000c1e1100 */
[----:B0-----:R-:W-:Y:S02]  /*f120*/  @!P0 IMAD.MOV.U32 R158, RZ, RZ, R21 ;  /* 0x000000ffff9e8224 */ /* 0x001fe400078e0015 */
[----:B------:R-:W-:-:S05]  /*f130*/  @!P0 IMAD.MOV.U32 R159, RZ, RZ, R242 ;  /* 0x000000ffff9f8224 */ /* 0x000fca00078e00f2 */
[----:B------:R0:W2:Y:S02]  /*f140*/  @!P0 LDG.E.U8 R180, desc[UR18][R158.64] ;  /* 0x000000129eb48981 */ /* 0x0000a4000c1e1100 */
[----:B0-----:R-:W-:Y:S02]  /*f150*/  @!P0 IMAD.MOV.U32 R158, RZ, RZ, R196 ;  /* 0x000000ffff9e8224 */ /* 0x001fe400078e00c4 */
[----:B------:R-:W-:-:S05]  /*f160*/  @!P0 IMAD.MOV.U32 R159, RZ, RZ, R212 ;  /* 0x000000ffff9f8224 */ /* 0x000fca00078e00d4 */
[----:B------:R0:W2:Y:S04]  /*f170*/  @!P0 LDG.E.U8 R178, desc[UR18][R158.64] ;  /* 0x000000129eb28981 */ /* 0x0000a8000c1e1100 */
[----:B------:R1:W-:Y:S01]  /*f180*/  STL [R1+0x64c], R108 ;  /* 0x00064c6c01007387 */ /* 0x0003e20000100800 */
[----:B0-----:R-:W-:Y:S02]  /*f190*/  @!P0 IMAD.MOV.U32 R158, RZ, RZ, R244 ;  /* 0x000000ffff9e8224 */ /* 0x001fe400078e00f4 */
[----:B------:R-:W-:Y:S01]  /*f1a0*/  @!P0 IMAD.MOV.U32 R159, RZ, RZ, R192 ;  /* 0x000000ffff9f8224 */ /* 0x000fe200078e00c0 */
[----:B-1----:R-:W2:Y:S04]  /*f1b0*/  LDL.LU R108, [R1+0x134] ;  /* 0x00013400016c7983 */ /* 0x002ea80000300800 */
[----:B------:R0:W2:Y:S04]  /*f1c0*/  @!P0 LDG.E.U8 R177, desc[UR18][R158.64] ;  /* 0x000000129eb18981 */ /* 0x0000a8000c1e1100 */
[----:B------:R-:W-:Y:S04]  /*f1d0*/  STL [R1+0x648], R224 ;  /* 0x000648e001007387 */ /* 0x000fe80000100800 */
[----:B------:R1:W-:Y:S01]  /*f1e0*/  STL [R1+0x654], R239 ;  /* 0x000654ef01007387 */ /* 0x0003e20000100800 */
[----:B0-----:R-:W-:-:S02]  /*f1f0*/  @!P0 IMAD.MOV.U32 R158, RZ, RZ, R238 ;  /* 0x000000ffff9e8224 */ /* 0x001fc400078e00ee */
[----:B------:R-:W-:-:S05]  /*f200*/  @!P0 IMAD.MOV.U32 R159, RZ, RZ, R237 ;  /* 0x000000ffff9f8224 */ /* 0x000fca00078e00ed */
[----:B------:R0:W2:Y:S04]  /*f210*/  @!P0 LDG.E.U8 R174, desc[UR18][R158.64] ;  /* 0x000000129eae8981 */ /* 0x0000a8000c1e1100 */
[----:B-1----:R-:W2:Y:S04]  /*f220*/  LDL.LU R239, [R1+0x13c] ;  /* 0x00013c0001ef7983 */ /* 0x002ea80000300800 */
[----:B------:R-:W-:Y:S01]  /*f230*/  STL [R1+0x650], R6 ;  /* 0x0006500601007387 */ /* 0x000fe20000100800 */
[----:B0-----:R-:W-:-:S03]  /*f240*/  @!P0 IMAD.MOV.U32 R158, RZ, RZ, R222 ;  /* 0x000000ffff9e8224 */ /* 0x001fc600078e00de */
[----:B------:R0:W-:Y:S01]  /*f250*/  STL [R1+0x65c], R21 ;  /* 0x00065c1501007387 */ /* 0x0001e20000100800 */
[----:B------:R-:W-:-:S05]  /*f260*/  @!P0 IMAD.MOV.U32 R159, RZ, RZ, R221 ;  /* 0x000000ffff9f8224 */ /* 0x000fca00078e00dd */
[----:B------:R1:W2:Y:S04]  /*f270*/  @!P0 LDG.E.U8 R172, desc[UR18][R158.64] ;  /* 0x000000129eac8981 */ /* 0x0002a8000c1e1100 */
[----:B0-----:R-:W2:Y:S04]  /*f280*/  LDL.LU R21, [R1+0x170] ;  /* 0x0001700001157983 */ /* 0x001ea80000300800 */
[----:B------:R-:W-:Y:S04]  /*f290*/  STL [R1+0x658], R242 ;  /* 0x000658f201007387 */ /* 0x000fe80000100800 */
[----:B------:R-:W-:Y:S01]  /*f2a0*/  STL [R1+0x664], R196 ;  /* 0x000664c401007387 */ /* 0x000fe20000100800 */
[----:B-1----:R-:W-:-:S03]  /*f2b0*/  @!P0 IMAD.MOV.U32 R158, RZ, RZ, R206 ;  /* 0x000000ffff9e8224 */ /* 0x002fc600078e00ce */
[----:B------:R0:W-:Y:S01]  /*f2c0*/  STL [R1+0x660], R212 ;  /* 0x000660d401007387 */ /* 0x0001e20000100800 */
[----:B------:R-:W-:Y:S01]  /*f2d0*/  @!P0 IMAD.MOV.U32 R159, RZ, RZ, R205 ;  /* 0x000000ffff9f8224 */ /* 0x000fe200078e00cd */
[----:B------:R-:W-:-:S04]  /*f2e0*/  PRMT R168, RZ, 0x7610, R168 ;  /* 0x00007610ffa87816 */ /* 0x000fc800000000a8 */
[----:B------:R1:W2:Y:S04]  /*f2f0*/  @!P0 LDG.E.U8 R171, desc[UR18][R158.64] ;  /* 0x000000129eab8981 */ /* 0x0002a8000c1e1100 */
[----:B0-----:R-:W2:Y:S04]  /*f300*/  LDL.LU R212, [R1+0x178] ;  /* 0x0001780001d47983 */ /* 0x001ea80000300800 */
[----:B------:R0:W-:Y:S01]  /*f310*/  STL [R1+0x66c], R244 ;  /* 0x00066cf401007387 */ /* 0x0001e20000100800 */
[----:B-1----:R-:W-:Y:S02]  /*f320*/  @!P0 IMAD.MOV.U32 R158, RZ, RZ, R115 ;  /* 0x000000ffff9e8224 */ /* 0x002fe400078e0073 */
[----:B------:R-:W-:Y:S01]  /*f330*/  @!P0 IMAD.MOV.U32 R159, RZ, RZ, R96 ;  /* 0x000000ffff9f8224 */ /* 0x000fe200078e0060 */
[----:B------:R1:W-:Y:S04]  /*f340*/  STS.U8 [R2+UR7+0x4000], R167 ;  /* 0x004000a702007988 */ /* 0x0003e80008000007 */
[----:B------:R1:W2:Y:S04]  /*f350*/  @!P0 LDG.E.U8 R168, desc[UR18][R158.64] ;  /* 0x000000129ea88981 */ /* 0x0002a8000c1e1100 */
[----:B0-----:R-:W2:Y:S04]  /*f360*/  LDL.LU R244, [R1+0x174] ;  /* 0x0001740001f47983 */ /* 0x001ea80000300800 */
[----:B------:R-:W-:Y:S04]  /*f370*/  STL [R1+0x668], R192 ;  /* 0x000668c001007387 */ /* 0x000fe80000100800 */
[----:B------:R0:W-:Y:S01]  /*f380*/  STL [R1+0x674], R238 ;  /* 0x000674ee01007387 */ /* 0x0001e20000100800 */
[----:B-1----:R-:W-:-:S03]  /*f390*/  PRMT R167, RZ, 0x7610, R167 ;  /* 0x00007610ffa77816 */ /* 0x002fc600000000a7 */
[----:B0-----:R-:W2:Y:S04]  /*f3a0*/  LDL.LU R238, [R1+0x17c] ;  /* 0x00017c0001ee7983 */ /* 0x001ea80000300800 */
[----:B------:R-:W-:Y:S04]  /*f3b0*/  STL [R1+0x670], R237 ;  /* 0x000670ed01007387 */ /* 0x000fe80000100800 */
[----:B------:R0:W-:Y:S01]  /*f3c0*/  STL [R1+0x67c], R222 ;  /* 0x00067cde01007387 */ /* 0x0001e20000100800 */
[----:B------:R-:W-:Y:S02]  /*f3d0*/  @!P0 IMAD.MOV.U32 R158, RZ, RZ, R107 ;  /* 0x000000ffff9e8224 */ /* 0x000fe400078e006b */
[----:B------:R-:W-:-:S05]  /*f3e0*/  @!P0 IMAD.MOV.U32 R159, RZ, RZ, R17 ;  /* 0x000000ffff9f8224 */ /* 0x000fca00078e0011 */
[----:B------:R1:W2:Y:S04]  /*f3f0*/  @!P0 LDG.E.U8 R167, desc[UR18][R158.64] ;  /* 0x000000129ea78981 */ /* 0x0002a8000c1e1100 */
[----:B0-----:R-:W2:Y:S04]  /*f400*/  LDL.LU R222, [R1+0x1b0] ;  /* 0x0001b00001de7983 */ /* 0x001ea80000300800 */
[----:B------:R-:W-:Y:S04]  /*f410*/  STL [R1+0x678], R221 ;  /* 0x000678dd01007387 */ /* 0x000fe80000100800 */
[----:B------:R-:W-:Y:S04]  /*f420*/  STL [R1+0x684], R206 ;  /* 0x000684ce01007387 */ /* 0x000fe80000100800 */
[----:B------:R0:W-:Y:S01]  /*f430*/  STL [R1+0x680], R205 ;  /* 0x000680cd01007387 */ /* 0x0001e20000100800 */
[----:B-1----:R-:W-:-:S03]  /*f440*/  @!P0 IMAD.MOV.U32 R158, RZ, RZ, R99 ;  /* 0x000000ffff9e8224 */ /* 0x002fc600078e0063 */
[----:B0-----:R-:W2:Y:S04]  /*f450*/  LDL.LU R205, [R1+0x1b8] ;  /* 0x0001b80001cd7983 */ /* 0x001ea80000300800 */
[----:B------:R-:W-:Y:S04]  /*f460*/  STL [R1+0x688], R3 ;  /* 0x0006880301007387 */ /* 0x000fe80000100800 */
[----:B------:R-:W-:Y:S04]  /*f470*/  STL [R1+0x690], R115 ;  /* 0x0006907301007387 */ /* 0x000fe80000100800 */
[----:B------:R0:W-:Y:S04]  /*f480*/  STL [R1+0x68c], R96 ;  /* 0x00068c6001007387 */ /* 0x0001e80000100800 */
[----:B0-----:R-:W2:Y:S04]  /*f490*/  LDL.LU R96, [R1+0x1b4] ;  /* 0x0001b40001607983 */ /* 0x001ea80000300800 */
[----:B------:R-:W-:Y:S04]  /*f4a0*/  STL [R1+0x698], R107 ;  /* 0x0006986b01007387 */ /* 0x000fe80000100800 */
[----:B------:R0:W-:Y:S04]  /*f4b0*/  STL [R1+0x694], R17 ;  /* 0x0006941101007387 */ /* 0x0001e80000100800 */
[----:B0-----:R-:W2:Y:S04]  /*f4c0*/  LDL.LU R17, [R1+0x1bc] ;  /* 0x0001bc0001117983 */ /* 0x001ea80000300800 */
[----:B------:R0:W-:Y:S04]  /*f4d0*/  STL [R1+0x6a0], R99 ;  /* 0x0006a06301007387 */ /* 0x0001e80000100800 */
[----:B0-----:R-:W2:Y:S01]  /*f4e0*/  LDL.LU R99, [R1+0x1f8] ;  /* 0x0001f80001637983 */ /* 0x001ea20000300800 */
[----:B------:R-:W-:-:S03]  /*f4f0*/  @!P0 IMAD.MOV.U32 R159, RZ, RZ, R117 ;  /* 0x000000ffff9f8224 */ /* 0x000fc600078e0075 */
[----:B------:R0:W-:Y:S04]  /*f500*/  STL [R1+0x69c], R117 ;  /* 0x00069c7501007387 */ /* 0x0001e80000100800 */
[----:B0-----:R-:W2:Y:S04]  /*f510*/  LDL.LU R117, [R1+0x1f0] ;  /* 0x0001f00001757983 */ /* 0x001ea80000300800 */
[----:B------:R-:W2:Y:S04]  /*f520*/  LDL R3, [R1+0x234] ;  /* 0x0002340001037983 */ /* 0x000ea80000100800 */
[----:B------:R0:W-:Y:S04]  /*f530*/  STS.U8 [R2+UR7+0x4002], R164 ;  /* 0x004002a402007988 */ /* 0x0001e80008000007 */
[----:B------:R1:W-:Y:S01]  /*f540*/  STS.U8 [R2+UR7+0x4004], R162 ;  /* 0x004004a202007988 */ /* 0x0003e20008000007 */
[----:B------:R-:W2:Y:S01]  /*f550*/  S2R R195, SR_TID.X ;  /* 0x0000000000c37919 */ /* 0x000ea20000002100 */
[----:B0-----:R-:W-:-:S02]  /*f560*/  PRMT R164, RZ, 0x7610, R164 ;  /* 0x00007610ffa47816 */ /* 0x001fc400000000a4 */
[----:B------:R0:W-:Y:S01]  /*f570*/  STS.U8 [R2+UR7+0x4006], R161 ;  /* 0x004006a102007988 */ /* 0x0001e20008000007 */
[----:B-1----:R-:W-:-:S03]  /*f580*/  PRMT R162, RZ, 0x7610, R162 ;  /* 0x00007610ffa27816 */ /* 0x002fc600000000a2 */
[----:B------:R3:W2:Y:S04]  /*f590*/  @!P0 LDG.E.U8 R164, desc[UR18][R158.64] ;  /* 0x000000129ea48981 */ /* 0x0006a8000c1e1100 */
[----:B------:R-:W2:Y:S01]  /*f5a0*/  LDL R4, [R1+0x230] ;  /* 0x0002300001047983 */ /* 0x000ea20000100800 */
[----:B---3--:R-:W-:Y:S02]  /*f5b0*/  @!P0 IMAD.MOV.U32 R158, RZ, RZ, R8 ;  /* 0x000000ffff9e8224 */ /* 0x008fe400078e0008 */
[----:B----4-:R-:W-:Y:S01]  /*f5c0*/  @!P0 IMAD.MOV.U32 R159, RZ, RZ, R11 ;  /* 0x000000ffff9f8224 */ /* 0x010fe200078e000b */
[----:B0-----:R-:W-:-:S04]  /*f5d0*/  PRMT R161, RZ, 0x7610, R161 ;  /* 0x00007610ffa17816 */ /* 0x001fc800000000a1 */
[----:B------:R2:W3:Y:S02]  /*f5e0*/  @!P0 LDG.E.U8 R162, desc[UR18][R158.64] ;  /* 0x000000129ea28981 */ /* 0x0004e4000c1e1100 */
[----:B--2---:R-:W-:Y:S02]  /*f5f0*/  @!P0 IMAD.MOV.U32 R158, RZ, RZ, R7 ;  /* 0x000000ffff9e8224 */ /* 0x004fe400078e0007 */
[----:B------:R0:W-:Y:S01]  /*f600*/  STS.U8 [R2+UR7+0x4008], R157 ;  /* 0x0040089d02007988 */ /* 0x0001e20008000007 */
[----:B------:R-:W-:-:S03]  /*f610*/  LOP3.LUT R195, R195, 0x7f, RZ, 0xc0, !PT ;  /* 0x0000007fc3c37812 */ /* 0x000fc600078ec0ff */
[----:B------:R1:W-:Y:S01]  /*f620*/  STS.U8 [R2+UR7+0x400a], R154 ;  /* 0x00400a9a02007988 */ /* 0x0003e20008000007 */
[----:B0-----:R-:W-:-:S03]  /*f630*/  PRMT R157, RZ, 0x7610, R157 ;  /* 0x00007610ff9d7816 */ /* 0x001fc6000000009d */
[----:B------:R-:W-:Y:S01]  /*f640*/  STS.U8 [R2+UR7+0x400c], R153 ;  /* 0x00400c9902007988 */ /* 0x000fe20008000007 */
[----:B-1----:R-:W-:-:S03]  /*f650*/  PRMT R154, RZ, 0x7610, R154 ;  /* 0x00007610ff9a7816 */ /* 0x002fc6000000009a */
[----:B------:R-:W-:Y:S04]  /*f660*/  STS.U8 [R2+UR7+0x400e], R150 ;  /* 0x00400e9602007988 */ /* 0x000fe80008000007 */
[----:B------:R-:W-:Y:S04]  /*f670*/  STS.U8 [R195+UR7], R148 ;  /* 0x00000094c3007988 */ /* 0x000fe80008000007 */
[----:B------:R-:W-:Y:S04]  /*f680*/  STS.U8 [R195+UR7+0x400], R147 ;  /* 0x00040093c3007988 */ /* 0x000fe80008000007 */
        /* <DEDUP_REMOVED lines=8> */
[----:B------:R-:W-:Y:S01]  /*f710*/  STS.U8 [R195+UR7+0x2800], R138 ;  /* 0x0028008ac3007988 */ /* 0x000fe20008000007 */
[----:B------:R-:W-:-:S03]  /*f720*/  @!P0 IMAD.MOV.U32 R159, RZ, RZ, R99 ;  /* 0x000000ffff9f8224 */ /* 0x000fc600078e0063 */
[----:B------:R-:W-:Y:S04]  /*f730*/  STL [R1+0x6a8], R99 ;  /* 0x0006a86301007387 */ /* 0x000fe80000100800 */
[----:B------:R0:W2:Y:S04]  /*f740*/  @!P0 LDG.E.U8 R161, desc[UR18][R158.64] ;  /* 0x000000129ea18981 */ /* 0x0000a8000c1e1100 */
[----:B------:R1:W-:Y:S01]  /*f750*/  STL [R1+0x6ac], R17 ;  /* 0x0006ac1101007387 */ /* 0x0003e20000100800 */
[----:B0-----:R-:W-:-:S03]  /*f760*/  @!P0 IMAD.MOV.U32 R158, RZ, RZ, R17 ;  /* 0x000000ffff9e8224 */ /* 0x001fc600078e0011 */
[----:B-1----:R-:W4:Y:S01]  /*f770*/  LDL.LU R17, [R1+0x1f4] ;  /* 0x0001f40001117983 */ /* 0x002f220000300800 */
[----:B------:R-:W-:-:S05]  /*f780*/  @!P0 IMAD.MOV.U32 R159, RZ, RZ, R205 ;  /* 0x000000ffff9f8224 */ /* 0x000fca00078e00cd */
[----:B------:R0:W2:Y:S04]  /*f790*/  @!P0 LDG.E.U8 R157, desc[UR18][R158.64] ;  /* 0x000000129e9d8981 */ /* 0x0000a8000c1e1100 */
[----:B------:R-:W-:Y:S01]  /*f7a0*/  STL [R1+0x6a4], R205 ;  /* 0x0006a4cd01007387 */ /* 0x000fe20000100800 */
[----:B0-----:R-:W-:Y:S02]  /*f7b0*/  @!P0 IMAD.MOV.U32 R158, RZ, RZ, R238 ;  /* 0x000000ffff9e8224 */ /* 0x001fe400078e00ee */
[----:B------:R-:W-:Y:S01]  /*f7c0*/  @!P0 IMAD.MOV.U32 R159, RZ, RZ, R212 ;  /* 0x000000ffff9f8224 */ /* 0x000fe200078e00d4 */
[----:B------:R-:W-:Y:S04]  /*f7d0*/  STL [R1+0x6b4], R238 ;  /* 0x0006b4ee01007387 */ /* 0x000fe80000100800 */
[----:B------:R-:W-:Y:S04]  /*f7e0*/  STL [R1+0x6b0], R212 ;  /* 0x0006b0d401007387 */ /* 0x000fe80000100800 */
[----:B------:R0:W2:Y:S04]  /*f7f0*/  @!P0 LDG.E.U8 R154, desc[UR18][R158.64] ;  /* 0x000000129e9a8981 */ /* 0x0000a8000c1e1100 */
[----:B------:R1:W-:Y:S04]  /*f800*/  STL [R1+0x6bc], R239 ;  /* 0x0006bcef01007387 */ /* 0x0003e80000100800 */
[----:B------:R3:W-:Y:S01]  /*f810*/  STL [R1+0x6b8], R100 ;  /* 0x0006b86401007387 */ /* 0x0007e20000100800 */
[----:B0-----:R-:W-:-:S03]  /*f820*/  @!P0 IMAD.MOV.U32 R158, RZ, RZ, R239 ;  /* 0x000000ffff9e8224 */ /* 0x001fc600078e00ef */
[----:B-1----:R-:W2:Y:S01]  /*f830*/  LDL.LU R239, [R1+0x22c] ;  /* 0x00022c0001ef7983 */ /* 0x002ea20000300800 */
[----:B------:R-:W-:-:S03]  /*f840*/  @!P0 IMAD.MOV.U32 R138, RZ, RZ, R3 ;  /* 0x000000ffff8a8224 */ /* 0x000fc600078e0003 */
[----:B------:R-:W2:Y:S04]  /*f850*/  LDL.LU R238, [R1+0x228] ;  /* 0x0002280001ee7983 */ /* 0x000ea80000300800 */
        /* <DEDUP_REMOVED lines=14> */
[----:B------:R-:W2:Y:S01]  /*f940*/  LDL.LU R110, [R1+0x34] ;  /* 0x00003400016e7983 */ /* 0x000ea20000300800 */
[----:B------:R-:W-:Y:S01]  /*f950*/  PRMT R153, RZ, 0x7610, R153 ;  /* 0x00007610ff997816 */ /* 0x000fe20000000099 */
[----:B------:R-:W-:Y:S01]  /*f960*/  @!P0 IMAD.MOV.U32 R159, RZ, RZ, R100 ;  /* 0x000000ffff9f8224 */ /* 0x000fe200078e0064 */
[----:B------:R-:W-:-:S02]  /*f970*/  PRMT R150, RZ, 0x7610, R150 ;  /* 0x00007610ff967816 */ /* 0x000fc40000000096 */
[----:B------:R-:W-:Y:S02]  /*f980*/  PRMT R148, RZ, 0x7610, R148 ;  /* 0x00007610ff947816 */ /* 0x000fe40000000094 */
[----:B------:R-:W-:Y:S01]  /*f990*/  PRMT R191, RZ, 0x7610, R191 ;  /* 0x00007610ffbf7816 */ /* 0x000fe200000000bf */
[----:B------:R0:W2:Y:S01]  /*f9a0*/  @!P0 LDG.E.U8 R153, desc[UR18][R158.64] ;  /* 0x000000129e998981 */ /* 0x0000a2000c1e1100 */
[----:B------:R-:W-:Y:S02]  /*f9b0*/  @!P0 IMAD.MOV.U32 R146, RZ, RZ, R102 ;  /* 0x000000ffff928224 */ /* 0x000fe400078e0066 */
[----:B------:R-:W-:Y:S01]  /*f9c0*/  @!P0 IMAD.MOV.U32 R147, RZ, RZ, R228 ;  /* 0x000000ffff938224 */ /* 0x000fe200078e00e4 */
[----:B------:R-:W2:Y:S01]  /*f9d0*/  LDL.LU R23, [R1+0x2c] ;  /* 0x00002c0001177983 */ /* 0x000ea20000300800 */
[----:B------:R-:W-:Y:S02]  /*f9e0*/  @!P0 IMAD.MOV.U32 R144, RZ, RZ, R236 ;  /* 0x000000ffff908224 */ /* 0x000fe400078e00ec */
[----:B------:R-:W-:Y:S01]  /*f9f0*/  @!P0 IMAD.MOV.U32 R145, RZ, RZ, R235 ;  /* 0x000000ffff918224 */ /* 0x000fe200078e00eb */
[----:B------:R-:W2:Y:S01]  /*fa00*/  LDL.LU R243, [R1+0x28] ;  /* 0x0000280001f37983 */ /* 0x000ea20000300800 */
[----:B0-----:R-:W-:-:S02]  /*fa10*/  @!P0 IMAD.MOV.U32 R158, RZ, RZ, R116 ;  /* 0x000000ffff9e8224 */ /* 0x001fc400078e0074 */
[----:B------:R-:W-:Y:S02]  /*fa20*/  @!P0 IMAD.MOV.U32 R159, RZ, RZ, R223 ;  /* 0x000000ffff9f8224 */ /* 0x000fe400078e00df */
[----:B------:R-:W-:Y:S02]  /*fa30*/  @!P0 IMAD.MOV.U32 R142, RZ, RZ, R204 ;  /* 0x000000ffff8e8224 */ /* 0x000fe400078e00cc */
[----:B------:R-:W-:Y:S01]  /*fa40*/  @!P0 IMAD.MOV.U32 R143, RZ, RZ, R203 ;  /* 0x000000ffff8f8224 */ /* 0x000fe200078e00cb */
[----:B------:R0:W2:Y:S01]  /*fa50*/  @!P0 LDG.E.U8 R150, desc[UR18][R158.64] ;  /* 0x000000129e968981 */ /* 0x0000a2000c1e1100 */
[----:B------:R-:W-:Y:S02]  /*fa60*/  @!P0 IMAD.MOV.U32 R140, RZ, RZ, R106 ;  /* 0x000000ffff8c8224 */ /* 0x000fe400078e006a */
[----:B------:R-:W-:Y:S02]  /*fa70*/  @!P0 IMAD.MOV.U32 R141, RZ, RZ, R16 ;  /* 0x000000ffff8d8224 */ /* 0x000fe400078e0010 */
[----:B------:R-:W-:Y:S01]  /*fa80*/  @!P0 IMAD.MOV.U32 R139, RZ, RZ, R4 ;  /* 0x000000ffff8b8224 */ /* 0x000fe200078e0004 */
[----:B------:R1:W-:Y:S01]  /*fa90*/  STS.U8 [R195+UR7+0x2c00], R137 ;  /* 0x002c0089c3007988 */ /* 0x0003e20008000007 */
[----:B0-----:R-:W-:-:S03]  /*faa0*/  @!P0 IMAD.MOV.U32 R158, RZ, RZ, R0 ;  /* 0x000000ffff9e8224 */ /* 0x001fc600078e0000 */
[----:B---3--:R-:W3:Y:S01]  /*fab0*/  LDL.LU R100, [R1+0x224] ;  /* 0x0002240001647983 */ /* 0x008ee20000300800 */
[----:B------:R-:W-:-:S03]  /*fac0*/  @!P0 IMAD.MOV.U32 R159, RZ, RZ, R101 ;  /* 0x000000ffff9f8224 */ /* 0x000fc600078e0065 */
[----:B------:R0:W-:Y:S04]  /*fad0*/  STS.U8 [R195+UR7+0x3000], R136 ;  /* 0x00300088c3007988 */ /* 0x0001e80008000007 */
[----:B------:R0:W3:Y:S01]  /*fae0*/  @!P0 LDG.E.U8 R148, desc[UR18][R158.64] ;  /* 0x000000129e948981 */ /* 0x0000e2000c1e1100 */
[----:B-1----:R-:W-:Y:S01]  /*faf0*/  @!P0 IMAD.MOV.U32 R137, RZ, RZ, R222 ;  /* 0x000000ffff898224 */ /* 0x002fe200078e00de */
[----:B------:R-:W-:Y:S02]  /*fb00*/  LOP3.LUT R4, R195, 0x10, RZ, 0x3c, !PT ;  /* 0x00000010c3047812 */ /* 0x000fe400078e3cff */
[----:B------:R-:W3:Y:S01]  /*fb10*/  LDL.LU R212, [R1+0x220] ;  /* 0x0002200001d47983 */ /* 0x000ee20000300800 */
[----:B0-----:R-:W-:-:S03]  /*fb20*/  @!P0 IMAD.MOV.U32 R136, RZ, RZ, R96 ;  /* 0x000000ffff888224 */ /* 0x001fc600078e0060 */
[----:B------:R0:W-:Y:S01]  /*fb30*/  STS.U8 [R195+UR7+0x3400], R135 ;  /* 0x00340087c3007988 */ /* 0x0001e20008000007 */
[----:B------:R-:W-:Y:S02]  /*fb40*/  @!P0 IMAD.MOV.U32 R158, RZ, RZ, R193 ;  /* 0x000000ffff9e8224 */ /* 0x000fe400078e00c1 */
[----:B------:R-:W-:Y:S01]  /*fb50*/  @!P0 IMAD.MOV.U32 R159, RZ, RZ, R241 ;  /* 0x000000ffff9f8224 */ /* 0x000fe200078e00f1 */
[----:B------:R-:W3:Y:S04]  /*fb60*/  LDL.LU R205, [R1+0x1e4] ;  /* 0x0001e40001cd7983 */ /* 0x000ee80000300800 */
[----:B------:R1:W3:Y:S01]  /*fb70*/  @!P0 LDG.E.U8 R191, desc[UR18][R158.64] ;  /* 0x000000129ebf8981 */ /* 0x0002e2000c1e1100 */
[----:B0-----:R-:W-:-:S03]  /*fb80*/  @!P0 IMAD.MOV.U32 R135, RZ, RZ, R10 ;  /* 0x000000ffff878224 */ /* 0x001fc600078e000a */
[----:B------:R0:W-:Y:S04]  /*fb90*/  STS.U8 [R195+UR7+0x3800], R134 ;  /* 0x00380086c3007988 */ /* 0x0001e80008000007 */
[----:B------:R-:W3:Y:S01]  /*fba0*/  LDL.LU R115, [R1+0x1e0] ;  /* 0x0001e00001737983 */ /* 0x000ee20000300800 */
[----:B-1----:R-:W-:Y:S02]  /*fbb0*/  PRMT R158, RZ, 0x7610, R158 ;  /* 0x00007610ff9e7816 */ /* 0x002fe4000000009e */
[----:B------:R-:W-:Y:S01]  /*fbc0*/  PRMT R159, RZ, 0x7610, R159 ;  /* 0x00007610ff9f7816 */ /* 0x000fe2000000009f */
[----:B0-----:R-:W-:Y:S01]  /*fbd0*/  @!P0 IMAD.MOV.U32 R134, RZ, RZ, R108 ;  /* 0x000000ffff868224 */ /* 0x001fe200078e006c */
[----:B------:R0:W-:Y:S04]  /*fbe0*/  STS.U8 [R195+UR7+0x3c00], R133 ;  /* 0x003c0085c3007988 */ /* 0x0001e80008000007 */
[----:B------:R1:W3:Y:S04]  /*fbf0*/  @!P0 LDG.E.U8 R158, desc[UR18][R146.64] ;  /* 0x00000012929e8981 */ /* 0x0002e8000c1e1100 */
[----:B------:R-:W3:Y:S01]  /*fc00*/  LDL.LU R206, [R1+0x1a4] ;  /* 0x0001a40001ce7983 */ /* 0x000ee20000300800 */
[----:B0-----:R-:W-:-:S03]  /*fc10*/  @!P0 IMAD.MOV.U32 R133, RZ, RZ, R109 ;  /* 0x000000ffff858224 */ /* 0x001fc600078e006d */
[----:B------:R0:W-:Y:S01]  /*fc20*/  STS.U8 [R4+UR7+0x80], R132 ;  /* 0x0000808404007988 */ /* 0x0001e20008000007 */
[----:B-1----:R-:W-:Y:S02]  /*fc30*/  @!P0 IMAD.MOV.U32 R146, RZ, RZ, R252 ;  /* 0x000000ffff928224 */ /* 0x002fe400078e00fc */
        /* <DEDUP_REMOVED lines=8> */
[----:B------:R2:W-:Y:S04]  /*fcc0*/  STS.U8 [R4+UR7+0x880], R130 ;  /* 0x0008808204007988 */ /* 0x0005e80008000007 */
[----:B------:R1:W3:Y:S01]  /*fcd0*/  @!P0 LDG.E.U8 R146, desc[UR18][R144.64] ;  /* 0x0000001290928981 */ /* 0x0002e2000c1e1100 */
[----:B0-----:R-:W-:-:S03]  /*fce0*/  @!P0 IMAD.MOV.U32 R131, RZ, RZ, R227 ;  /* 0x000000ffff838224 */ /* 0x001fc600078e00e3 */
[----:B------:R-:W3:Y:S01]  /*fcf0*/  LDL.LU R6, [R1+0x160] ;  /* 0x0001600001067983 */ /* 0x000ee20000300800 */
[----:B-1----:R-:W-:Y:S02]  /*fd00*/  @!P0 IMAD.MOV.U32 R144, RZ, RZ, R220 ;  /* 0x000000ffff908224 */ /* 0x002fe400078e00dc */
[----:B------:R-:W-:-:S05]  /*fd10*/  @!P0 IMAD.MOV.U32 R145, RZ, RZ, R219 ;  /* 0x000000ffff918224 */ /* 0x000fca00078e00db */
[----:B------:R0:W3:Y:S02]  /*fd20*/  @!P0 LDG.E.U8 R147, desc[UR18][R144.64] ;  /* 0x0000001290938981 */ /* 0x0000e4000c1e1100 */
[----:B0-----:R-:W-:Y:S02]  /*fd30*/  PRMT R144, RZ, 0x7610, R144 ;  /* 0x00007610ff907816 */ /* 0x001fe40000000090 */
[----:B------:R-:W-:-:S04]  /*fd40*/  PRMT R145, RZ, 0x7610, R145 ;  /* 0x00007610ff917816 */ /* 0x000fc80000000091 */
[----:B------:R0:W3:Y:S02]  /*fd50*/  @!P0 LDG.E.U8 R144, desc[UR18][R142.64] ;  /* 0x000000128e908981 */ /* 0x0000e4000c1e1100 */
[----:B0-----:R-:W-:Y:S02]  /*fd60*/  @!P0 IMAD.MOV.U32 R142, RZ, RZ, R114 ;  /* 0x000000ffff8e8224 */ /* 0x001fe400078e0072 */
        /* <DEDUP_REMOVED lines=11> */
[----:B----4-:R-:W-:Y:S02]  /*fe20*/  @!P0 IMAD.MOV.U32 R138, RZ, RZ, R17 ;  /* 0x000000ffff8a8224 */ /* 0x010fe400078e0011 */
[----:B------:R-:W-:-:S05]  /*fe30*/  @!P0 IMAD.MOV.U32 R139, RZ, RZ, R117 ;  /* 0x000000ffff8b8224 */ /* 0x000fca00078e0075 */
[----:B------:R0:W4:Y:S02]  /*fe40*/  @!P0 LDG.E.U8 R141, desc[UR18][R138.64] ;  /* 0x000000128a8d8981 */ /* 0x000124000c1e1100 */
[----:B0-----:R-:W-:Y:S02]  /*fe50*/  PRMT R138, RZ, 0x7610, R138 ;  /* 0x00007610ff8a7816 */ /* 0x001fe4000000008a */
[----:B------:R-:W-:-:S04]  /*fe60*/  PRMT R139, RZ, 0x7610, R139 ;  /* 0x00007610ff8b7816 */ /* 0x000fc8000000008b */
[----:B------:R0:W4:Y:S02]  /*fe70*/  @!P0 LDG.E.U8 R138, desc[UR18][R136.64] ;  /* 0x00000012888a8981 */ /* 0x000124000c1e1100 */
[----:B0-----:R-:W-:Y:S02]  /*fe80*/  @!P0 IMAD.MOV.U32 R136, RZ, RZ, R244 ;  /* 0x000000ffff888224 */ /* 0x001fe400078e00f4 */
        /* <DEDUP_REMOVED lines=10> */
[----:B------:R0:W4:Y:S01]  /*ff30*/  @!P0 LDG.E.U8 R134, desc[UR18][R132.64] ;  /* 0x0000001284868981 */ /* 0x000122000c1e1100 */
[----:B--2---:R-:W-:Y:S02]  /*ff40*/  @!P0 IMAD.MOV.U32 R130, RZ, RZ, R110 ;  /* 0x000000ffff828224 */ /* 0x004fe400078e006e */
[----:B0-----:R-:W-:Y:S02]  /*ff50*/  @!P0 IMAD.MOV.U32 R132, RZ, RZ, R210 ;  /* 0x000000ffff848224 */ /* 0x001fe400078e00d2 */
[----:B------:R-:W-:-:S05]  /*ff60*/  @!P0 IMAD.MOV.U32 R133, RZ, RZ, R18 ;  /* 0x000000ffff858224 */ /* 0x000fca00078e0012 */
[----:B------:R0:W2:Y:S02]  /*ff70*/  @!P0 LDG.E.U8 R135, desc[UR18][R132.64] ;  /* 0x0000001284878981 */ /* 0x0000a4000c1e1100 */
[----:B0-----:R-:W-:Y:S02]  /*ff80*/  PRMT R132, RZ, 0x7610, R132 ;  /* 0x00007610ff847816 */ /* 0x001fe40000000084 */
[----:B------:R-:W-:-:S04]  /*ff90*/  PRMT R133, RZ, 0x7610, R133 ;  /* 0x00007610ff857816 */ /* 0x000fc80000000085 */
[----:B------:R0:W2:Y:S04]  /*ffa0*/  @!P0 LDG.E.U8 R132, desc[UR18][R130.64] ;  /* 0x0000001282848981 */ /* 0x0000a8000c1e1100 */
[----:B------:R1:W-:Y:S01]  /*ffb0*/  STS.U8 [R4+UR7+0xc80], R129 ;  /* 0x000c808104007988 */ /* 0x0003e20008000007 */
[----:B0-----:R-:W-:Y:S02]  /*ffc0*/  @!P0 IMAD.MOV.U32 R130, RZ, RZ, R250 ;  /* 0x000000ffff828224 */ /* 0x001fe400078e00fa */
[----:B------:R-:W-:Y:S01]  /*ffd0*/  @!P0 IMAD.MOV.U32 R131, RZ, RZ, R249 ;  /* 0x000000ffff838224 */ /* 0x000fe200078e00f9 */
[----:B------:R0:W-:Y:S01]  /*ffe0*/  STS.U8 [R4+UR7+0x1080], R128 ;  /* 0x0010808004007988 */ /* 0x0001e20008000007 */
[----:B-1----:R-:W-:-:S03]  /*fff0*/  @!P0 IMAD.MOV.U32 R129, RZ, RZ, R233 ;  /* 0x000000ffff818224 */ /* 0x002fc600078e00e9 */
[----:B------:R1:W2:Y:S01]  /*10000*/  @!P0 LDG.E.U8 R133, desc[UR18][R130.64] ;  /* 0x0000001282858981 */ /* 0x0002a2000c1e1100 */
[----:B0-----:R-:W-:Y:S01]  /*10010*/  @!P0 IMAD.MOV.U32 R128, RZ, RZ, R234 ;  /* 0x000000ffff808224 */ /* 0x001fe200078e00ea */
[----:B-1----:R-:W-:Y:S02]  /*10020*/  PRMT R130, RZ, 0x7610, R130 ;  /* 0x00007610ff827816 */ /* 0x002fe40000000082 */
        /* <DEDUP_REMOVED lines=40> */
[----:B------:R0:W-:Y:S04]  /*102b0*/  STS.U8 [R4+UR7+0x3480], R119 ;  /* 0x0034807704007988 */ /* 0x0001e80008000007 */
[----:B------:R1:W2:Y:S01]  /*102c0*/  @!P0 LDG.E.U8 R122, desc[UR18][R120.64] ;  /* 0x00000012787a8981 */ /* 0x0002a2000c1e1100 */
[----:B0-----:R-:W-:Y:S01]  /*102d0*/  PRMT R119, RZ, 0x7610, R119 ;  /* 0x00007610ff777816 */ /* 0x001fe20000000077 */
[----:B-1----:R-:W-:-:S02]  /*102e0*/  @!P0 IMAD.MOV.U32 R120, RZ, RZ, R192 ;  /* 0x000000ffff788224 */ /* 0x002fc400078e00c0 */
[----:B------:R-:W-:Y:S01]  /*102f0*/  @!P0 IMAD.MOV.U32 R121, RZ, RZ, R242 ;  /* 0x000000ffff798224 */ /* 0x000fe200078e00f2 */
[----:B------:R-:W-:-:S04]  /*10300*/  PRMT R123, RZ, 0x7610, R123 ;  /* 0x00007610ff7b7816 */ /* 0x000fc8000000007b */
[----:B------:R0:W2:Y:S04]  /*10310*/  @!P0 LDG.E.U8 R119, desc[UR18][R120.64] ;  /* 0x0000001278778981 */ /* 0x0000a8000c1e1100 */
[----:B------:R1:W-:Y:S01]  /*10320*/  STS.U8 [R4+UR7+0x3880], R149 ;  /* 0x0038809504007988 */ /* 0x0003e20008000007 */
[----:B0-----:R-:W-:Y:S02]  /*10330*/  @!P0 IMAD.MOV.U32 R120, RZ, RZ, R224 ;  /* 0x000000ffff788224 */ /* 0x001fe400078e00e0 */
[----:B------:R-:W-:Y:S01]  /*10340*/  @!P0 IMAD.MOV.U32 R121, RZ, RZ, R19 ;  /* 0x000000ffff798224 */ /* 0x000fe200078e0013 */
[----:B-1----:R-:W-:-:S04]  /*10350*/  PRMT R149, RZ, 0x7610, R149 ;  /* 0x00007610ff957816 */ /* 0x002fc80000000095 */
[----:B------:R0:W2:Y:S02]  /*10360*/  @!P0 LDG.E.U8 R123, desc[UR18][R120.64] ;  /* 0x00000012787b8981 */ /* 0x0000a4000c1e1100 */
[----:B0-----:R-:W-:Y:S02]  /*10370*/  @!P0 IMAD.MOV.U32 R120, RZ, RZ, R208 ;  /* 0x000000ffff788224 */ /* 0x001fe400078e00d0 */
[----:B------:R-:W-:-:S05]  /*10380*/  @!P0 IMAD.MOV.U32 R121, RZ, RZ, R91 ;  /* 0x000000ffff798224 */ /* 0x000fca00078e005b */
[----:B------:R0:W2:Y:S02]  /*10390*/  @!P0 LDG.E.U8 R149, desc[UR18][R120.64] ;  /* 0x0000001278958981 */ /* 0x0000a4000c1e1100 */
[----:B0-----:R-:W0:Y:S01]  /*103a0*/  S2R R121, SR_TID.X ;  /* 0x0000000000797919 */ /* 0x001e220000002100 */
[----:B------:R-:W-:Y:S01]  /*103b0*/  @!P0 IMAD.MOV.U32 R120, RZ, RZ, R11 ;  /* 0x000000ffff788224 */ /* 0x000fe200078e000b */
[----:B------:R1:W-:Y:S02]  /*103c0*/  STS.U8 [R4+UR7+0x3c80], R151 ;  /* 0x003c809704007988 */ /* 0x0003e40008000007 */
[----:B-1----:R-:W-:Y:S02]  /*103d0*/  PRMT R151, RZ, 0x7610, R151 ;  /* 0x00007610ff977816 */ /* 0x002fe40000000097 */
[----:B------:R-:W4:Y:S04]  /*103e0*/  LDL.LU R4, [R1+0x124] ;  /* 0x0001240001047983 */ /* 0x000f280000300800 */
[----:B------:R-:W2:Y:S04]  /*103f0*/  LDL.LU R98, [R1+0x120] ;  /* 0x0001200001627983 */ /* 0x000ea80000300800 */
[----:B------:R-:W2:Y:S04]  /*10400*/  LDL.LU R207, [R1+0xe4] ;  /* 0x0000e40001cf7983 */ /* 0x000ea80000300800 */
[----:B------:R-:W2:Y:S04]  /*10410*/  LDL.LU R211, [R1+0xe0] ;  /* 0x0000e00001d37983 */ /* 0x000ea80000300800 */
[----:B------:R-:W2:Y:S01]  /*10420*/  LDL.LU R225, [R1+0xa4] ;  /* 0x0000a40001e17983 */ /* 0x000ea20000300800 */
[----:B0-----:R-:W-:-:S03]  /*10430*/  LOP3.LUT R121, R121, 0x7f, RZ, 0xc0, !PT ;  /* 0x0000007f79797812 */ /* 0x001fc600078ec0ff */
[----:B------:R-:W2:Y:S01]  /*10440*/  LDL.LU R7, [R1+0xa0] ;  /* 0x0000a00001077983 */ /* 0x000ea20000300800 */
[----:B------:R-:W-:-:S03]  /*10450*/  LOP3.LUT R121, R121, 0x20, RZ, 0x3c, !PT ;  /* 0x0000002079797812 */ /* 0x000fc600078e3cff */
[----:B------:R-:W2:Y:S04]  /*10460*/  LDL.LU R226, [R1+0x64] ;  /* 0x0000640001e27983 */ /* 0x000ea80000300800 */
[----:B------:R0:W-:Y:S04]  /*10470*/  STS.U8 [R121+UR7+0x100], R152 ;  /* 0x0001009879007988 */ /* 0x0001e80008000007 */
[----:B------:R-:W2:Y:S04]  /*10480*/  LDL.LU R12, [R1+0x60] ;  /* 0x00006000010c7983 */ /* 0x000ea80000300800 */
[----:B------:R-:W2:Y:S01]  /*10490*/  LDL.LU R195, [R1+0x24] ;  /* 0x0000240001c37983 */ /* 0x000ea20000300800 */
[----:B0-----:R-:W-:-:S05]  /*104a0*/  @!P0 IMAD.MOV.U32 R121, RZ, RZ, R194 ;  /* 0x000000ffff798224 */ /* 0x001fca00078e00c2 */
[----:B------:R0:W2:Y:S02]  /*104b0*/  @!P0 LDG.E.U8 R151, desc[UR18][R120.64] ;  /* 0x0000001278978981 */ /* 0x0000a4000c1e1100 */
[----:B0-----:R-:W0:Y:S01]  /*104c0*/  S2R R121, SR_TID.X ;  /* 0x0000000000797919 */ /* 0x001e220000002100 */
[----:B------:R-:W-:Y:S01]  /*104d0*/  PRMT R152, RZ, 0x7610, R152 ;  /* 0x00007610ff987816 */ /* 0x000fe20000000098 */
[----:B------:R-:W-:Y:S01]  /*104e0*/  @!P0 IMAD.MOV.U32 R120, RZ, RZ, R209 ;  /* 0x000000ffff788224 */ /* 0x000fe200078e00d1 */
[----:B0-----:R-:W-:-:S04]  /*104f0*/  LOP3.LUT R121, R121, 0x7f, RZ, 0xc0, !PT ;  /* 0x0000007f79797812 */ /* 0x001fc800078ec0ff */
[----:B------:R-:W-:-:S05]  /*10500*/  LOP3.LUT R121, R121, 0x20, RZ, 0x3c, !PT ;  /* 0x0000002079797812 */ /* 0x000fca00078e3cff */
[----:B------:R0:W-:Y:S02]  /*10510*/  STS.U8 [R121+UR7+0x500], R155 ;  /* 0x0005009b79007988 */ /* 0x0001e40008000007 */
        /* <DEDUP_REMOVED lines=68> */
[----:B---3--:R-:W-:Y:S01]  /*10960*/  @!P0 IMAD.MOV.U32 R120, RZ, RZ, R100 ;  /* 0x000000ffff788224 */ /* 0x008fe200078e0064 */
[----:B0-----:R-:W-:-:S04]  /*10970*/  LOP3.LUT R121, R121, 0x7f, RZ, 0xc0, !PT ;  /* 0x0000007f79797812 */ /* 0x001fc800078ec0ff */
[----:B------:R-:W-:-:S05]  /*10980*/  LOP3.LUT R121, R121, 0x20, RZ, 0x3c, !PT ;  /* 0x0000002079797812 */ /* 0x000fca00078e3cff */
[----:B------:R0:W-:Y:S02]  /*10990*/  STS.U8 [R121+UR7+0x2900], R175 ;  /* 0x002900af79007988 */ /* 0x0001e40008000007 */
[----:B0-----:R-:W-:-:S05]  /*109a0*/  @!P0 IMAD.MOV.U32 R121, RZ, RZ, R212 ;  /* 0x000000ffff798224 */ /* 0x001fca00078e00d4 */
[----:B------:R0:W3:Y:S02]  /*109b0*/  @!P0 LDG.E.U8 R173, desc[UR18][R120.64] ;  /* 0x0000001278ad8981 */ /* 0x0000e4000c1e1100 */
[----:B0-----:R-:W0:Y:S01]  /*109c0*/  S2R R121, SR_TID.X ;  /* 0x0000000000797919 */ /* 0x001e220000002100 */
[----:B------:R-:W-:Y:S01]  /*109d0*/  PRMT R175, RZ, 0x7610, R175 ;  /* 0x00007610ffaf7816 */ /* 0x000fe200000000af */
[----:B------:R-:W-:Y:S01]  /*109e0*/  @!P0 IMAD.MOV.U32 R120, RZ, RZ, R205 ;  /* 0x000000ffff788224 */ /* 0x000fe200078e00cd */
        /* <DEDUP_REMOVED lines=23> */
[----:B----4-:R-:W-:Y:S01]  /*10b60*/  @!P0 IMAD.MOV.U32 R120, RZ, RZ, R4 ;  /* 0x000000ffff788224 */ /* 0x010fe200078e0004 */
[----:B0-----:R-:W-:-:S04]  /*10b70*/  LOP3.LUT R121, R121, 0x7f, RZ, 0xc0, !PT ;  /* 0x0000007f79797812 */ /* 0x001fc800078ec0ff */
[----:B------:R-:W-:-:S05]  /*10b80*/  LOP3.LUT R121, R121, 0x20, RZ, 0x3c, !PT ;  /* 0x0000002079797812 */ /* 0x000fca00078e3cff */
[----:B------:R2:W-:Y:S02]  /*10b90*/  STS.U8 [R121+UR7+0x3900], R183 ;  /* 0x003900b779007988 */ /* 0x0005e40008000007 */
[----:B--2---:R-:W-:-:S05]  /*10ba0*/  @!P0 IMAD.MOV.U32 R121, RZ, RZ, R98 ;  /* 0x000000ffff798224 */ /* 0x004fca00078e0062 */
        /* <DEDUP_REMOVED lines=8> */
[----:B------:R0:W4:Y:S02]  /*10c30*/  @!P0 LDG.E.U8 R183, desc[UR18][R120.64] ;  /* 0x0000001278b78981 */ /* 0x000124000c1e1100 */
        /* <DEDUP_REMOVED lines=16> */
[----:B0-----:R-:W0:Y:S02]  /*10d40*/  S2R R121, SR_TID.X ;  /* 0x0000000000797919 */ /* 0x001e240000002100 */
[----:B0-----:R-:W-:-:S04]  /*10d50*/  LOP3.LUT R121, R121, 0x7f, RZ, 0xc0, !PT ;  /* 0x0000007f79797812 */ /* 0x001fc800078ec0ff */
[----:B------:R-:W-:-:S05]  /*10d60*/  LOP3.LUT R121, R121, 0x30, RZ, 0x3c, !PT ;  /* 0x0000003079797812 */ /* 0x000fca00078e3cff */
[----:B------:R0:W-:Y:S04]  /*10d70*/  STS.U8 [R121+UR7+0x980], R190 ;  /* 0x000980be79007988 */ /* 0x0001e80008000007 */
[----:B0-----:R-:W3:Y:S01]  /*10d80*/  LDL.LU R190, [R1+0x20] ;  /* 0x0000200001be7983 */ /* 0x001ee20000300800 */
[----:B------:R-:W-:Y:S01]  /*10d90*/  PRMT R188, RZ, 0x7610, R188 ;  /* 0x00007610ffbc7816 */ /* 0x000fe200000000bc */
[----:B------:R-:W-:Y:S02]  /*10da0*/  @!P0 IMAD.MOV.U32 R120, RZ, RZ, R195 ;  /* 0x000000ffff788224 */ /* 0x000fe400078e00c3 */
[----:B---3--:R-:W-:-:S05]  /*10db0*/  @!P0 IMAD.MOV.U32 R121, RZ, RZ, R190 ;  /* 0x000000ffff798224 */ /* 0x008fca00078e00be */
[----:B------:R0:W3:Y:S02]  /*10dc0*/  @!P0 LDG.E.U8 R188, desc[UR18][R120.64] ;  /* 0x0000001278bc8981 */ /* 0x0000e4000c1e1100 */
[----:B0-----:R-:W0:Y:S01]  /*10dd0*/  S2R R121, SR_TID.X ;  /* 0x0000000000797919 */ /* 0x001e220000002100 */
[----:B------:R-:W-:Y:S01]  /*10de0*/  @!P0 IMAD.MOV.U32 R120, RZ, RZ, R246 ;  /* 0x000000ffff788224 */ /* 0x000fe200078e00f6 */
[----:B0-----:R-:W-:-:S04]  /*10df0*/  LOP3.LUT R121, R121, 0x7f, RZ, 0xc0, !PT ;  /* 0x0000007f79797812 */ /* 0x001fc800078ec0ff */
[----:B------:R-:W-:-:S05]  /*10e00*/  LOP3.LUT R121, R121, 0x30, RZ, 0x3c, !PT ;  /* 0x0000003079797812 */ /* 0x000fca00078e3cff */
[----:B------:R0:W-:Y:S02]  /*10e10*/  STS.U8 [R121+UR7+0xd80], R189 ;  /* 0x000d80bd79007988 */ /* 0x0001e40008000007 */
[----:B0-----:R-:W-:Y:S01]  /*10e20*/  PRMT R189, RZ, 0x7610, R189 ;  /* 0x00007610ffbd7816 */ /* 0x001fe200000000bd */
[----:B------:R-:W-:-:S05]  /*10e30*/  @!P0 IMAD.MOV.U32 R121, RZ, RZ, R245 ;  /* 0x000000ffff798224 */ /* 0x000fca00078e00f5 */
        /* <DEDUP_REMOVED lines=41> */
[----:B0-----:R-:W0:Y:S02]  /*110d0*/  S2R R120, SR_TID.X ;  /* 0x0000000000787919 */ /* 0x001e240000002100 */
[----:B0-----:R-:W-:-:S04]  /*110e0*/  LOP3.LUT R120, R120, 0x7f, RZ, 0xc0, !PT ;  /* 0x0000007f78787812 */ /* 0x001fc800078ec0ff */
[----:B------:R-:W-:-:S05]  /*110f0*/  LOP3.LUT R121, R120, 0x30, RZ, 0x3c, !PT ;  /* 0x0000003078797812 */ /* 0x000fca00078e3cff */
[----:B------:R0:W-:Y:S02]  /*11100*/  STS.U8 [R121+UR7+0x2580], R177 ;  /* 0x002580b179007988 */ /* 0x0001e40008000007 */
[----:B0-----:R-:W-:Y:S02]  /*11110*/  LOP3.LUT R177, R120, 0x40, RZ, 0x3c, !PT ;  /* 0x0000004078b17812 */ /* 0x001fe400078e3cff */
[----:B------:R-:W0:Y:S01]  /*11120*/  S2R R120, SR_TID.X ;  /* 0x0000000000787919 */ /* 0x000e220000002100 */
[----:B------:R-:W-:Y:S04]  /*11130*/  STS.U8 [R121+UR7+0x2980], R174 ;  /* 0x002980ae79007988 */ /* 0x000fe80008000007 */
[----:B------:R-:W-:Y:S04]  /*11140*/  STS.U8 [R121+UR7+0x2d80], R172 ;  /* 0x002d80ac79007988 */ /* 0x000fe80008000007 */
[----:B------:R-:W-:Y:S04]  /*11150*/  STS.U8 [R121+UR7+0x3180], R171 ;  /* 0x003180ab79007988 */ /* 0x000fe80008000007 */
[----:B------:R-:W-:Y:S04]  /*11160*/  STS.U8 [R121+UR7+0x3580], R168 ;  /* 0x003580a879007988 */ /* 0x000fe80008000007 */
[----:B------:R-:W-:Y:S04]  /*11170*/  STS.U8 [R121+UR7+0x3980], R167 ;  /* 0x003980a779007988 */ /* 0x000fe80008000007 */
[----:B------:R1:W-:Y:S04]  /*11180*/  STS.U8 [R121+UR7+0x3d80], R164 ;  /* 0x003d80a479007988 */ /* 0x0003e80008000007 */
[----:B------:R-:W-:Y:S04]  /*11190*/  STS.U8 [R177+UR7+0x200], R162 ;  /* 0x000200a2b1007988 */ /* 0x000fe80008000007 */
[----:B------:R-:W-:Y:S04]  /*111a0*/  STS.U8 [R177+UR7+0x600], R161 ;  /* 0x000600a1b1007988 */ /* 0x000fe80008000007 */
[----:B------:R-:W-:Y:S04]  /*111b0*/  STS.U8 [R177+UR7+0xa00], R157 ;  /* 0x000a009db1007988 */ /* 0x000fe80008000007 */
[----:B------:R-:W-:Y:S01]  /*111c0*/  STS.U8 [R177+UR7+0xe00], R154 ;  /* 0x000e009ab1007988 */ /* 0x000fe20008000007 */
[----:B0-----:R-:W-:-:S03]  /*111d0*/  LOP3.LUT R120, R120, 0x7f, RZ, 0xc0, !PT ;  /* 0x0000007f78787812 */ /* 0x001fc600078ec0ff */
[----:B------:R-:W-:Y:S04]  /*111e0*/  STS.U8 [R177+UR7+0x1200], R153 ;  /* 0x00120099b1007988 */ /* 0x000fe80008000007 */
[----:B------:R-:W-:Y:S04]  /*111f0*/  STS.U8 [R177+UR7+0x1600], R150 ;  /* 0x00160096b1007988 */ /* 0x000fe80008000007 */
[----:B------:R-:W-:Y:S04]  /*11200*/  STS.U8 [R177+UR7+0x1a00], R148 ;  /* 0x001a0094b1007988 */ /* 0x000fe80008000007 */
[----:B------:R-:W-:Y:S01]  /*11210*/  STS.U8 [R177+UR7+0x1e00], R191 ;  /* 0x001e00bfb1007988 */ /* 0x000fe20008000007 */
[----:B-1----:R-:W-:-:S03]  /*11220*/  LOP3.LUT R121, R120, 0x50, RZ, 0x3c, !PT ;  /* 0x0000005078797812 */ /* 0x002fc600078e3cff */
        /* <DEDUP_REMOVED lines=16> */
[----:B------:R-:W-:-:S03]  /*11330*/  LOP3.LUT R120, R120, 0x60, RZ, 0x3c, !PT ;  /* 0x0000006078787812 */ /* 0x000fc600078e3cff */
        /* <DEDUP_REMOVED lines=11> */
[----:B------:R0:W-:Y:S04]  /*113f0*/  STS.U8 [R120+UR7+0xf00], R119 ;  /* 0x000f007778007988 */ /* 0x0001e80008000007 */
[----:B0-----:R-:W3:Y:S04]  /*11400*/  LDL R119, [R1+0x484] ;  /* 0x0004840001777983 */ /* 0x001ee80000100800 */
[----:B------:R-:W3:Y:S04]  /*11410*/  LDL.LU R162, [R1+0x250] ;  /* 0x0002500001a27983 */ /* 0x000ee80000300800 */
        /* <DEDUP_REMOVED lines=22> */
[----:B------:R-:W3:Y:S04]  /*11580*/  LDL.LU R159, [R1+0x408] ;  /* 0x00040800019f7983 */ /* 0x000ee80000300800 */
[----:B------:R-:W3:Y:S01]  /*11590*/  LDL.LU R150, [R1+0x240] ;  /* 0x0002400001967983 */ /* 0x000ee20000300800 */
[----:B0-----:R-:W0:Y:S03]  /*115a0*/  S2R R120, SR_TID.X ;  /* 0x0000000000787919 */ /* 0x001e260000002100 */
[----:B------:R-:W3:Y:S04]  /*115b0*/  LDL.LU R153, [R1+0x400] ;  /* 0x0004000001997983 */ /* 0x000ee80000300800 */
[----:B------:R-:W3:Y:S04]  /*115c0*/  LDL.LU R154, [R1+0x424] ;  /* 0x00042400019a7983 */ /* 0x000ee80000300800 */
[----:B------:R-:W3:Y:S04]  /*115d0*/  LDL.LU R177, [R1+0x3f8] ;  /* 0x0003f80001b17983 */ /* 0x000ee80000300800 */
[----:B------:R-:W3:Y:S01]  /*115e0*/  LDL.LU R164, [R1+0x41c] ;  /* 0x00041c0001a47983 */ /* 0x000ee20000300800 */
[----:B0-----:R-:W-:-:S04]  /*115f0*/  LOP3.LUT R120, R120, 0x7f, RZ, 0xc0, !PT ;  /* 0x0000007f78787812 */ /* 0x001fc800078ec0ff */
[----:B------:R-:W-:-:S05]  /*11600*/  LOP3.LUT R120, R120, 0x70, RZ, 0x3c, !PT ;  /* 0x0000007078787812 */ /* 0x000fca00078e3cff */
[----:B------:R-:W-:Y:S04]  /*11610*/  STS.U8 [R120+UR7+0x3f80], R118 ;  /* 0x003f807678007988 */ /* 0x000fe80008000007 */
[----:B------:R-:W-:Y:S04]  /*11620*/  STS.U8 [R120+UR7+0x380], R173 ;  /* 0x000380ad78007988 */ /* 0x000fe80008000007 */
[----:B------:R-:W-:Y:S04]  /*11630*/  STS.U8 [R120+UR7+0x780], R175 ;  /* 0x000780af78007988 */ /* 0x000fe80008000007 */
[----:B------:R-:W-:Y:S04]  /*11640*/  STS.U8 [R120+UR7+0xb80], R176 ;  /* 0x000b80b078007988 */ /* 0x000fe80008000007 */
[----:B------:R-:W-:Y:S04]  /*11650*/  STS.U8 [R120+UR7+0xf80], R179 ;  /* 0x000f80b378007988 */ /* 0x000fe80008000007 */
[----:B--2---:R-:W-:Y:S04]  /*11660*/  STS.U8 [R120+UR7+0x1380], R181 ;  /* 0x001380b578007988 */ /* 0x004fe80008000007 */
[----:B----4-:R-:W-:Y:S04]  /*11670*/  STS.U8 [R120+UR7+0x1780], R183 ;  /* 0x001780b778007988 */ /* 0x010fe80008000007 */
[----:B------:R-:W-:Y:S04]  /*11680*/  STS.U8 [R120+UR7+0x1b80], R184 ;  /* 0x001b80b878007988 */ /* 0x000fe80008000007 */
[----:B------:R-:W-:Y:S04]  /*11690*/  STS.U8 [R120+UR7+0x1f80], R187 ;  /* 0x001f80bb78007988 */ /* 0x000fe80008000007 */
[----:B---3--:R-:W-:Y:S04]  /*116a0*/  STS.U8 [R120+UR7+0x2380], R188 ;  /* 0x002380bc78007988 */ /* 0x008fe80008000007 */
[----:B------:R-:W-:Y:S04]  /*116b0*/  STS.U8 [R120+UR7+0x2780], R189 ;  /* 0x002780bd78007988 */ /* 0x000fe80008000007 */
[----:B------:R-:W-:Y:S04]  /*116c0*/  STS.U8 [R120+UR7+0x2b80], R186 ;  /* 0x002b80ba78007988 */ /* 0x000fe80008000007 */
[----:B------:R-:W-:Y:S04]  /*116d0*/  STS.U8 [R120+UR7+0x2f80], R185 ;  /* 0x002f80b978007988 */ /* 0x000fe80008000007 */
[----:B------:R-:W-:Y:S04]  /*116e0*/  STS.U8 [R120+UR7+0x3380], R182 ;  /* 0x003380b678007988 */ /* 0x000fe80008000007 */
[----:B------:R-:W-:Y:S04]  /*116f0*/  STS.U8 [R120+UR7+0x3780], R180 ;  /* 0x003780b478007988 */ /* 0x000fe80008000007 */
[----:B------:R0:W-:Y:S01]  /*11700*/  STS.U8 [R120+UR7+0x3b80], R178 ;  /* 0x003b80b278007988 */ /* 0x0001e20008000007 */
[----:B------:R1:W-:Y:S06]  /*11710*/  MEMBAR.ALL.CTA ;  /* 0x0000000000007992 */ /* 0x0003ec0000008000 */
[----:B-1----:R-:W1:Y:S04]  /*11720*/  FENCE.VIEW.ASYNC.S ;  /* 0x00000000000073c6 */ /* 0x002e680000000000 */
[----:B0-----:R-:W2:Y:S01]  /*11730*/  LDL.LU R120, [R1+0x3f0] ;  /* 0x0003f00001787983 */ /* 0x001ea20000300800 */
[----:B-1----:R-:W-:Y:S01]  /*11740*/  BAR.SYNC.DEFER_BLOCKING 0x0 ;  /* 0x0000000000007b1d */ /* 0x002fe20000010000 */
[----:B------:R-:W-:-:S02]  /*11750*/  IADD3 R162, P1, R162, UR16, RZ ;  /* 0x00000010a2a27c10 */ /* 0x000fc4000ff3e0ff */
[----:B------:R-:W-:-:S03]  /*11760*/  IADD3 R167, P4, R167, UR16, RZ ;  /* 0x00000010a7a77c10 */ /* 0x000fc6000ff9e0ff */
[----:B------:R0:W-:Y:S01]  /*11770*/  STL [R1+0x250], R162 ;  /* 0x000250a201007387 */ /* 0x0001e20000100800 */
[----:B------:R-:W-:-:S03]  /*11780*/  IADD3 R121, P3, R121, UR16, RZ ;  /* 0x0000001079797c10 */ /* 0x000fc6000ff7e0ff */
[----:B0-----:R-:W3:Y:S01]  /*11790*/  LDL.LU R162, [R1+0x414] ;  /* 0x0004140001a27983 */ /* 0x001ee20000300800 */
[----:B------:R-:W-:-:S03]  /*117a0*/  IADD3 R171, P5, R171, UR16, RZ ;  /* 0x00000010abab7c10 */ /* 0x000fc6000ffbe0ff */
[----:B------:R0:W-:Y:S01]  /*117b0*/  STL [R1+0x434], R167 ;  /* 0x000434a701007387 */ /* 0x0001e20000100800 */
[----:B------:R-:W-:Y:S02]  /*117c0*/  IADD3 R191, P6, R191, UR16, RZ ;  /* 0x00000010bfbf7c10 */ /* 0x000fe4000ffde0ff */
[----:B------:R-:W-:Y:S01]  /*117d0*/  IADD3 R148, P2, R148, UR16, RZ ;  /* 0x0000001094947c10 */ /* 0x000fe2000ff5e0ff */
[----:B0-----:R-:W4:Y:S04]  /*117e0*/  LDL.LU R167, [R1+0x3e8] ;  /* 0x0003e80001a77983 */ /* 0x001f280000300800 */
[----:B------:R0:W-:Y:S01]  /*117f0*/  STL [R1+0x430], R121 ;  /* 0x0004307901007387 */ /* 0x0001e20000100800 */
[----:B------:R-:W-:Y:S02]  /*11800*/  IADD3.X R157, R157, UR6, RZ, P1, !PT ;  /* 0x000000069d9d7c10 */ /* 0x000fe40008ffe4ff */
[----:B------:R-:W-:Y:S01]  /*11810*/  IADD3 R161, P1, R161, UR16, RZ ;  /* 0x00000010a1a17c10 */ /* 0x000fe2000ff3e0ff */
[----:B0-----:R-:W4:Y:S01]  /*11820*/  LDL.LU R121, [R1+0x40c] ;  /* 0x00040c0001797983 */ /* 0x001f220000300800 */
[----:B------:R-:W-:-:S03]  /*11830*/  IADD3.X R172, R172, UR6, RZ, P4, !PT ;  /* 0x00000006acac7c10 */ /* 0x000fc6000a7fe4ff */
[----:B------:R0:W-:Y:S01]  /*11840*/  STL [R1+0x428], R171 ;  /* 0x000428ab01007387 */ /* 0x0001e20000100800 */
[----:B------:R-:W-:-:S03]  /*11850*/  IADD3 R168, P4, R168, UR16, RZ ;  /* 0x00000010a8a87c10 */ /* 0x000fc6000ff9e0ff */
[----:B0-----:R-:W4:Y:S04]  /*11860*/  LDL.LU R171, [R1+0x3e0] ;  /* 0x0003e00001ab7983 */ /* 0x001f280000300800 */
[----:B------:R0:W-:Y:S04]  /*11870*/  STL [R1+0x42c], R191 ;  /* 0x00042cbf01007387 */ /* 0x0001e80000100800 */
[----:B------:R-:W-:Y:S04]  /*11880*/  STL [R1+0x420], R148 ;  /* 0x0004209401007387 */ /* 0x000fe80000100800 */
[----:B------:R-:W4:Y:S04]  /*11890*/  LDL.LU R158, [R1+0x404] ;  /* 0x00040400019e7983 */ /* 0x000f280000300800 */
[----:B------:R-:W-:Y:S04]  /*118a0*/  STL [R1+0x244], R157 ;  /* 0x0002449d01007387 */ /* 0x000fe80000100800 */
[----:B0-----:R-:W4:Y:S04]  /*118b0*/  LDL.LU R191, [R1+0x3d8] ;  /* 0x0003d80001bf7983 */ /* 0x001f280000300800 */
[----:B------:R-:W-:Y:S04]  /*118c0*/  STL [R1+0x418], R161 ;  /* 0x000418a101007387 */ /* 0x000fe80000100800 */
[----:B------:R0:W-:Y:S01]  /*118d0*/  STL [R1+0x24c], R172 ;  /* 0x00024cac01007387 */ /* 0x0001e20000100800 */
[----:B------:R-:W-:-:S03]  /*118e0*/  IADD3.X R174, R174, UR6, RZ, P3, !PT ;  /* 0x00000006aeae7c10 */ /* 0x000fc60009ffe4ff */
[----:B0-----:R-:W4:Y:S04]  /*118f0*/  LDL.LU R172, [R1+0x3fc] ;  /* 0x0003fc0001ac7983 */ /* 0x001f280000300800 */
[----:B------:R-:W4:Y:S04]  /*11900*/  LDL.LU R148, [R1+0x3d0] ;  /* 0x0003d00001947983 */ /* 0x000f280000300800 */
[----:B------:R-:W4:Y:S04]  /*11910*/  LDL.LU R157, [R1+0x3f4] ;  /* 0x0003f400019d7983 */ /* 0x000f280000300800 */
[----:B------:R-:W4:Y:S04]  /*11920*/  LDL.LU R161, [R1+0x3c8] ;  /* 0x0003c80001a17983 */ /* 0x000f280000300800 */
[----:B------:R0:W-:Y:S04]  /*11930*/  STL [R1+0x410], R168 ;  /* 0x000410a801007387 */ /* 0x0001e80000100800 */
[----:B0-----:R-:W4:Y:S04]  /*11940*/  LDL.LU R168, [R1+0x3ec] ;  /* 0x0003ec0001a87983 */ /* 0x001f280000300800 */
[----:B------:R0:W-:Y:S04]  /*11950*/  STL [R1+0x248], R174 ;  /* 0x000248ae01007387 */ /* 0x0001e80000100800 */
[----:B0-----:R-:W4:Y:S01]  /*11960*/  LDL.LU R174, [R1+0x3c0] ;  /* 0x0003c00001ae7983 */ /* 0x001f220000300800 */
[----:B------:R-:W-:-:S02]  /*11970*/  IADD3 R159, P3, R159, UR16, RZ ;  /* 0x000000109f9f7c10 */ /* 0x000fc4000ff7e0ff */
[----:B------:R-:W-:Y:S02]  /*11980*/  IADD3.X R150, R150, UR6, RZ, P6, !PT ;  /* 0x0000000696967c10 */ /* 0x000fe4000b7fe4ff */
[----:B------:R-:W-:Y:S02]  /*11990*/  IADD3.X R154, R154, UR6, RZ, P5, !PT ;  /* 0x000000069a9a7c10 */ /* 0x000fe4000affe4ff */
[----:B------:R-:W-:Y:S02]  /*119a0*/  IADD3 R177, P5, R177, UR16, RZ ;  /* 0x00000010b1b17c10 */ /* 0x000fe4000ffbe0ff */
[----:B------:R-:W-:Y:S01]  /*119b0*/  IADD3 R153, P6, R153, UR16, RZ ;  /* 0x0000001099997c10 */ /* 0x000fe2000ffde0ff */
[----:B------:R-:W-:Y:S01]  /*119c0*/  STL [R1+0x408], R159 ;  /* 0x0004089f01007387 */ /* 0x000fe20000100800 */
[----:B------:R-:W-:-:S03]  /*119d0*/  IADD3.X R164, R164, UR6, RZ, P2, !PT ;  /* 0x00000006a4a47c10 */ /* 0x000fc600097fe4ff */
[----:B------:R-:W-:Y:S04]  /*119e0*/  STL [R1+0x240], R150 ;  /* 0x0002409601007387 */ /* 0x000fe80000100800 */
[----:B------:R0:W-:Y:S04]  /*119f0*/  STL [R1+0x3f8], R177 ;  /* 0x0003f8b101007387 */ /* 0x0001e80000100800 */
[----:B------:R-:W-:Y:S04]  /*11a00*/  STL [R1+0x400], R153 ;  /* 0x0004009901007387 */ /* 0x000fe80000100800 */
[----:B0-----:R-:W4:Y:S04]  /*11a10*/  LDL.LU R177, [R1+0x3e4] ;  /* 0x0003e40001b17983 */ /* 0x001f280000300800 */
[----:B------:R-:W-:Y:S04]  /*11a20*/  STL [R1+0x424], R154 ;  /* 0x0004249a01007387 */ /* 0x000fe80000100800 */
[----:B------:R0:W-:Y:S04]  /*11a30*/  STL [R1+0x41c], R164 ;  /* 0x00041ca401007387 */ /* 0x0001e80000100800 */
[----:B0-----:R-:W4:Y:S01]  /*11a40*/  LDL.LU R164, [R1+0x3b8] ;  /* 0x0003b80001a47983 */ /* 0x001f220000300800 */
[----:B--2---:R-:W-:-:S05]  /*11a50*/  IADD3 R120, P2, R120, UR16, RZ ;  /* 0x0000001078787c10 */ /* 0x004fca000ff5e0ff */
[----:B------:R0:W-:Y:S04]  /*11a60*/  STL [R1+0x3f0], R120 ;  /* 0x0003f07801007387 */ /* 0x0001e80000100800 */
[----:B0-----:R-:W2:Y:S01]  /*11a70*/  LDL.LU R120, [R1+0x3dc] ;  /* 0x0003dc0001787983 */ /* 0x001ea20000300800 */
[----:B---3--:R-:W-:Y:S02]  /*11a80*/  IADD3.X R162, R162, UR6, RZ, P1, !PT ;  /* 0x00000006a2a27c10 */ /* 0x008fe40008ffe4ff */
[----:B----4-:R-:W-:-:S05]  /*11a90*/  IADD3 R167, P1, R167, UR16, RZ ;  /* 0x00000010a7a77c10 */ /* 0x010fca000ff3e0ff */
[----:B------:R0:W-:Y:S01]  /*11aa0*/  STL [R1+0x3e8], R167 ;  /* 0x0003e8a701007387 */ /* 0x0001e20000100800 */
[----:B------:R-:W-:-:S03]  /*11ab0*/  IADD3.X R121, R121, UR6, RZ, P4, !PT ;  /* 0x0000000679797c10 */ /* 0x000fc6000a7fe4ff */
[----:B0-----:R-:W3:Y:S04]  /*11ac0*/  LDL.LU R167, [R1+0x3b0] ;  /* 0x0003b00001a77983 */ /* 0x001ee80000300800 */
[----:B------:R-:W-:Y:S04]  /*11ad0*/  STL [R1+0x414], R162 ;  /* 0x000414a201007387 */ /* 0x000fe80000100800 */
[----:B------:R-:W4:Y:S04]  /*11ae0*/  LDL.LU R150, [R1+0x3d4] ;  /* 0x0003d40001967983 */ /* 0x000f280000300800 */
[----:B------:R0:W-:Y:S01]  /*11af0*/  STL [R1+0x40c], R121 ;  /* 0x00040c7901007387 */ /* 0x0001e20000100800 */
[----:B------:R-:W-:-:S03]  /*11b00*/  IADD3 R171, P4, R171, UR16, RZ ;  /* 0x00000010abab7c10 */ /* 0x000fc6000ff9e0ff */
[----:B0-----:R-:W4:Y:S04]  /*11b10*/  LDL.LU R121, [R1+0x3a8] ;  /* 0x0003a80001797983 */ /* 0x001f280000300800 */
[----:B------:R-:W4:Y:S01]  /*11b20*/  LDL.LU R153, [R1+0x3cc] ;  /* 0x0003cc0001997983 */ /* 0x000f220000300800 */
[----:B------:R-:W-:-:S03]  /*11b30*/  IADD3.X R158, R158, UR6, RZ, P3, !PT ;  /* 0x000000069e9e7c10 */ /* 0x000fc60009ffe4ff */
[----:B------:R-:W4:Y:S04]  /*11b40*/  LDL.LU R154, [R1+0x3a0] ;  /* 0x0003a000019a7983 */ /* 0x000f280000300800 */
[----:B------:R-:W4:Y:S01]  /*11b50*/  LDL.LU R162, [R1+0x3c4] ;  /* 0x0003c40001a27983 */ /* 0x000f220000300800 */
[----:B------:R-:W-:-:S03]  /*11b60*/  IADD3 R191, P3, R191, UR16, RZ ;  /* 0x00000010bfbf7c10 */ /* 0x000fc6000ff7e0ff */
[----:B------:R0:W-:Y:S04]  /*11b70*/  STL [R1+0x3e0], R171 ;  /* 0x0003e0ab01007387 */ /* 0x0001e80000100800 */
[----:B0-----:R-:W4:Y:S01]  /*11b80*/  LDL.LU R171, [R1+0x398] ;  /* 0x0003980001ab7983 */ /* 0x001f220000300800 */
[----:B------:R-:W-:Y:S02]  /*11b90*/  IADD3.X R172, R172, UR6, RZ, P6, !PT ;  /* 0x00000006acac7c10 */ /* 0x000fe4000b7fe4ff */
[----:B------:R-:W-:-:S03]  /*11ba0*/  IADD3 R148, P6, R148, UR16, RZ ;  /* 0x0000001094947c10 */ /* 0x000fc6000ffde0ff */
[----:B------:R0:W-:Y:S01]  /*11bb0*/  STL [R1+0x3fc], R172 ;  /* 0x0003fcac01007387 */ /* 0x0001e20000100800 */
[----:B------:R-:W-:-:S03]  /*11bc0*/  IADD3.X R157, R157, UR6, RZ, P5, !PT ;  /* 0x000000069d9d7c10 */ /* 0x000fc6000affe4ff */
[----:B------:R-:W-:Y:S01]  /*11bd0*/  STL [R1+0x404], R158 ;  /* 0x0004049e01007387 */ /* 0x000fe20000100800 */
[----:B------:R-:W-:-:S03]  /*11be0*/  IADD3 R161, P5, R161, UR16, RZ ;  /* 0x00000010a1a17c10 */ /* 0x000fc6000ffbe0ff */
[----:B0-----:R-:W4:Y:S04]  /*11bf0*/  LDL.LU R172, [R1+0x3bc] ;  /* 0x0003bc0001ac7983 */ /* 0x001f280000300800 */
[----:B------:R-:W-:Y:S01]  /*11c00*/  STL [R1+0x3d8], R191 ;  /* 0x0003d8bf01007387 */ /* 0x000fe20000100800 */
[----:B------:R-:W-:-:S03]  /*11c10*/  IADD3.X R168, R168, UR6, RZ, P2, !PT ;  /* 0x00000006a8a87c10 */ /* 0x000fc600097fe4ff */
[----:B------:R-:W-:Y:S04]  /*11c20*/  STL [R1+0x3d0], R148 ;  /* 0x0003d09401007387 */ /* 0x000fe80000100800 */
[----:B------:R0:W-:Y:S04]  /*11c30*/  STL [R1+0x3ec], R168 ;  /* 0x0003eca801007387 */ /* 0x0001e80000100800 */
[----:B------:R1:W-:Y:S01]  /*11c40*/  STL [R1+0x3f4], R157 ;  /* 0x0003f49d01007387 */ /* 0x0003e20000100800 */
[----:B------:R-:W-:-:S03]  /*11c50*/  IADD3 R174, P2, R174, UR16, RZ ;  /* 0x00000010aeae7c10 */ /* 0x000fc6000ff5e0ff */
[----:B0-----:R-:W4:Y:S04]  /*11c60*/  LDL.LU R168, [R1+0x390] ;  /* 0x0003900001a87983 */ /* 0x001f280000300800 */
[----:B------:R-:W-:Y:S04]  /*11c70*/  STL [R1+0x3c8], R161 ;  /* 0x0003c8a101007387 */ /* 0x000fe80000100800 */
[----:B------:R-:W4:Y:S04]  /*11c80*/  LDL.LU R159, [R1+0x3b4] ;  /* 0x0003b400019f7983 */ /* 0x000f280000300800 */
[----:B------:R-:W4:Y:S04]  /*11c90*/  LDL.LU R158, [R1+0x388] ;  /* 0x00038800019e7983 */ /* 0x000f280000300800 */
[----:B------:R-:W4:Y:S04]  /*11ca0*/  LDL.LU R191, [R1+0x3ac] ;  /* 0x0003ac0001bf7983 */ /* 0x000f280000300800 */
[----:B------:R0:W-:Y:S04]  /*11cb0*/  STL [R1+0x3c0], R174 ;  /* 0x0003c0ae01007387 */ /* 0x0001e80000100800 */
[----:B-1----:R-:W4:Y:S04]  /*11cc0*/  LDL.LU R157, [R1+0x380] ;  /* 0x00038000019d7983 */ /* 0x002f280000300800 */
[----:B0-----:R-:W4:Y:S01]  /*11cd0*/  LDL.LU R174, [R1+0x3a4] ;  /* 0x0003a40001ae7983 */ /* 0x001f220000300800 */
[----:B------:R-:W-:-:S03]  /*11ce0*/  IADD3.X R177, R177, UR6, RZ, P1, !PT ;  /* 0x00000006b1b17c10 */ /* 0x000fc60008ffe4ff */
[----:B------:R-:W4:Y:S04]  /*11cf0*/  LDL.LU R161, [R1+0x378] ;  /* 0x0003780001a17983 */ /* 0x000f280000300800 */
[----:B------:R0:W-:Y:S01]  /*11d00*/  STL [R1+0x3e4], R177 ;  /* 0x0003e4b101007387 */ /* 0x0001e20000100800 */
[----:B------:R-:W-:-:S03]  /*11d10*/  IADD3 R164, P1, R164, UR16, RZ ;  /* 0x00000010a4a47c10 */ /* 0x000fc6000ff3e0ff */
[----:B0-----:R-:W4:Y:S04]  /*11d20*/  LDL.LU R177, [R1+0x39c] ;  /* 0x00039c0001b17983 */ /* 0x001f280000300800 */
[----:B------:R0:W-:Y:S04]  /*11d30*/  STL [R1+0x3b8], R164 ;  /* 0x0003b8a401007387 */ /* 0x0001e80000100800 */
[----:B0-----:R-:W4:Y:S01]  /*11d40*/  LDL.LU R164, [R1+0x370] ;  /* 0x0003700001a47983 */ /* 0x001f220000300800 */
[----:B--2---:R-:W-:-:S05]  /*11d50*/  IADD3.X R120, R120, UR6, RZ, P4, !PT ;  /* 0x0000000678787c10 */ /* 0x004fca000a7fe4ff */
[----:B------:R0:W-:Y:S04]  /*11d60*/  STL [R1+0x3dc], R120 ;  /* 0x0003dc7801007387 */ /* 0x0001e80000100800 */
[----:B0-----:R-:W2:Y:S01]  /*11d70*/  LDL.LU R120, [R1+0x394] ;  /* 0x0003940001787983 */ /* 0x001ea20000300800 */
[----:B---3--:R-:W-:Y:S02]  /*11d80*/  IADD3 R167, P4, R167, UR16, RZ ;  /* 0x00000010a7a77c10 */ /* 0x008fe4000ff9e0ff */
[----:B----4-:R-:W-:-:S03]  /*11d90*/  IADD3.X R150, R150, UR6, RZ, P3, !PT ;  /* 0x0000000696967c10 */ /* 0x010fc60009ffe4ff */
[----:B------:R0:W-:Y:S04]  /*11da0*/  STL [R1+0x3b0], R167 ;  /* 0x0003b0a701007387 */ /* 0x0001e80000100800 */
[----:B0-----:R-:W3:Y:S01]  /*11db0*/  LDL.LU R167, [R1+0x368] ;  /* 0x0003680001a77983 */ /* 0x001ee20000300800 */
[----:B------:R-:W-:Y:S02]  /*11dc0*/  IADD3 R121, P3, R121, UR16, RZ ;  /* 0x0000001079797c10 */ /* 0x000fe4000ff7e0ff */
[----:B------:R-:W-:-:S03]  /*11dd0*/  IADD3.X R153, R153, UR6, RZ, P6, !PT ;  /* 0x0000000699997c10 */ /* 0x000fc6000b7fe4ff */
[----:B------:R0:W-:Y:S01]  /*11de0*/  STL [R1+0x3a8], R121 ;  /* 0x0003a87901007387 */ /* 0x0001e20000100800 */
[----:B------:R-:W-:Y:S02]  /*11df0*/  IADD3 R154, P6, R154, UR16, RZ ;  /* 0x000000109a9a7c10 */ /* 0x000fe4000ffde0ff */
[----:B------:R-:W-:Y:S01]  /*11e00*/  IADD3.X R162, R162, UR6, RZ, P5, !PT ;  /* 0x00000006a2a27c10 */ /* 0x000fe2000affe4ff */
[----:B0-----:R-:W4:Y:S04]  /*11e10*/  LDL.LU R121, [R1+0x38c] ;  /* 0x00038c0001797983 */ /* 0x001f280000300800 */
[----:B------:R0:W-:Y:S04]  /*11e20*/  STL [R1+0x3d4], R150 ;  /* 0x0003d49601007387 */ /* 0x0001e80000100800 */
[----:B------:R-:W-:Y:S01]  /*11e30*/  STL [R1+0x3cc], R153 ;  /* 0x0003cc9901007387 */ /* 0x000fe20000100800 */
[----:B------:R-:W-:-:S03]  /*11e40*/  IADD3 R171, P5, R171, UR16, RZ ;  /* 0x00000010abab7c10 */ /* 0x000fc6000ffbe0ff */
        /* <DEDUP_REMOVED lines=10> */
[----:B------:R0:W-:Y:S01]  /*11ef0*/  STL [R1+0x3bc], R172 ;  /* 0x0003bcac01007387 */ /* 0x0001e20000100800 */
[----:B------:R-:W-:-:S03]  /*11f00*/  IADD3 R168, P2, R168, UR16, RZ ;  /* 0x00000010a8a87c10 */ /* 0x000fc6000ff5e0ff */
[----:B0-----:R-:W4:Y:S01]  /*11f10*/  LDL.LU R172, [R1+0x348] ;  /* 0x0003480001ac7983 */ /* 0x001f220000300800 */
[----:B------:R-:W-:Y:S02]  /*11f20*/  IADD3.X R159, R159, UR6, RZ, P1, !PT ;  /* 0x000000069f9f7c10 */ /* 0x000fe40008ffe4ff */
[----:B------:R-:W-:Y:S01]  /*11f30*/  IADD3 R158, P1, R158, UR16, RZ ;  /* 0x000000109e9e7c10 */ /* 0x000fe2000ff3e0ff */
[----:B------:R0:W-:Y:S01]  /*11f40*/  STL [R1+0x390], R168 ;  /* 0x000390a801007387 */ /* 0x0001e20000100800 */
[----:B------:R-:W-:-:S03]  /*11f50*/  IADD3.X R191, R191, UR6, RZ, P4, !PT ;  /* 0x00000006bfbf7c10 */ /* 0x000fc6000a7fe4ff */
[----:B0-----:R-:W4:Y:S04]  /*11f60*/  LDL.LU R168, [R1+0x36c] ;  /* 0x00036c0001a87983 */ /* 0x001f280000300800 */
[----:B------:R-:W-:Y:S01]  /*11f70*/  STL [R1+0x3b4], R159 ;  /* 0x0003b49f01007387 */ /* 0x000fe20000100800 */
[----:B------:R-:W-:-:S03]  /*11f80*/  IADD3.X R174, R174, UR6, RZ, P3, !PT ;  /* 0x00000006aeae7c10 */ /* 0x000fc60009ffe4ff */
[----:B------:R-:W-:Y:S04]  /*11f90*/  STL [R1+0x388], R158 ;  /* 0x0003889e01007387 */ /* 0x000fe80000100800 */
[----:B------:R0:W-:Y:S04]  /*11fa0*/  STL [R1+0x3a4], R174 ;  /* 0x0003a4ae01007387 */ /* 0x0001e80000100800 */
[----:B------:R-:W-:Y:S04]  /*11fb0*/  STL [R1+0x3ac], R191 ;  /* 0x0003acbf01007387 */ /* 0x000fe80000100800 */
[----:B0-----:R-:W4:Y:S01]  /*11fc0*/  LDL.LU R174, [R1+0x340] ;  /* 0x0003400001ae7983 */ /* 0x001f220000300800 */
[----:B------:R-:W-:-:S02]  /*11fd0*/  IADD3 R157, P4, R157, UR16, RZ ;  /* 0x000000109d9d7c10 */ /* 0x000fc4000ff9e0ff */
[----:B------:R-:W-:Y:S02]  /*11fe0*/  IADD3.X R177, R177, UR6, RZ, P6, !PT ;  /* 0x00000006b1b17c10 */ /* 0x000fe4000b7fe4ff */
[----:B------:R-:W-:Y:S01]  /*11ff0*/  IADD3 R161, P3, R161, UR16, RZ ;  /* 0x00000010a1a17c10 */ /* 0x000fe2000ff7e0ff */
[----:B------:R-:W-:Y:S04]  /*12000*/  STL [R1+0x380], R157 ;  /* 0x0003809d01007387 */ /* 0x000fe80000100800 */
[----:B------:R-:W4:Y:S04]  /*12010*/  LDL.LU R158, [R1+0x364] ;  /* 0x00036400019e7983 */ /* 0x000f280000300800 */
[----:B------:R0:W-:Y:S01]  /*12020*/  STL [R1+0x39c], R177 ;  /* 0x00039cb101007387 */ /* 0x0001e20000100800 */
[----:B------:R-:W-:-:S03]  /*12030*/  IADD3 R164, P6, R164, UR16, RZ ;  /* 0x00000010a4a47c10 */ /* 0x000fc6000ffde0ff */
[----:B------:R-:W-:Y:S04]  /*12040*/  STL [R1+0x378], R161 ;  /* 0x000378a101007387 */ /* 0x000fe80000100800 */
[----:B0-----:R-:W4:Y:S01]  /*12050*/  LDL.LU R177, [R1+0x338] ;  /* 0x0003380001b17983 */ /* 0x001f220000300800 */
[----:B--2---:R-:W-:-:S05]  /*12060*/  IADD3.X R120, R120, UR6, RZ, P5, !PT ;  /* 0x0000000678787c10 */ /* 0x004fca000affe4ff */
[----:B------:R0:W-:Y:S04]  /*12070*/  STL [R1+0x394], R120 ;  /* 0x0003947801007387 */ /* 0x0001e80000100800 */
[----:B0-----:R-:W2:Y:S04]  /*12080*/  LDL.LU R120, [R1+0x35c] ;  /* 0x00035c0001787983 */ /* 0x001ea80000300800 */
[----:B------:R0:W-:Y:S04]  /*12090*/  STL [R1+0x370], R164 ;  /* 0x000370a401007387 */ /* 0x0001e80000100800 */
[----:B------:R-:W2:Y:S04]  /*120a0*/  LDL.LU R191, [R1+0x330] ;  /* 0x0003300001bf7983 */ /* 0x000ea80000300800 */
[----:B0-----:R-:W2:Y:S01]  /*120b0*/  LDL.LU R164, [R1+0x354] ;  /* 0x0003540001a47983 */ /* 0x001ea20000300800 */
[----:B---3--:R-:W-:-:S05]  /*120c0*/  IADD3 R167, P5, R167, UR16, RZ ;  /* 0x00000010a7a77c10 */ /* 0x008fca000ffbe0ff */
[----:B------:R0:W-:Y:S04]  /*120d0*/  STL [R1+0x368], R167 ;  /* 0x000368a701007387 */ /* 0x0001e80000100800 */
[----:B------:R-:W3:Y:S04]  /*120e0*/  LDL.LU R157, [R1+0x328] ;  /* 0x00032800019d7983 */ /* 0x000ee80000300800 */
[----:B------:R-:W3:Y:S04]  /*120f0*/  LDL.LU R161, [R1+0x34c] ;  /* 0x00034c0001a17983 */ /* 0x000ee80000300800 */
[----:B0-----:R-:W3:Y:S01]  /*12100*/  LDL.LU R167, [R1+0x320] ;  /* 0x0003200001a77983 */ /* 0x001ee20000300800 */
[----:B----4-:R-:W-:-:S05]  /*12110*/  IADD3.X R121, R121, UR6, RZ, P2, !PT ;  /* 0x0000000679797c10 */ /* 0x010fca00097fe4ff */
[----:B------:R0:W-:Y:S01]  /*12120*/  STL [R1+0x38c], R121 ;  /* 0x00038c7901007387 */ /* 0x0001e20000100800 */
[----:B------:R-:W-:-:S03]  /*12130*/  IADD3 R148, P2, R148, UR16, RZ ;  /* 0x0000001094947c10 */ /* 0x000fc6000ff5e0ff */
[----:B0-----:R-:W4:Y:S01]  /*12140*/  LDL.LU R121, [R1+0x344] ;  /* 0x0003440001797983 */ /* 0x001f220000300800 */
[----:B------:R-:W-:Y:S02]  /*12150*/  IADD3.X R150, R150, UR6, RZ, P1, !PT ;  /* 0x0000000696967c10 */ /* 0x000fe40008ffe4ff */
[----:B------:R-:W-:Y:S02]  /*12160*/  IADD3 R171, P1, R171, UR16, RZ ;  /* 0x00000010abab7c10 */ /* 0x000fe4000ff3e0ff */
[----:B------:R-:W-:-:S03]  /*12170*/  IADD3.X R153, R153, UR6, RZ, P4, !PT ;  /* 0x0000000699997c10 */ /* 0x000fc6000a7fe4ff */
[----:B------:R0:W-:Y:S01]  /*12180*/  STL [R1+0x358], R171 ;  /* 0x000358ab01007387 */ /* 0x0001e20000100800 */
[----:B------:R-:W-:-:S03]  /*12190*/  IADD3 R154, P4, R154, UR16, RZ ;  /* 0x000000109a9a7c10 */ /* 0x000fc6000ff9e0ff */
[----:B------:R-:W-:Y:S01]  /*121a0*/  STL [R1+0x360], R148 ;  /* 0x0003609401007387 */ /* 0x000fe20000100800 */
[----:B------:R-:W-:-:S03]  /*121b0*/  IADD3.X R162, R162, UR6, RZ, P3, !PT ;  /* 0x00000006a2a27c10 */ /* 0x000fc60009ffe4ff */
[----:B0-----:R-:W4:Y:S04]  /*121c0*/  LDL.LU R171, [R1+0x318] ;  /* 0x0003180001ab7983 */ /* 0x001f280000300800 */
[----:B------:R-:W-:Y:S01]  /*121d0*/  STL [R1+0x384], R150 ;  /* 0x0003849601007387 */ /* 0x000fe20000100800 */
[----:B------:R-:W-:-:S03]  /*121e0*/  IADD3 R172, P3, R172, UR16, RZ ;  /* 0x00000010acac7c10 */ /* 0x000fc6000ff7e0ff */
[----:B------:R-:W-:Y:S04]  /*121f0*/  STL [R1+0x37c], R153 ;  /* 0x00037c9901007387 */ /* 0x000fe80000100800 */
[----:B------:R0:W-:Y:S04]  /*12200*/  STL [R1+0x348], R172 ;  /* 0x000348ac01007387 */ /* 0x0001e80000100800 */
[----:B------:R1:W-:Y:S01]  /*12210*/  STL [R1+0x350], R154 ;  /* 0x0003509a01007387 */ /* 0x0003e20000100800 */
[----:B------:R-:W-:-:S03]  /*12220*/  IADD3.X R168, R168, UR6, RZ, P6, !PT ;  /* 0x00000006a8a87c10 */ /* 0x000fc6000b7fe4ff */
[----:B0-----:R-:W4:Y:S04]  /*12230*/  LDL.LU R172, [R1+0x33c] ;  /* 0x00033c0001ac7983 */ /* 0x001f280000300800 */
[----:B------:R-:W-:Y:S04]  /*12240*/  STL [R1+0x374], R162 ;  /* 0x000374a201007387 */ /* 0x000fe80000100800 */
[----:B------:R-:W4:Y:S04]  /*12250*/  LDL.LU R148, [R1+0x310] ;  /* 0x0003100001947983 */ /* 0x000f280000300800 */
[----:B------:R-:W4:Y:S04]  /*12260*/  LDL.LU R150, [R1+0x334] ;  /* 0x0003340001967983 */ /* 0x000f280000300800 */
[----:B------:R-:W4:Y:S04]  /*12270*/  LDL.LU R153, [R1+0x308] ;  /* 0x0003080001997983 */ /* 0x000f280000300800 */
[----:B------:R0:W-:Y:S01]  /*12280*/  STL [R1+0x36c], R168 ;  /* 0x00036ca801007387 */ /* 0x0001e20000100800 */
[----:B------:R-:W-:-:S03]  /*12290*/  IADD3 R174, P6, R174, UR16, RZ ;  /* 0x00000010aeae7c10 */ /* 0x000fc6000ffde0ff */
[----:B-1----:R-:W4:Y:S04]  /*122a0*/  LDL.LU R154, [R1+0x32c] ;  /* 0x00032c00019a7983 */ /* 0x002f280000300800 */
[----:B0-----:R-:W4:Y:S04]  /*122b0*/  LDL.LU R168, [R1+0x300] ;  /* 0x0003000001a87983 */ /* 0x001f280000300800 */
[----:B------:R-:W4:Y:S04]  /*122c0*/  LDL.LU R162, [R1+0x324] ;  /* 0x0003240001a27983 */ /* 0x000f280000300800 */
[----:B------:R0:W-:Y:S04]  /*122d0*/  STL [R1+0x340], R174 ;  /* 0x000340ae01007387 */ /* 0x0001e80000100800 */
[----:B0-----:R-:W4:Y:S01]  /*122e0*/  LDL.LU R174, [R1+0x2f8] ;  /* 0x0002f80001ae7983 */ /* 0x001f220000300800 */
[----:B------:R-:W-:-:S02]  /*122f0*/  IADD3.X R158, R158, UR6, RZ, P5, !PT ;  /* 0x000000069e9e7c10 */ /* 0x000fc4000affe4ff */
[----:B------:R-:W-:-:S05]  /*12300*/  IADD3 R177, P5, R177, UR16, RZ ;  /* 0x00000010b1b17c10 */ /* 0x000fca000ffbe0ff */
[----:B------:R0:W-:Y:S04]  /*12310*/  STL [R1+0x338], R177 ;  /* 0x000338b101007387 */ /* 0x0001e80000100800 */
[----:B0-----:R-:W4:Y:S04]  /*12320*/  LDL.LU R177, [R1+0x31c] ;  /* 0x00031c0001b17983 */ /* 0x001f280000300800 */
[----:B------:R-:W-:Y:S01]  /*12330*/  STL [R1+0x364], R158 ;  /* 0x0003649e01007387 */ /* 0x000fe20000100800 */
[----:B--2---:R-:W-:-:S05]  /*12340*/  IADD3.X R120, R120, UR6, RZ, P2, !PT ;  /* 0x0000000678787c10 */ /* 0x004fca00097fe4ff */
[----:B------:R0:W-:Y:S01]  /*12350*/  STL [R1+0x35c], R120 ;  /* 0x00035c7801007387 */ /* 0x0001e20000100800 */
[----:B------:R-:W-:Y:S02]  /*12360*/  IADD3 R191, P2, R191, UR16, RZ ;  /* 0x00000010bfbf7c10 */ /* 0x000fe4000ff5e0ff */
[----:B------:R-:W-:Y:S01]  /*12370*/  IADD3.X R164, R164, UR6, RZ, P1, !PT ;  /* 0x00000006a4a47c10 */ /* 0x000fe20008ffe4ff */
[----:B0-----:R-:W2:Y:S04]  /*12380*/  LDL.LU R120, [R1+0x2f0] ;  /* 0x0002f00001787983 */ /* 0x001ea80000300800 */
[----:B------:R0:W-:Y:S04]  /*12390*/  STL [R1+0x354], R164 ;  /* 0x000354a401007387 */ /* 0x0001e80000100800 */
[----:B0-----:R-:W2:Y:S04]  /*123a0*/  LDL.LU R164, [R1+0x314] ;  /* 0x0003140001a47983 */ /* 0x001ea80000300800 */
[----:B------:R0:W-:Y:S01]  /*123b0*/  STL [R1+0x330], R191 ;  /* 0x000330bf01007387 */ /* 0x0001e20000100800 */
[----:B---3--:R-:W-:-:S02]  /*123c0*/  IADD3 R157, P1, R157, UR16, RZ ;  /* 0x000000109d9d7c10 */ /* 0x008fc4000ff3e0ff */
[----:B------:R-:W-:-:S03]  /*123d0*/  IADD3.X R161, R161, UR6, RZ, P4, !PT ;  /* 0x00000006a1a17c10 */ /* 0x000fc6000a7fe4ff */
[----:B------:R-:W-:Y:S01]  /*123e0*/  STL [R1+0x328], R157 ;  /* 0x0003289d01007387 */ /* 0x000fe20000100800 */
[----:B------:R-:W-:-:S03]  /*123f0*/  IADD3 R167, P4, R167, UR16, RZ ;  /* 0x00000010a7a77c10 */ /* 0x000fc6000ff9e0ff */
[----:B------:R-:W3:Y:S04]  /*12400*/  LDL.LU R158, [R1+0x2e8] ;  /* 0x0002e800019e7983 */ /* 0x000ee80000300800 */
[----:B------:R-:W-:Y:S04]  /*12410*/  STL [R1+0x34c], R161 ;  /* 0x00034ca101007387 */ /* 0x000fe80000100800 */
[----:B0-----:R-:W3:Y:S01]  /*12420*/  LDL.LU R191, [R1+0x30c] ;  /* 0x00030c0001bf7983 */ /* 0x001ee20000300800 */
[----:B----4-:R-:W-:-:S03]  /*12430*/  IADD3.X R121, R121, UR6, RZ, P3, !PT ;  /* 0x0000000679797c10 */ /* 0x010fc60009ffe4ff */
[----:B------:R-:W-:Y:S04]  /*12440*/  STL [R1+0x320], R167 ;  /* 0x000320a701007387 */ /* 0x000fe80000100800 */
[----:B------:R0:W-:Y:S04]  /*12450*/  STL [R1+0x344], R121 ;  /* 0x0003447901007387 */ /* 0x0001e80000100800 */
[----:B0-----:R-:W4:Y:S04]  /*12460*/  LDL.LU R121, [R1+0x2e0] ;  /* 0x0002e00001797983 */ /* 0x001f280000300800 */
[----:B------:R-:W4:Y:S04]  /*12470*/  LDL.LU R157, [R1+0x304] ;  /* 0x00030400019d7983 */ /* 0x000f280000300800 */
[----:B------:R-:W4:Y:S04]  /*12480*/  LDL.LU R161, [R1+0x2d8] ;  /* 0x0002d80001a17983 */ /* 0x000f280000300800 */
[----:B------:R-:W4:Y:S01]  /*12490*/  LDL.LU R167, [R1+0x2fc] ;  /* 0x0002fc0001a77983 */ /* 0x000f220000300800 */
[----:B------:R-:W-:-:S05]  /*124a0*/  IADD3 R171, P3, R171, UR16, RZ ;  /* 0x00000010abab7c10 */ /* 0x000fca000ff7e0ff */
[----:B------:R0:W-:Y:S04]  /*124b0*/  STL [R1+0x318], R171 ;  /* 0x000318ab01007387 */ /* 0x0001e80000100800 */
[----:B0-----:R-:W4:Y:S01]  /*124c0*/  LDL.LU R171, [R1+0x2d0] ;  /* 0x0002d00001ab7983 */ /* 0x001f220000300800 */
[----:B------:R-:W-:-:S05]  /*124d0*/  IADD3.X R172, R172, UR6, RZ, P6, !PT ;  /* 0x00000006acac7c10 */ /* 0x000fca000b7fe4ff */
[----:B------:R0:W-:Y:S01]  /*124e0*/  STL [R1+0x33c], R172 ;  /* 0x00033cac01007387 */ /* 0x0001e20000100800 */
[----:B------:R-:W-:Y:S02]  /*124f0*/  IADD3 R148, P6, R148, UR16, RZ ;  /* 0x0000001094947c10 */ /* 0x000fe4000ffde0ff */
[----:B------:R-:W-:Y:S01]  /*12500*/  IADD3.X R150, R150, UR6, RZ, P5, !PT ;  /* 0x0000000696967c10 */ /* 0x000fe2000affe4ff */
[----:B0-----:R-:W4:Y:S01]  /*12510*/  LDL.LU R172, [R1+0x2f4] ;  /* 0x0002f40001ac7983 */ /* 0x001f220000300800 */
[----:B------:R-:W-:-:S03]  /*12520*/  IADD3 R153, P5, R153, UR16, RZ ;  /* 0x0000001099997c10 */ /* 0x000fc6000ffbe0ff */
[----:B------:R-:W-:Y:S01]  /*12530*/  STL [R1+0x310], R148 ;  /* 0x0003109401007387 */ /* 0x000fe20000100800 */
[----:B------:R-:W-:-:S03]  /*12540*/  IADD3.X R154, R154, UR6, RZ, P2, !PT ;  /* 0x000000069a9a7c10 */ /* 0x000fc600097fe4ff */
[----:B------:R-:W-:Y:S01]  /*12550*/  STL [R1+0x334], R150 ;  /* 0x0003349601007387 */ /* 0x000fe20000100800 */
[----:B------:R-:W-:Y:S02]  /*12560*/  IADD3 R168, P2, R168, UR16, RZ ;  /* 0x00000010a8a87c10 */ /* 0x000fe4000ff5e0ff */
[----:B------:R-:W-:-:S03]  /*12570*/  IADD3.X R162, R162, UR6, RZ, P1, !PT ;  /* 0x00000006a2a27c10 */ /* 0x000fc60008ffe4ff */
[----:B------:R0:W-:Y:S04]  /*12580*/  STL [R1+0x300], R168 ;  /* 0x000300a801007387 */ /* 0x0001e80000100800 */
[----:B------:R-:W-:Y:S04]  /*12590*/  STL [R1+0x308], R153 ;  /* 0x0003089901007387 */ /* 0x000fe80000100800 */
[----:B0-----:R-:W4:Y:S01]  /*125a0*/  LDL.LU R168, [R1+0x2c8] ;  /* 0x0002c80001a87983 */ /* 0x001f220000300800 */
[----:B------:R-:W-:-:S03]  /*125b0*/  IADD3 R174, P1, R174, UR16, RZ ;  /* 0x00000010aeae7c10 */ /* 0x000fc6000ff3e0ff */
[----:B------:R-:W-:Y:S04]  /*125c0*/  STL [R1+0x32c], R154 ;  /* 0x00032c9a01007387 */ /* 0x000fe80000100800 */
[----:B------:R-:W4:Y:S04]  /*125d0*/  LDL.LU R159, [R1+0x2ec] ;  /* 0x0002ec00019f7983 */ /* 0x000f280000300800 */
[----:B------:R0:W-:Y:S04]  /*125e0*/  STL [R1+0x2f8], R174 ;  /* 0x0002f8ae01007387 */ /* 0x0001e80000100800 */
[----:B------:R-:W-:Y:S04]  /*125f0*/  STL [R1+0x324], R162 ;  /* 0x000324a201007387 */ /* 0x000fe80000100800 */
[----:B0-----:R-:W4:Y:S01]  /*12600*/  LDL.LU R174, [R1+0x2c0] ;  /* 0x0002c00001ae7983 */ /* 0x001f220000300800 */
[----:B------:R-:W-:-:S03]  /*12610*/  IADD3.X R177, R177, UR6, RZ, P4, !PT ;  /* 0x00000006b1b17c10 */ /* 0x000fc6000a7fe4ff */
[----:B------:R-:W4:Y:S04]  /*12620*/  LDL.LU R148, [R1+0x2e4] ;  /* 0x0002e40001947983 */ /* 0x000f280000300800 */
[----:B------:R0:W-:Y:S04]  /*12630*/  STL [R1+0x31c], R177 ;  /* 0x00031cb101007387 */ /* 0x0001e80000100800 */
[----:B0-----:R-:W4:Y:S04]  /*12640*/  LDL.LU R177, [R1+0x2b8] ;  /* 0x0002b80001b17983 */ /* 0x001f280000300800 */
[----:B------:R-:W4:Y:S01]  /*12650*/  LDL.LU R150, [R1+0x2dc] ;  /* 0x0002dc0001967983 */ /* 0x000f220000300800 */
[----:B--2---:R-:W-:-:S05]  /*12660*/  IADD3 R120, P4, R120, UR16, RZ ;  /* 0x0000001078787c10 */ /* 0x004fca000ff9e0ff */
[----:B------:R0:W-:Y:S04]  /*12670*/  STL [R1+0x2f0], R120 ;  /* 0x0002f07801007387 */ /* 0x0001e80000100800 */
[----:B0-----:R-:W2:Y:S01]  /*12680*/  LDL.LU R120, [R1+0x2b0] ;  /* 0x0002b00001787983 */ /* 0x001ea20000300800 */
[----:B------:R-:W-:-:S03]  /*12690*/  IADD3.X R164, R164, UR6, RZ, P3, !PT ;  /* 0x00000006a4a47c10 */ /* 0x000fc60009ffe4ff */
[----:B------:R-:W2:Y:S04]  /*126a0*/  LDL.LU R153, [R1+0x2d4] ;  /* 0x0002d40001997983 */ /* 0x000ea80000300800 */
[----:B------:R-:W2:Y:S04]  /*126b0*/  LDL.LU R154, [R1+0x2a8] ;  /* 0x0002a800019a7983 */ /* 0x000ea80000300800 */
[----:B------:R-:W2:Y:S04]  /*126c0*/  LDL.LU R162, [R1+0x2cc] ;  /* 0x0002cc0001a27983 */ /* 0x000ea80000300800 */
[----:B------:R0:W-:Y:S04]  /*126d0*/  STL [R1+0x314], R164 ;  /* 0x000314a401007387 */ /* 0x0001e80000100800 */
[----:B0-----:R-:W2:Y:S01]  /*126e0*/  LDL.LU R164, [R1+0x2a0] ;  /* 0x0002a00001a47983 */ /* 0x001ea20000300800 */
[----:B---3--:R-:W-:-:S02]  /*126f0*/  IADD3 R158, P3, R158, UR16, RZ ;  /* 0x000000109e9e7c10 */ /* 0x008fc4000ff7e0ff */
[----:B------:R-:W-:Y:S02]  /*12700*/  IADD3.X R191, R191, UR6, RZ, P6, !PT ;  /* 0x00000006bfbf7c10 */ /* 0x000fe4000b7fe4ff */
[----:B----4-:R-:W-:Y:S02]  /*12710*/  IADD3 R121, P6, R121, UR16, RZ ;  /* 0x0000001079797c10 */ /* 0x010fe4000ffde0ff */
[----:B------:R-:W-:-:S03]  /*12720*/  IADD3.X R157, R157, UR6, RZ, P5, !PT ;  /* 0x000000069d9d7c10 */ /* 0x000fc6000affe4ff */
[----:B------:R0:W-:Y:S01]  /*12730*/  STL [R1+0x2e0], R121 ;  /* 0x0002e07901007387 */ /* 0x0001e20000100800 */
[----:B------:R-:W-:-:S03]  /*12740*/  IADD3 R161, P5, R161, UR16, RZ ;  /* 0x00000010a1a17c10 */ /* 0x000fc6000ffbe0ff */
[----:B------:R-:W-:Y:S01]  /*12750*/  STL [R1+0x2e8], R158 ;  /* 0x0002e89e01007387 */ /* 0x000fe20000100800 */
[----:B------:R-:W-:-:S03]  /*12760*/  IADD3.X R167, R167, UR6, RZ, P2, !PT ;  /* 0x00000006a7a77c10 */ /* 0x000fc600097fe4ff */
[----:B0-----:R-:W3:Y:S04]  /*12770*/  LDL.LU R121, [R1+0x2c4] ;  /* 0x0002c40001797983 */ /* 0x001ee80000300800 */
[----:B------:R-:W-:Y:S04]  /*12780*/  STL [R1+0x30c], R191 ;  /* 0x00030cbf01007387 */ /* 0x000fe80000100800 */
[----:B------:R-:W-:Y:S01]  /*12790*/  STL [R1+0x304], R157 ;  /* 0x0003049d01007387 */ /* 0x000fe20000100800 */
[----:B------:R-:W-:-:S05]  /*127a0*/  IADD3 R171, P2, R171, UR16, RZ ;  /* 0x00000010abab7c10 */ /* 0x000fca000ff5e0ff */
[----:B------:R0:W-:Y:S04]  /*127b0*/  STL [R1+0x2d0], R171 ;  /* 0x0002d0ab01007387 */ /* 0x0001e80000100800 */
[----:B------:R1:W-:Y:S04]  /*127c0*/  STL [R1+0x2d8], R161 ;  /* 0x0002d8a101007387 */ /* 0x0003e80000100800 */
[----:B0-----:R-:W4:Y:S04]  /*127d0*/  LDL.LU R171, [R1+0x298] ;  /* 0x0002980001ab7983 */ /* 0x001f280000300800 */
[----:B------:R-:W-:Y:S04]  /*127e0*/  STL [R1+0x2fc], R167 ;  /* 0x0002fca701007387 */ /* 0x000fe80000100800 */
[----:B------:R-:W4:Y:S01]  /*127f0*/  LDL.LU R158, [R1+0x2bc] ;  /* 0x0002bc00019e7983 */ /* 0x000f220000300800 */
[----:B------:R-:W-:-:S03]  /*12800*/  IADD3.X R172, R172, UR6, RZ, P1, !PT ;  /* 0x00000006acac7c10 */ /* 0x000fc60008ffe4ff */
[----:B------:R-:W4:Y:S04]  /*12810*/  LDL.LU R191, [R1+0x290] ;  /* 0x0002900001bf7983 */ /* 0x000f280000300800 */
[----:B------:R-:W4:Y:S04]  /*12820*/  LDL.LU R157, [R1+0x2b4] ;  /* 0x0002b400019d7983 */ /* 0x000f280000300800 */
[----:B------:R0:W-:Y:S04]  /*12830*/  STL [R1+0x2f4], R172 ;  /* 0x0002f4ac01007387 */ /* 0x0001e80000100800 */
[----:B-1----:R-:W4:Y:S04]  /*12840*/  LDL.LU R161, [R1+0x288] ;  /* 0x0002880001a17983 */ /* 0x002f280000300800 */
[----:B0-----:R-:W4:Y:S04]  /*12850*/  LDL.LU R172, [R1+0x2ac] ;  /* 0x0002ac0001ac7983 */ /* 0x001f280000300800 */
[----:B------:R-:W4:Y:S01]  /*12860*/  LDL.LU R167, [R1+0x280] ;  /* 0x0002800001a77983 */ /* 0x000f220000300800 */
[----:B------:R-:W-:-:S02]  /*12870*/  IADD3 R168, P1, R168, UR16, RZ ;  /* 0x00000010a8a87c10 */ /* 0x000fc4000ff3e0ff */
[----:B------:R-:W-:-:S03]  /*12880*/  IADD3.X R159, R159, UR6, RZ, P4, !PT ;  /* 0x000000069f9f7c10 */ /* 0x000fc6000a7fe4ff */
[----:B------:R0:W-:Y:S04]  /*12890*/  STL [R1+0x2c8], R168 ;  /* 0x0002c8a801007387 */ /* 0x0001e80000100800 */
[----:B0-----:R-:W4:Y:S01]  /*128a0*/  LDL.LU R168, [R1+0x2a4] ;  /* 0x0002a40001a87983 */ /* 0x001f220000300800 */
[----:B------:R-:W-:-:S05]  /*128b0*/  IADD3 R174, P4, R174, UR16, RZ ;  /* 0x00000010aeae7c10 */ /* 0x000fca000ff9e0ff */
[----:B------:R0:W-:Y:S04]  /*128c0*/  STL [R1+0x2c0], R174 ;  /* 0x0002c0ae01007387 */ /* 0x0001e80000100800 */
[----:B0-----:R-:W4:Y:S01]  /*128d0*/  LDL.LU R174, [R1+0x278] ;  /* 0x0002780001ae7983 */ /* 0x001f220000300800 */
[----:B------:R-:W-:Y:S02]  /*128e0*/  IADD3.X R148, R148, UR6, RZ, P3, !PT ;  /* 0x0000000694947c10 */ /* 0x000fe40009ffe4ff */
[----:B------:R-:W-:Y:S01]  /*128f0*/  IADD3 R177, P3, R177, UR16, RZ ;  /* 0x00000010b1b17c10 */ /* 0x000fe2000ff7e0ff */
[----:B------:R-:W-:Y:S01]  /*12900*/  STL [R1+0x2ec], R159 ;  /* 0x0002ec9f01007387 */ /* 0x000fe20000100800 */
[----:B------:R-:W-:-:S03]  /*12910*/  IADD3.X R150, R150, UR6, RZ, P6, !PT ;  /* 0x0000000696967c10 */ /* 0x000fc6000b7fe4ff */
[----:B------:R0:W-:Y:S04]  /*12920*/  STL [R1+0x2b8], R177 ;  /* 0x0002b8b101007387 */ /* 0x0001e80000100800 */
[----:B0-----:R-:W4:Y:S04]  /*12930*/  LDL.LU R177, [R1+0x29c] ;  /* 0x00029c0001b17983 */ /* 0x001f280000300800 */
[----:B------:R-:W-:Y:S01]  /*12940*/  STL [R1+0x2e4], R148 ;  /* 0x0002e49401007387 */ /* 0x000fe20000100800 */
[----:B--2---:R-:W-:Y:S02]  /*12950*/  IADD3 R120, P6, R120, UR16, RZ ;  /* 0x0000001078787c10 */ /* 0x004fe4000ffde0ff */
[----:B------:R-:W-:-:S03]  /*12960*/  IADD3.X R153, R153, UR6, RZ, P5, !PT ;  /* 0x0000000699997c10 */ /* 0x000fc6000affe4ff */
[----:B------:R0:W-:Y:S01]  /*12970*/  STL [R1+0x2b0], R120 ;  /* 0x0002b07801007387 */ /* 0x0001e20000100800 */
[----:B------:R-:W-:Y:S02]  /*12980*/  IADD3 R154, P5, R154, UR16, RZ ;  /* 0x000000109a9a7c10 */ /* 0x000fe4000ffbe0ff */
[----:B------:R-:W-:Y:S01]  /*12990*/  IADD3.X R162, R162, UR6, RZ, P2, !PT ;  /* 0x00000006a2a27c10 */ /* 0x000fe200097fe4ff */
[----:B0-----:R-:W2:Y:S04]  /*129a0*/  LDL.LU R120, [R1+0x270] ;  /* 0x0002700001787983 */ /* 0x001ea80000300800 */
[----:B------:R0:W-:Y:S04]  /*129b0*/  STL [R1+0x2dc], R150 ;  /* 0x0002dc9601007387 */ /* 0x0001e80000100800 */
[----:B------:R-:W-:Y:S01]  /*129c0*/  STL [R1+0x2d4], R153 ;  /* 0x0002d49901007387 */ /* 0x000fe20000100800 */
[----:B------:R-:W-:-:S03]  /*129d0*/  IADD3 R164, P2, R164, UR16, RZ ;  /* 0x00000010a4a47c10 */ /* 0x000fc6000ff5e0ff */
[----:B------:R-:W2:Y:S04]  /*129e0*/  LDL.LU R148, [R1+0x294] ;  /* 0x0002940001947983 */ /* 0x000ea80000300800 */
[----:B------:R-:W-:Y:S04]  /*129f0*/  STL [R1+0x2a8], R154 ;  /* 0x0002a89a01007387 */ /* 0x000fe80000100800 */
[----:B0-----:R-:W2:Y:S04]  /*12a00*/  LDL.LU R150, [R1+0x268] ;  /* 0x0002680001967983 */ /* 0x001ea80000300800 */
[----:B------:R0:W-:Y:S04]  /*12a10*/  STL [R1+0x2cc], R162 ;  /* 0x0002cca201007387 */ /* 0x0001e80000100800 */
[----:B0-----:R-:W2:Y:S04]  /*12a20*/  LDL.LU R162, [R1+0x28c] ;  /* 0x00028c0001a27983 */ /* 0x001ea80000300800 */
[----:B------:R0:W-:Y:S04]  /*12a30*/  STL [R1+0x2a0], R164 ;  /* 0x0002a0a401007387 */ /* 0x0001e80000100800 */
[----:B------:R-:W2:Y:S04]  /*12a40*/  LDL.LU R153, [R1+0x260] ;  /* 0x0002600001997983 */ /* 0x000ea80000300800 */
[----:B------:R-:W2:Y:S04]  /*12a50*/  LDL.LU R154, [R1+0x284] ;  /* 0x00028400019a7983 */ /* 0x000ea80000300800 */
[----:B0-----:R-:W2:Y:S01]  /*12a60*/  LDL.LU R164, [R1+0x258] ;  /* 0x0002580001a47983 */ /* 0x001ea20000300800 */
[----:B---3--:R-:W-:-:S05]  /*12a70*/  IADD3.X R121, R121, UR6, RZ, P1, !PT ;  /* 0x0000000679797c10 */ /* 0x008fca0008ffe4ff */
[----:B------:R0:W-:Y:S04]  /*12a80*/  STL [R1+0x2c4], R121 ;  /* 0x0002c47901007387 */ /* 0x0001e80000100800 */
[----:B0-----:R-:W3:Y:S01]  /*12a90*/  LDL.LU R121, [R1+0x27c] ;  /* 0x00027c0001797983 */ /* 0x001ee20000300800 */
[----:B----4-:R-:W-:-:S05]  /*12aa0*/  IADD3 R171, P1, R171, UR16, RZ ;  /* 0x00000010abab7c10 */ /* 0x010fca000ff3e0ff */
[----:B------:R0:W-:Y:S01]  /*12ab0*/  STL [R1+0x298], R171 ;  /* 0x000298ab01007387 */ /* 0x0001e20000100800 */
[----:B------:R-:W-:Y:S02]  /*12ac0*/  IADD3.X R158, R158, UR6, RZ, P4, !PT ;  /* 0x000000069e9e7c10 */ /* 0x000fe4000a7fe4ff */
[----:B------:R-:W-:Y:S01]  /*12ad0*/  IADD3 R191, P4, R191, UR16, RZ ;  /* 0x00000010bfbf7c10 */ /* 0x000fe2000ff9e0ff */
[----:B0-----:R-:W4:Y:S01]  /*12ae0*/  LDL.LU R171, [R1+0x45c] ;  /* 0x00045c0001ab7983 */ /* 0x001f220000300800 */
[----:B------:R-:W-:-:S03]  /*12af0*/  IADD3.X R157, R157, UR6, RZ, P3, !PT ;  /* 0x000000069d9d7c10 */ /* 0x000fc60009ffe4ff */
[----:B------:R-:W-:Y:S04]  /*12b00*/  STL [R1+0x2bc], R158 ;  /* 0x0002bc9e01007387 */ /* 0x000fe80000100800 */
[----:B------:R-:W-:Y:S01]  /*12b10*/  STL [R1+0x290], R191 ;  /* 0x000290bf01007387 */ /* 0x000fe20000100800 */
[----:B------:R-:W-:Y:S02]  /*12b20*/  IADD3 R161, P3, R161, UR16, RZ ;  /* 0x00000010a1a17c10 */ /* 0x000fe4000ff7e0ff */
[----:B------:R-:W-:Y:S02]  /*12b30*/  IADD3.X R172, R172, UR6, RZ, P6, !PT ;  /* 0x00000006acac7c10 */ /* 0x000fe4000b7fe4ff */
[----:B------:R-:W-:-:S03]  /*12b40*/  IADD3 R167, P6, R167, UR16, RZ ;  /* 0x00000010a7a77c10 */ /* 0x000fc6000ffde0ff */
[----:B------:R0:W-:Y:S04]  /*12b50*/  STL [R1+0x2ac], R172 ;  /* 0x0002acac01007387 */ /* 0x0001e80000100800 */
[----:B------:R-:W-:Y:S04]  /*12b60*/  STL [R1+0x2b4], R157 ;  /* 0x0002b49d01007387 */ /* 0x000fe80000100800 */
[----:B0-----:R-:W4:Y:S04]  /*12b70*/  LDL.LU R172, [R1+0x274] ;  /* 0x0002740001ac7983 */ /* 0x001f280000300800 */
[----:B------:R-:W-:Y:S04]  /*12b80*/  STL [R1+0x288], R161 ;  /* 0x000288a101007387 */ /* 0x000fe80000100800 */
[----:B------:R-:W4:Y:S04]  /*12b90*/  LDL.LU R159, [R1+0x450] ;  /* 0x00045000019f7983 */ /* 0x000f280000300800 */
[----:B------:R0:W-:Y:S01]  /*12ba0*/  STL [R1+0x280], R167 ;  /* 0x000280a701007387 */ /* 0x0001e20000100800 */
[----:B------:R-:W-:-:S03]  /*12bb0*/  IADD3.X R168, R168, UR6, RZ, P5, !PT ;  /* 0x00000006a8a87c10 */ /* 0x000fc6000affe4ff */
[----:B0-----:R-:W4:Y:S04]  /*12bc0*/  LDL.LU R167, [R1+0x26c] ;  /* 0x00026c0001a77983 */ /* 0x001f280000300800 */
[----:B------:R-:W-:Y:S04]  /*12bd0*/  STL [R1+0x2a4], R168 ;  /* 0x0002a4a801007387 */ /* 0x000fe80000100800 */
[----:B------:R-:W4:Y:S01]  /*12be0*/  LDL.LU R158, [R1+0x44c] ;  /* 0x00044c00019e7983 */ /* 0x000f220000300800 */
[----:B------:R-:W-:-:S05]  /*12bf0*/  IADD3 R174, P5, R174, UR16, RZ ;  /* 0x00000010aeae7c10 */ /* 0x000fca000ffbe0ff */
[----:B------:R0:W-:Y:S04]  /*12c00*/  STL [R1+0x278], R174 ;  /* 0x000278ae01007387 */ /* 0x0001e80000100800 */
[----:B0-----:R-:W4:Y:S01]  /*12c10*/  LDL.LU R174, [R1+0x264] ;  /* 0x0002640001ae7983 */ /* 0x001f220000300800 */
[----:B------:R-:W-:-:S03]  /*12c20*/  IADD3.X R177, R177, UR6, RZ, P2, !PT ;  /* 0x00000006b1b17c10 */ /* 0x000fc600097fe4ff */
[----:B------:R-:W4:Y:S04]  /*12c30*/  LDL.LU R191, [R1+0x444] ;  /* 0x0004440001bf7983 */ /* 0x000f280000300800 */
[----:B------:R-:W4:Y:S04]  /*12c40*/  LDL.LU R168, [R1+0x25c] ;  /* 0x00025c0001a87983 */ /* 0x000f280000300800 */
[----:B------:R0:W-:Y:S04]  /*12c50*/  STL [R1+0x29c], R177 ;  /* 0x00029cb101007387 */ /* 0x0001e80000100800 */
[----:B------:R-:W4:Y:S04]  /*12c60*/  LDL.LU R157, [R1+0x43c] ;  /* 0x00043c00019d7983 */ /* 0x000f280000300800 */
[----:B------:R-:W4:Y:S04]  /*12c70*/  LDL.LU R161, [R1+0x254] ;  /* 0x0002540001a17983 */ /* 0x000f280000300800 */
[----:B0-----:R-:W4:Y:S01]  /*12c80*/  LDL.LU R177, [R1+0x234] ;  /* 0x0002340001b17983 */ /* 0x001f220000300800 */
[----:B--2---:R-:W-:-:S05]  /*12c90*/  IADD3 R120, P2, R120, UR16, RZ ;  /* 0x0000001078787c10 */ /* 0x004fca000ff5e0ff */
[----:B------:R0:W-:Y:S01]  /*12ca0*/  STL [R1+0x270], R120 ;  /* 0x0002707801007387 */ /* 0x0001e20000100800 */
[----:B------:R-:W-:-:S03]  /*12cb0*/  IADD3.X R148, R148, UR6, RZ, P1, !PT ;  /* 0x0000000694947c10 */ /* 0x000fc60008ffe4ff */
[----:B0-----:R-:W2:Y:S01]  /*12cc0*/  LDL.LU R120, [R1+0x458] ;  /* 0x0004580001787983 */ /* 0x001ea20000300800 */
[----:B------:R-:W-:Y:S02]  /*12cd0*/  IADD3 R150, P1, R150, UR16, RZ ;  /* 0x0000001096967c10 */ /* 0x000fe4000ff3e0ff */
[----:B------:R-:W-:-:S05]  /*12ce0*/  IADD3.X R162, R162, UR6, RZ, P4, !PT ;  /* 0x00000006a2a27c10 */ /* 0x000fca000a7fe4ff */
[----:B------:R0:W-:Y:S01]  /*12cf0*/  STL [R1+0x28c], R162 ;  /* 0x00028ca201007387 */ /* 0x0001e20000100800 */
[----:B------:R-:W-:-:S03]  /*12d00*/  IADD3 R153, P4, R153, UR16, RZ ;  /* 0x0000001099997c10 */ /* 0x000fc6000ff9e0ff */
[----:B------:R-:W-:Y:S01]  /*12d10*/  STL [R1+0x294], R148 ;  /* 0x0002949401007387 */ /* 0x000fe20000100800 */
[----:B------:R-:W-:-:S03]  /*12d20*/  IADD3.X R154, R154, UR6, RZ, P3, !PT ;  /* 0x000000069a9a7c10 */ /* 0x000fc60009ffe4ff */
[----:B0-----:R-:W2:Y:S01]  /*12d30*/  LDL.LU R162, [R1+0x23c] ;  /* 0x00023c0001a27983 */ /* 0x001ea20000300800 */
[----:B------:R-:W-:-:S03]  /*12d40*/  IADD3 R164, P3, R164, UR16, RZ ;  /* 0x00000010a4a47c10 */ /* 0x000fc6000ff7e0ff */
[----:B------:R-:W-:Y:S04]  /*12d50*/  STL [R1+0x268], R150 ;  /* 0x0002689601007387 */ /* 0x000fe80000100800 */
[----:B------:R-:W-:Y:S01]  /*12d60*/  STL [R1+0x260], R153 ;  /* 0x0002609901007387 */ /* 0x000fe20000100800 */
[----:B---3--:R-:W-:-:S05]  /*12d70*/  IADD3.X R121, R121, UR6, RZ, P6, !PT ;  /* 0x0000000679797c10 */ /* 0x008fca000b7fe4ff */
[----:B------:R0:W-:Y:S04]  /*12d80*/  STL [R1+0x27c], R121 ;  /* 0x00027c7901007387 */ /* 0x0001e80000100800 */
[----:B------:R1:W-:Y:S04]  /*12d90*/  STL [R1+0x284], R154 ;  /* 0x0002849a01007387 */ /* 0x0003e80000100800 */
[----:B0-----:R-:W3:Y:S04]  /*12da0*/  LDL.LU R121, [R1+0x448] ;  /* 0x0004480001797983 */ /* 0x001ee80000300800 */
[----:B------:R-:W-:Y:S04]  /*12db0*/  STL [R1+0x258], R164 ;  /* 0x000258a401007387 */ /* 0x000fe80000100800 */
[----:B------:R-:W3:Y:S04]  /*12dc0*/  LDL.LU R148, [R1+0x21c] ;  /* 0x00021c0001947983 */ /* 0x000ee80000300800 */
[----:B------:R-:W3:Y:S04]  /*12dd0*/  LDL.LU R150, [R1+0x440] ;  /* 0x0004400001967983 */ /* 0x000ee80000300800 */
[----:B------:R-:W3:Y:S01]  /*12de0*/  LDL.LU R153, [R1+0x214] ;  /* 0x0002140001997983 */ /* 0x000ee20000300800 */
[----:B----4-:R-:W-:-:S05]  /*12df0*/  IADD3 R171, P6, R171, UR17, RZ ;  /* 0x00000011abab7c10 */ /* 0x010fca000ffde0ff */
[----:B------:R0:W-:Y:S04]  /*12e00*/  STL [R1+0x45c], R171 ;  /* 0x00045cab01007387 */ /* 0x0001e80000100800 */
[----:B-1----:R-:W4:Y:S04]  /*12e10*/  LDL.LU R154, [R1+0x238] ;  /* 0x00023800019a7983 */ /* 0x002f280000300800 */
[----:B0-----:R-:W4:Y:S04]  /*12e20*/  LDL.LU R171, [R1+0x20c] ;  /* 0x00020c0001ab7983 */ /* 0x001f280000300800 */
[----:B------:R-:W4:Y:S01]  /*12e30*/  LDL.LU R164, [R1+0x230] ;  /* 0x0002300001a47983 */ /* 0x000f220000300800 */
[----:B------:R-:W-:-:S05]  /*12e40*/  IADD3.X R172, R172, UR6, RZ, P5, !PT ;  /* 0x00000006acac7c10 */ /* 0x000fca000affe4ff */
[----:B------:R0:W-:Y:S01]  /*12e50*/  STL [R1+0x274], R172 ;  /* 0x000274ac01007387 */ /* 0x0001e20000100800 */
[----:B------:R-:W-:-:S03]  /*12e60*/  IADD3 R159, P5, R159, UR17, RZ ;  /* 0x000000119f9f7c10 */ /* 0x000fc6000ffbe0ff */
[----:B0-----:R-:W4:Y:S01]  /*12e70*/  LDL.LU R172, [R1+0x204] ;  /* 0x0002040001ac7983 */ /* 0x001f220000300800 */
[----:B------:R-:W-:-:S05]  /*12e80*/  IADD3.X R167, R167, UR6, RZ, P2, !PT ;  /* 0x00000006a7a77c10 */ /* 0x000fca00097fe4ff */
[----:B------:R0:W-:Y:S04]  /*12e90*/  STL [R1+0x26c], R167 ;  /* 0x00026ca701007387 */ /* 0x0001e80000100800 */
[----:B0-----:R-:W4:Y:S04]  /*12ea0*/  LDL.LU R167, [R1+0x1fc] ;  /* 0x0001fc0001a77983 */ /* 0x001f280000300800 */
[----:B------:R-:W-:Y:S01]  /*12eb0*/  STL [R1+0x450], R159 ;  /* 0x0004509f01007387 */ /* 0x000fe20000100800 */
[----:B------:R-:W-:-:S05]  /*12ec0*/  IADD3.X R174, R174, UR6, RZ, P1, !PT ;  /* 0x00000006aeae7c10 */ /* 0x000fca0008ffe4ff */
[----:B------:R0:W-:Y:S04]  /*12ed0*/  STL [R1+0x264], R174 ;  /* 0x000264ae01007387 */ /* 0x0001e80000100800 */
[----:B0-----:R-:W4:Y:S01]  /*12ee0*/  LDL.LU R174, [R1+0x218] ;  /* 0x0002180001ae7983 */ /* 0x001f220000300800 */
[----:B------:R-:W-:Y:S02]  /*12ef0*/  IADD3 R158, P2, R158, UR17, RZ ;  /* 0x000000119e9e7c10 */ /* 0x000fe4000ff5e0ff */
[----:B------:R-:W-:Y:S02]  /*12f00*/  IADD3.X R168, R168, UR6, RZ, P4, !PT ;  /* 0x00000006a8a87c10 */ /* 0x000fe4000a7fe4ff */
[----:B------:R-:W-:Y:S01]  /*12f10*/  IADD3 R191, P1, R191, UR17, RZ ;  /* 0x00000011bfbf7c10 */ /* 0x000fe2000ff3e0ff */
[----:B------:R-:W-:Y:S01]  /*12f20*/  STL [R1+0x44c], R158 ;  /* 0x00044c9e01007387 */ /* 0x000fe20000100800 */
[----:B------:R-:W-:-:S02]  /*12f30*/  IADD3 R157, P4, R157, UR17, RZ ;  /* 0x000000119d9d7c10 */ /* 0x000fc4000ff9e0ff */
[----:B------:R-:W-:Y:S01]  /*12f40*/  IADD3.X R161, R161, UR6, RZ, P3, !PT ;  /* 0x00000006a1a17c10 */ /* 0x000fe20009ffe4ff */
[----:B------:R0:W-:Y:S01]  /*12f50*/  STL [R1+0x25c], R168 ;  /* 0x00025ca801007387 */ /* 0x0001e20000100800 */
[----:B------:R-:W-:-:S03]  /*12f60*/  IADD3 R177, P3, R177, UR17, RZ ;  /* 0x00000011b1b17c10 */ /* 0x000fc6000ff7e0ff */
[----:B0-----:R-:W4:Y:S04]  /*12f70*/  LDL.LU R168, [R1+0x210] ;  /* 0x0002100001a87983 */ /* 0x001f280000300800 */
[----:B------:R-:W-:Y:S04]  /*12f80*/  STL [R1+0x444], R191 ;  /* 0x000444bf01007387 */ /* 0x000fe80000100800 */
[----:B------:R-:W-:Y:S04]  /*12f90*/  STL [R1+0x43c], R157 ;  /* 0x00043c9d01007387 */ /* 0x000fe80000100800 */
[----:B------:R0:W-:Y:S04]  /*12fa0*/  STL [R1+0x234], R177 ;  /* 0x000234b101007387 */ /* 0x0001e80000100800 */
[----:B------:R-:W-:Y:S04]  /*12fb0*/  STL [R1+0x254], R161 ;  /* 0x000254a101007387 */ /* 0x000fe80000100800 */
[----:B0-----:R-:W4:Y:S01]  /*12fc0*/  LDL.LU R177, [R1+0x208] ;  /* 0x0002080001b17983 */ /* 0x001f220000300800 */
[----:B--2---:R-:W-:-:S02]  /*12fd0*/  IADD3.X R120, R120, UR28, RZ, P6, !PT ;  /* 0x0000001c78787c10 */ /* 0x004fc4000b7fe4ff */
[----:B------:R-:W-:-:S05]  /*12fe0*/  IADD3 R239, P6, R239, UR17, RZ ;  /* 0x00000011efef7c10 */ /* 0x000fca000ffde0ff */
[----:B------:R0:W-:Y:S04]  /*12ff0*/  STL [R1+0x22c], R239 ;  /* 0x00022cef01007387 */ /* 0x0001e80000100800 */
[----:B------:R1:W-:Y:S04]  /*13000*/  STL [R1+0x458], R120 ;  /* 0x0004587801007387 */ /* 0x0003e80000100800 */
[----:B0-----:R-:W2:Y:S04]  /*13010*/  LDL.LU R239, [R1+0x6bc] ;  /* 0x0006bc0001ef7983 */ /* 0x001ea80000300800 */
[----:B-1----:R-:W2:Y:S04]  /*13020*/  LDL.LU R120, [R1+0x1dc] ;  /* 0x0001dc0001787983 */ /* 0x002ea80000300800 */
[----:B------:R-:W2:Y:S04]  /*13030*/  LDL.LU R157, [R1+0x200] ;  /* 0x00020000019d7983 */ /* 0x000ea80000300800 */
[----:B------:R-:W2:Y:S01]  /*13040*/  LDL.LU R161, [R1+0x1d4] ;  /* 0x0001d40001a17983 */ /* 0x000ea20000300800 */
[----:B------:R-:W-:-:S02]  /*13050*/  IADD3.X R162, R162, UR28, RZ, P5, !PT ;  /* 0x0000001ca2a27c10 */ /* 0x000fc4000affe4ff */
[----:B------:R-:W-:-:S03]  /*13060*/  IADD3 R100, P5, R100, UR17, RZ ;  /* 0x0000001164647c10 */ /* 0x000fc6000ffbe0ff */
[----:B------:R-:W-:Y:S04]  /*13070*/  STL [R1+0x23c], R162 ;  /* 0x00023ca201007387 */ /* 0x000fe80000100800 */
[----:B------:R0:W-:Y:S01]  /*13080*/  STL [R1+0x224], R100 ;  /* 0x0002246401007387 */ /* 0x0001e20000100800 */
[----:B------:R-:W-:-:S03]  /*13090*/  IADD3.X R238, R238, UR28, RZ, P6, !PT ;  /* 0x0000001ceeee7c10 */ /* 0x000fc6000b7fe4ff */
[----:B0-----:R-:W2:Y:S04]  /*130a0*/  LDL.LU R100, [R1+0x6b8] ;  /* 0x0006b80001647983 */ /* 0x001ea80000300800 */
[----:B------:R-:W2:Y:S01]  /*130b0*/  LDL.LU R162, [R1+0x1cc] ;  /* 0x0001cc0001a27983 */ /* 0x000ea20000300800 */
[----:B------:R-:W-:Y:S02]  /*130c0*/  IADD3.X R212, R212, UR28, RZ, P5, !PT ;  /* 0x0000001cd4d47c10 */ /* 0x000fe4000affe4ff */
[----:B------:R-:W-:Y:S02]  /*130d0*/  IADD3 R17, P5, R17, UR17, RZ ;  /* 0x0000001111117c10 */ /* 0x000fe4000ffbe0ff */
[----:B---3--:R-:W-:-:S05]  /*130e0*/  IADD3.X R121, R121, UR28, RZ, P2, !PT ;  /* 0x0000001c79797c10 */ /* 0x008fca00097fe4ff */
[----:B------:R0:W-:Y:S01]  /*130f0*/  STL [R1+0x448], R121 ;  /* 0x0004487901007387 */ /* 0x0001e20000100800 */
[----:B------:R-:W-:Y:S02]  /*13100*/  IADD3 R148, P2, R148, UR17, RZ ;  /* 0x0000001194947c10 */ /* 0x000fe4000ff5e0ff */
[----:B------:R-:W-:Y:S01]  /*13110*/  IADD3.X R150, R150, UR28, RZ, P1, !PT ;  /* 0x0000001c96967c10 */ /* 0x000fe20008ffe4ff */
[----:B0-----:R-:W3:Y:S01]  /*13120*/  LDL.LU R121, [R1+0x1c4] ;  /* 0x0001c40001797983 */ /* 0x001ee20000300800 */
[----:B------:R-:W-:-:S03]  /*13130*/  IADD3 R153, P1, R153, UR17, RZ ;  /* 0x0000001199997c10 */ /* 0x000fc6000ff3e0ff */
[----:B------:R-:W-:Y:S04]  /*13140*/  STL [R1+0x21c], R148 ;  /* 0x00021c9401007387 */ /* 0x000fe80000100800 */
[----:B------:R-:W-:Y:S01]  /*13150*/  STL [R1+0x440], R150 ;  /* 0x0004409601007387 */ /* 0x000fe20000100800 */
[----:B----4-:R-:W-:Y:S02]  /*13160*/  IADD3.X R154, R154, UR28, RZ, P4, !PT ;  /* 0x0000001c9a9a7c10 */ /* 0x010fe4000a7fe4ff */
[----:B------:R-:W-:Y:S02]  /*13170*/  IADD3 R171, P4, R171, UR17, RZ ;  /* 0x00000011abab7c10 */ /* 0x000fe4000ff9e0ff */
[----:B------:R-:W-:-:S03]  /*13180*/  IADD3.X R164, R164, UR28, RZ, P3, !PT ;  /* 0x0000001ca4a47c10 */ /* 0x000fc60009ffe4ff */
[----:B------:R0:W-:Y:S04]  /*13190*/  STL [R1+0x20c], R171 ;  /* 0x00020cab01007387 */ /* 0x0001e80000100800 */
[----:B------:R-:W-:Y:S04]  /*131a0*/  STL [R1+0x214], R153 ;  /* 0x0002149901007387 */ /* 0x000fe80000100800 */
[----:B0-----:R-:W4:Y:S04]  /*131b0*/  LDL.LU R171, [R1+0x1d8] ;  /* 0x0001d80001ab7983 */ /* 0x001f280000300800 */
[----:B------:R-:W-:Y:S01]  /*131c0*/  STL [R1+0x238], R154 ;  /* 0x0002389a01007387 */ /* 0x000fe20000100800 */
[----:B------:R-:W-:-:S05]  /*131d0*/  IADD3 R172, P3, R172, UR17, RZ ;  /* 0x00000011acac7c10 */ /* 0x000fca000ff7e0ff */
[----:B------:R0:W-:Y:S04]  /*131e0*/  STL [R1+0x204], R172 ;  /* 0x000204ac01007387 */ /* 0x0001e80000100800 */
[----:B0-----:R-:W4:Y:S04]  /*131f0*/  LDL.LU R172, [R1+0x1d0] ;  /* 0x0001d00001ac7983 */ /* 0x001f280000300800 */
[----:B------:R-:W-:Y:S01]  /*13200*/  STL [R1+0x230], R164 ;  /* 0x000230a401007387 */ /* 0x000fe20000100800 */
[----:B------:R-:W-:-:S03]  /*13210*/  IADD3 R167, P6, R167, UR17, RZ ;  /* 0x00000011a7a77c10 */ /* 0x000fc6000ffde0ff */
[----:B------:R0:W-:Y:S04]  /*13220*/  STL [R1+0x228], R238 ;  /* 0x000228ee01007387 */ /* 0x0001e80000100800 */
[----:B0-----:R-:W4:Y:S04]  /*13230*/  LDL.LU R238, [R1+0x6b4] ;  /* 0x0006b40001ee7983 */ /* 0x001f280000300800 */
[----:B------:R0:W-:Y:S04]  /*13240*/  STL [R1+0x220], R212 ;  /* 0x000220d401007387 */ /* 0x0001e80000100800 */
[----:B0-----:R-:W4:Y:S01]  /*13250*/  LDL.LU R212, [R1+0x6b0] ;  /* 0x0006b00001d47983 */ /* 0x001f220000300800 */
[----:B------:R-:W-:-:S02]  /*13260*/  IADD3.X R174, R174, UR28, RZ, P2, !PT ;  /* 0x0000001caeae7c10 */ /* 0x000fc400097fe4ff */
[----:B------:R-:W-:Y:S01]  /*13270*/  IADD3 R99, P2, R99, UR17, RZ ;  /* 0x0000001163637c10 */ /* 0x000fe2000ff5e0ff */
[----:B------:R-:W-:Y:S04]  /*13280*/  STL [R1+0x1fc], R167 ;  /* 0x0001fca701007387 */ /* 0x000fe80000100800 */
[----:B------:R0:W-:Y:S04]  /*13290*/  STL [R1+0x1f4], R17 ;  /* 0x0001f41101007387 */ /* 0x0001e80000100800 */
[----:B0-----:R-:W4:Y:S04]  /*132a0*/  LDL.LU R17, [R1+0x6ac] ;  /* 0x0006ac0001117983 */ /* 0x001f280000300800 */
[----:B------:R0:W-:Y:S04]  /*132b0*/  STL [R1+0x1ec], R99 ;  /* 0x0001ec6301007387 */ /* 0x0001e80000100800 */
[----:B0-----:R-:W4:Y:S04]  /*132c0*/  LDL.LU R99, [R1+0x6a8] ;  /* 0x0006a80001637983 */ /* 0x001f280000300800 */
[----:B------:R0:W-:Y:S04]  /*132d0*/  STL [R1+0x218], R174 ;  /* 0x000218ae01007387 */ /* 0x0001e80000100800 */
[----:B0-----:R-:W4:Y:S01]  /*132e0*/  LDL.LU R174, [R1+0x1c8] ;  /* 0x0001c80001ae7983 */ /* 0x001f220000300800 */
[----:B------:R-:W-:-:S02]  /*132f0*/  IADD3.X R168, R168, UR28, RZ, P1, !PT ;  /* 0x0000001ca8a87c10 */ /* 0x000fc40008ffe4ff */
[----:B------:R-:W-:Y:S01]  /*13300*/  IADD3 R205, P1, R205, UR17, RZ ;  /* 0x00000011cdcd7c10 */ /* 0x000fe2000ff3e0ff */
[----:B------:R-:W4:Y:S01]  /*13310*/  LDL.LU R164, [R1+0x19c] ;  /* 0x00019c0001a47983 */ /* 0x000f220000300800 */
[----:B------:R-:W-:-:S03]  /*13320*/  IADD3.X R177, R177, UR28, RZ, P4, !PT ;  /* 0x0000001cb1b17c10 */ /* 0x000fc6000a7fe4ff */
[----:B------:R-:W4:Y:S04]  /*13330*/  LDL.LU R167, [R1+0x1c0] ;  /* 0x0001c00001a77983 */ /* 0x000f280000300800 */
[----:B------:R-:W-:Y:S04]  /*13340*/  STL [R1+0x210], R168 ;  /* 0x000210a801007387 */ /* 0x000fe80000100800 */
[----:B------:R0:W-:Y:S01]  /*13350*/  STL [R1+0x1e4], R205 ;  /* 0x0001e4cd01007387 */ /* 0x0001e20000100800 */
[----:B--2---:R-:W-:-:S03]  /*13360*/  IADD3 R120, P4, R120, UR17, RZ ;  /* 0x0000001178787c10 */ /* 0x004fc6000ff9e0ff */
[----:B0-----:R-:W2:Y:S04]  /*13370*/  LDL.LU R205, [R1+0x6a4] ;  /* 0x0006a40001cd7983 */ /* 0x001ea80000300800 */
[----:B------:R-:W2:Y:S04]  /*13380*/  LDL.LU R168, [R1+0x194] ;  /* 0x0001940001a87983 */ /* 0x000ea80000300800 */
[----:B------:R0:W-:Y:S04]  /*13390*/  STL [R1+0x208], R177 ;  /* 0x000208b101007387 */ /* 0x0001e80000100800 */
[----:B0-----:R-:W2:Y:S04]  /*133a0*/  LDL.LU R177, [R1+0x18c] ;  /* 0x00018c0001b17983 */ /* 0x001ea80000300800 */
[----:B------:R0:W-:Y:S04]  /*133b0*/  STL [R1+0x1dc], R120 ;  /* 0x0001dc7801007387 */ /* 0x0001e80000100800 */
[----:B0-----:R-:W2:Y:S01]  /*133c0*/  LDL.LU R120, [R1+0x184] ;  /* 0x0001840001787983 */ /* 0x001ea20000300800 */
[----:B------:R-:W-:-:S02]  /*133d0*/  IADD3.X R157, R157, UR28, RZ, P3, !PT ;  /* 0x0000001c9d9d7c10 */ /* 0x000fc40009ffe4ff */
[----:B------:R-:W-:Y:S02]  /*133e0*/  IADD3 R161, P3, R161, UR17, RZ ;  /* 0x00000011a1a17c10 */ /* 0x000fe4000ff7e0ff */
[----:B------:R-:W-:Y:S02]  /*133f0*/  IADD3.X R117, R117, UR28, RZ, P5, !PT ;  /* 0x0000001c75757c10 */ /* 0x000fe4000affe4ff */
[----:B------:R-:W-:Y:S02]  /*13400*/  IADD3.X R107, R107, UR28, RZ, P2, !PT ;  /* 0x0000001c6b6b7c10 */ /* 0x000fe400097fe4ff */
[----:B------:R-:W-:Y:S02]  /*13410*/  IADD3.X R115, R115, UR28, RZ, P1, !PT ;  /* 0x0000001c73737c10 */ /* 0x000fe40008ffe4ff */
[----:B------:R-:W-:Y:S02]  /*13420*/  IADD3 R96, P1, R96, UR17, RZ ;  /* 0x0000001160607c10 */ /* 0x000fe4000ff3e0ff */
[----:B---3--:R-:W-:-:S02]  /*13430*/  IADD3 R121, P5, R121, UR17, RZ ;  /* 0x0000001179797c10 */ /* 0x008fc4000ffbe0ff */
[----:B----4-:R-:W-:Y:S02]  /*13440*/  IADD3 R17, P2, R17, UR17, RZ ;  /* 0x0000001111117c10 */ /* 0x010fe4000ff5e0ff */
[----:B------:R-:W-:Y:S02]  /*13450*/  IADD3.X R99, R99, UR28, RZ, P6, !PT ;  /* 0x0000001c63637c10 */ /* 0x000fe4000b7fe4ff */
[----:B------:R-:W-:-:S03]  /*13460*/  IADD3 R162, P6, R162, UR17, RZ ;  /* 0x00000011a2a27c10 */ /* 0x000fc6000ffde0ff */
[----:B------:R0:W-:Y:S04]  /*13470*/  STL [R1+0x1f8], R99 ;  /* 0x0001f86301007387 */ /* 0x0001e80000100800 */
[----:B------:R-:W-:Y:S04]  /*13480*/  STL [R1+0x200], R157 ;  /* 0x0002009d01007387 */ /* 0x000fe80000100800 */
[----:B0-----:R-:W3:Y:S04]  /*13490*/  LDL.LU R99, [R1+0x6a0] ;  /* 0x0006a00001637983 */ /* 0x001ee80000300800 */
[----:B------:R-:W-:Y:S04]  /*134a0*/  STL [R1+0x1d4], R161 ;  /* 0x0001d4a101007387 */ /* 0x000fe80000100800 */
[----:B------:R0:W-:Y:S04]  /*134b0*/  STL [R1+0x1f0], R117 ;  /* 0x0001f07501007387 */ /* 0x0001e80000100800 */
[----:B0-----:R-:W4:Y:S04]  /*134c0*/  LDL.LU R117, [R1+0x69c] ;  /* 0x00069c0001757983 */ /* 0x001f280000300800 */
[----:B------:R-:W-:Y:S04]  /*134d0*/  STL [R1+0x1cc], R162 ;  /* 0x0001cca201007387 */ /* 0x000fe80000100800 */
[----:B------:R0:W-:Y:S04]  /*134e0*/  STL [R1+0x1e8], R107 ;  /* 0x0001e86b01007387 */ /* 0x0001e80000100800 */
[----:B0-----:R-:W3:Y:S04]  /*134f0*/  LDL.LU R107, [R1+0x698] ;  /* 0x00069800016b7983 */ /* 0x001ee80000300800 */
[----:B------:R-:W-:Y:S04]  /*13500*/  STL [R1+0x1c4], R121 ;  /* 0x0001c47901007387 */ /* 0x000fe80000100800 */
[----:B------:R0:W-:Y:S04]  /*13510*/  STL [R1+0x1bc], R17 ;  /* 0x0001bc1101007387 */ /* 0x0001e80000100800 */
[----:B0-----:R-:W4:Y:S04]  /*13520*/  LDL.LU R17, [R1+0x694] ;  /* 0x0006940001117983 */ /* 0x001f280000300800 */
[----:B------:R0:W-:Y:S04]  /*13530*/  STL [R1+0x1e0], R115 ;  /* 0x0001e07301007387 */ /* 0x0001e80000100800 */
[----:B0-----:R-:W3:Y:S04]  /*13540*/  LDL.LU R115, [R1+0x690] ;  /* 0x0006900001737983 */ /* 0x001ee80000300800 */
[----:B------:R0:W-:Y:S04]  /*13550*/  STL [R1+0x1b4], R96 ;  /* 0x0001b46001007387 */ /* 0x0001e80000100800 */
[----:B0-----:R-:W4:Y:S04]  /*13560*/  LDL.LU R96, [R1+0x68c] ;  /* 0x00068c0001607983 */ /* 0x001f280000300800 */
[----:B------:R-:W3:Y:S01]  /*13570*/  LDL.LU R121, [R1+0x198] ;  /* 0x0001980001797983 */ /* 0x000ee20000300800 */
[----:B------:R-:W-:-:S02]  /*13580*/  IADD3.X R171, R171, UR28, RZ, P4, !PT ;  /* 0x0000001cabab7c10 */ /* 0x000fc4000a7fe4ff */
[----:B------:R-:W-:-:S05]  /*13590*/  IADD3 R3, P4, R3, UR17, RZ ;  /* 0x0000001103037c10 */ /* 0x000fca000ff9e0ff */
[----:B------:R0:W-:Y:S01]  /*135a0*/  STL [R1+0x1ac], R3 ;  /* 0x0001ac0301007387 */ /* 0x0001e20000100800 */
[----:B------:R-:W-:Y:S02]  /*135b0*/  IADD3.X R172, R172, UR28, RZ, P3, !PT ;  /* 0x0000001cacac7c10 */ /* 0x000fe40009ffe4ff */
[----:B------:R-:W-:Y:S01]  /*135c0*/  IADD3 R206, P3, R206, UR17, RZ ;  /* 0x00000011cece7c10 */ /* 0x000fe2000ff7e0ff */
[----:B0-----:R0:W5:Y:S04]  /*135d0*/  LDL.LU R3, [R1+0x688] ;  /* 0x0006880001037983 */ /* 0x0011680000300800 */
[----:B------:R1:W-:Y:S04]  /*135e0*/  STL [R1+0x1d8], R171 ;  /* 0x0001d8ab01007387 */ /* 0x0003e80000100800 */
[----:B------:R-:W4:Y:S04]  /*135f0*/  LDL.LU R153, [R1+0x190] ;  /* 0x0001900001997983 */ /* 0x000f280000300800 */
[----:B------:R-:W4:Y:S04]  /*13600*/  LDL.LU R154, [R1+0x188] ;  /* 0x00018800019a7983 */ /* 0x000f280000300800 */
[----:B------:R-:W4:Y:S01]  /*13610*/  LDL.LU R161, [R1+0x15c] ;  /* 0x00015c0001a17983 */ /* 0x000f220000300800 */
[----:B------:R-:W-:-:S03]  /*13620*/  IADD3.X R174, R174, UR28, RZ, P6, !PT ;  /* 0x0000001caeae7c10 */ /* 0x000fc6000b7fe4ff */
[----:B------:R-:W4:Y:S04]  /*13630*/  LDL.LU R162, [R1+0x180] ;  /* 0x0001800001a27983 */ /* 0x000f280000300800 */
[----:B------:R-:W-:Y:S04]  /*13640*/  STL [R1+0x1d0], R172 ;  /* 0x0001d0ac01007387 */ /* 0x000fe80000100800 */
[----:B-1----:R-:W4:Y:S04]  /*13650*/  LDL.LU R171, [R1+0x154] ;  /* 0x0001540001ab7983 */ /* 0x002f280000300800 */
[----:B------:R1:W-:Y:S04]  /*13660*/  STL [R1+0x1a4], R206 ;  /* 0x0001a4ce01007387 */ /* 0x0003e80000100800 */
[----:B-1----:R-:W4:Y:S04]  /*13670*/  LDL.LU R206, [R1+0x684] ;  /* 0x0006840001ce7983 */ /* 0x002f280000300800 */
[----:B------:R-:W4:Y:S04]  /*13680*/  LDL.LU R172, [R1+0x14c] ;  /* 0x00014c0001ac7983 */ /* 0x000f280000300800 */
[----:B------:R1:W-:Y:S04]  /*13690*/  STL [R1+0x1c8], R174 ;  /* 0x0001c8ae01007387 */ /* 0x0003e80000100800 */
[----:B-1----:R-:W4:Y:S01]  /*136a0*/  LDL.LU R174, [R1+0x144] ;  /* 0x0001440001ae7983 */ /* 0x002f220000300800 */
[----:B------:R-:W-:-:S02]  /*136b0*/  IADD3 R164, P6, R164, UR17, RZ ;  /* 0x00000011a4a47c10 */ /* 0x000fc4000ffde0ff */
[----:B------:R-:W-:Y:S02]  /*136c0*/  IADD3.X R167, R167, UR28, RZ, P5, !PT ;  /* 0x0000001ca7a77c10 */ /* 0x000fe4000affe4ff */
[----:B--2---:R-:W-:Y:S01]  /*136d0*/  IADD3.X R205, R205, UR28, RZ, P2, !PT ;  /* 0x0000001ccdcd7c10 */ /* 0x004fe200097fe4ff */
[----:B------:R-:W-:Y:S01]  /*136e0*/  STL [R1+0x19c], R164 ;  /* 0x00019ca401007387 */ /* 0x000fe20000100800 */
[----:B------:R-:W-:Y:S02]  /*136f0*/  IADD3 R168, P5, R168, UR17, RZ ;  /* 0x00000011a8a87c10 */ /* 0x000fe4000ffbe0ff */
[----:B------:R-:W-:Y:S01]  /*13700*/  IADD3.X R222, R222, UR28, RZ, P1, !PT ;  /* 0x0000001cdede7c10 */ /* 0x000fe20008ffe4ff */
[----:B------:R-:W-:Y:S01]  /*13710*/  STL [R1+0x1c0], R167 ;  /* 0x0001c0a701007387 */ /* 0x000fe20000100800 */
[----:B------:R-:W-:Y:S02]  /*13720*/  IADD3 R177, P2, R177, UR17, RZ ;  /* 0x00000011b1b17c10 */ /* 0x000fe4000ff5e0ff */
[----:B------:R-:W-:Y:S01]  /*13730*/  IADD3.X R221, R221, UR28, RZ, P4, !PT ;  /* 0x0000001cdddd7c10 */ /* 0x000fe2000a7fe4ff */
[----:B------:R1:W-:Y:S01]  /*13740*/  STL [R1+0x1b8], R205 ;  /* 0x0001b8cd01007387 */ /* 0x0003e20000100800 */
[----:B------:R-:W-:-:S03]  /*13750*/  IADD3 R120, P1, R120, UR17, RZ ;  /* 0x0000001178787c10 */ /* 0x000fc6000ff3e0ff */
[----:B-1----:R-:W2:Y:S04]  /*13760*/  LDL.LU R205, [R1+0x680] ;  /* 0x0006800001cd7983 */ /* 0x002ea80000300800 */
[----:B------:R-:W-:Y:S04]  /*13770*/  STL [R1+0x194], R168 ;  /* 0x000194a801007387 */ /* 0x000fe80000100800 */
[----:B------:R1:W-:Y:S04]  /*13780*/  STL [R1+0x1b0], R222 ;  /* 0x0001b0de01007387 */ /* 0x0003e80000100800 */
[----:B-1----:R-:W2:Y:S04]  /*13790*/  LDL.LU R222, [R1+0x67c] ;  /* 0x00067c0001de7983 */ /* 0x002ea80000300800 */
[----:B------:R-:W-:Y:S04]  /*137a0*/  STL [R1+0x18c], R177 ;  /* 0x00018cb101007387 */ /* 0x000fe80000100800 */
[----:B------:R1:W-:Y:S01]  /*137b0*/  STL [R1+0x1a8], R221 ;  /* 0x0001a8dd01007387 */ /* 0x0003e20000100800 */
[----:B------:R-:W-:-:S03]  /*137c0*/  IADD3 R238, P4, R238, UR17, RZ ;  /* 0x00000011eeee7c10 */ /* 0x000fc6000ff9e0ff */
[----:B-1----:R-:W2:Y:S04]  /*137d0*/  LDL.LU R221, [R1+0x678] ;  /* 0x0006780001dd7983 */ /* 0x002ea80000300800 */
[----:B------:R-:W-:Y:S04]  /*137e0*/  STL [R1+0x184], R120 ;  /* 0x0001847801007387 */ /* 0x000fe80000100800 */
[----:B------:R-:W2:Y:S01]  /*137f0*/  LDL.LU R177, [R1+0x158] ;  /* 0x0001580001b17983 */ /* 0x000ea20000300800 */
[----:B------:R-:W-:Y:S02]  /*13800*/  IADD3.X R237, R237, UR28, RZ, P3, !PT ;  /* 0x0000001ceded7c10 */ /* 0x000fe40009ffe4ff */
[----:B------:R-:W-:Y:S01]  /*13810*/  IADD3 R244, P3, R244, UR17, RZ ;  /* 0x00000011f4f47c10 */ /* 0x000fe2000ff7e0ff */
[----:B------:R1:W-:Y:S04]  /*13820*/  STL [R1+0x17c], R238 ;  /* 0x00017cee01007387 */ /* 0x0003e80000100800 */
[----:B-1----:R-:W2:Y:S04]  /*13830*/  LDL.LU R238, [R1+0x674] ;  /* 0x0006740001ee7983 */ /* 0x002ea80000300800 */
[----:B------:R1:W-:Y:S04]  /*13840*/  STL [R1+0x1a0], R237 ;  /* 0x0001a0ed01007387 */ /* 0x0003e80000100800 */
[----:B-1----:R-:W2:Y:S04]  /*13850*/  LDL.LU R237, [R1+0x670] ;  /* 0x0006700001ed7983 */ /* 0x002ea80000300800 */
[----:B------:R-:W2:Y:S04]  /*13860*/  LDL.LU R157, [R1+0x150] ;  /* 0x00015000019d7983 */ /* 0x000ea80000300800 */
[----:B------:R1:W-:Y:S04]  /*13870*/  STL [R1+0x174], R244 ;  /* 0x000174f401007387 */ /* 0x0003e80000100800 */
[----:B-1----:R-:W2:Y:S04]  /*13880*/  LDL.LU R244, [R1+0x66c] ;  /* 0x00066c0001f47983 */ /* 0x002ea80000300800 */
[----:B------:R-:W2:Y:S04]  /*13890*/  LDL.LU R164, [R1+0x148] ;  /* 0x0001480001a47983 */ /* 0x000ea80000300800 */
[----:B------:R-:W2:Y:S04]  /*138a0*/  LDL.LU R167, [R1+0x11c] ;  /* 0x00011c0001a77983 */ /* 0x000ea80000300800 */
[----:B------:R-:W2:Y:S04]  /*138b0*/  LDL.LU R168, [R1+0x140] ;  /* 0x0001400001a87983 */ /* 0x000ea80000300800 */
[----:B------:R-:W2:Y:S01]  /*138c0*/  LDL.LU R120, [R1+0x114] ;  /* 0x0001140001787983 */ /* 0x000ea20000300800 */
[----:B---3--:R-:W-:-:S05]  /*138d0*/  IADD3.X R121, R121, UR28, RZ, P6, !PT ;  /* 0x0000001c79797c10 */ /* 0x008fca000b7fe4ff */
[----:B------:R1:W-:Y:S04]  /*138e0*/  STL [R1+0x198], R121 ;  /* 0x0001987901007387 */ /* 0x0003e80000100800 */
[----:B-1----:R-:W3:Y:S01]  /*138f0*/  LDL.LU R121, [R1+0x10c] ;  /* 0x00010c0001797983 */ /* 0x002ee20000300800 */
[----:B------:R-:W-:Y:S02]  /*13900*/  IADD3 R192, P6, R192, UR17, RZ ;  /* 0x00000011c0c07c10 */ /* 0x000fe4000ffde0ff */
[----:B------:R-:W-:-:S03]  /*13910*/  IADD3.X R212, R212, UR28, RZ, P4, !PT ;  /* 0x0000001cd4d47c10 */ /* 0x000fc6000a7fe4ff */
[----:B------:R1:W-:Y:S01]  /*13920*/  STL [R1+0x16c], R192 ;  /* 0x00016cc001007387 */ /* 0x0003e20000100800 */
[----:B----4-:R-:W-:Y:S02]  /*13930*/  IADD3.X R153, R153, UR28, RZ, P5, !PT ;  /* 0x0000001c99997c10 */ /* 0x010fe4000affe4ff */
[----:B------:R-:W-:Y:S02]  /*13940*/  IADD3 R196, P5, R196, UR17, RZ ;  /* 0x00000011c4c47c10 */ /* 0x000fe4000ffbe0ff */
[----:B------:R-:W-:Y:S01]  /*13950*/  IADD3.X R154, R154, UR28, RZ, P2, !PT ;  /* 0x0000001c9a9a7c10 */ /* 0x000fe200097fe4ff */
[----:B-1----:R-:W4:Y:S01]  /*13960*/  LDL.LU R192, [R1+0x668] ;  /* 0x0006680001c07983 */ /* 0x002f220000300800 */
[----:B------:R-:W-:-:S03]  /*13970*/  IADD3 R161, P2, R161, UR17, RZ ;  /* 0x00000011a1a17c10 */ /* 0x000fc6000ff5e0ff */
[----:B------:R1:W-:Y:S01]  /*13980*/  STL [R1+0x164], R196 ;  /* 0x000164c401007387 */ /* 0x0003e20000100800 */
[----:B------:R-:W-:Y:S02]  /*13990*/  IADD3.X R162, R162, UR28, RZ, P1, !PT ;  /* 0x0000001ca2a27c10 */ /* 0x000fe40008ffe4ff */
[----:B------:R-:W-:Y:S01]  /*139a0*/  IADD3.X R21, R21, UR28, RZ, P3, !PT ;  /* 0x0000001c15157c10 */ /* 0x000fe20009ffe4ff */
[----:B-1----:R-:W4:Y:S01]  /*139b0*/  LDL.LU R196, [R1+0x664] ;  /* 0x0006640001c47983 */ /* 0x002f220000300800 */
[----:B------:R-:W-:-:S03]  /*139c0*/  IADD3 R171, P1, R171, UR17, RZ ;  /* 0x00000011abab7c10 */ /* 0x000fc6000ff3e0ff */
[----:B------:R-:W-:Y:S04]  /*139d0*/  STL [R1+0x190], R153 ;  /* 0x0001909901007387 */ /* 0x000fe80000100800 */
[----:B------:R-:W-:Y:S04]  /*139e0*/  STL [R1+0x188], R154 ;  /* 0x0001889a01007387 */ /* 0x000fe80000100800 */
[----:B------:R-:W-:Y:S01]  /*139f0*/  STL [R1+0x15c], R161 ;  /* 0x00015ca101007387 */ /* 0x000fe20000100800 */
[----:B------:R-:W-:-:S03]  /*13a00*/  IADD3.X R242, R242, UR28, RZ, P6, !PT ;  /* 0x0000001cf2f27c10 */ /* 0x000fc6000b7fe4ff */
[----:B------:R1:W-:Y:S01]  /*13a10*/  STL [R1+0x178], R212 ;  /* 0x000178d401007387 */ /* 0x0003e20000100800 */
[----:B------:R-:W-:-:S03]  /*13a20*/  IADD3 R172, P4, R172, UR17, RZ ;  /* 0x00000011acac7c10 */ /* 0x000fc6000ff9e0ff */
[----:B------:R-:W-:Y:S01]  /*13a30*/  STL [R1+0x180], R162 ;  /* 0x000180a201007387 */ /* 0x000fe20000100800 */
[----:B------:R-:W-:-:S03]  /*13a40*/  IADD3 R239, P6, R239, UR17, RZ ;  /* 0x00000011efef7c10 */ /* 0x000fc6000ffde0ff */
[----:B-1----:R-:W4:Y:S04]  /*13a50*/  LDL.LU R212, [R1+0x660] ;  /* 0x0006600001d47983 */ /* 0x002f280000300800 */
[----:B------:R-:W-:Y:S01]  /*13a60*/  STL [R1+0x154], R171 ;  /* 0x000154ab01007387 */ /* 0x000fe20000100800 */
[----:B------:R-:W-:-:S03]  /*13a70*/  IADD3 R174, P3, R174, UR17, RZ ;  /* 0x00000011aeae7c10 */ /* 0x000fc6000ff7e0ff */
[----:B------:R1:W-:Y:S01]  /*13a80*/  STL [R1+0x170], R21 ;  /* 0x0001701501007387 */ /* 0x0003e20000100800 */
[----:B------:R-:W-:-:S03]  /*13a90*/  IADD3.X R6, R6, UR28, RZ, P5, !PT ;  /* 0x0000001c06067c10 */ /* 0x000fc6000affe4ff */
[----:B-1----:R-:W4:Y:S04]  /*13aa0*/  LDL.LU R21, [R1+0x65c] ;  /* 0x00065c0001157983 */ /* 0x002f280000300800 */
[----:B------:R-:W-:Y:S04]  /*13ab0*/  STL [R1+0x14c], R172 ;  /* 0x00014cac01007387 */ /* 0x000fe80000100800 */
[----:B------:R-:W4:Y:S04]  /*13ac0*/  LDL.LU R161, [R1+0x118] ;  /* 0x0001180001a17983 */ /* 0x000f280000300800 */
[----:B------:R1:W-:Y:S04]  /*13ad0*/  STL [R1+0x168], R242 ;  /* 0x000168f201007387 */ /* 0x0003e80000100800 */
[----:B------:R-:W-:Y:S01]  /*13ae0*/  STL [R1+0x144], R174 ;  /* 0x000144ae01007387 */ /* 0x000fe20000100800 */
[----:B------:R-:W-:-:S03]  /*13af0*/  IADD3 R108, P5, R108, UR17, RZ ;  /* 0x000000116c6c7c10 */ /* 0x000fc6000ffbe0ff */
[----:B-1----:R-:W4:Y:S04]  /*13b00*/  LDL.LU R242, [R1+0x658] ;  /* 0x0006580001f27983 */ /* 0x002f280000300800 */
[----:B------:R-:W4:Y:S04]  /*13b10*/  LDL.LU R162, [R1+0x110] ;  /* 0x0001100001a27983 */ /* 0x000f280000300800 */
[----:B------:R1:W-:Y:S04]  /*13b20*/  STL [R1+0x13c], R239 ;  /* 0x00013cef01007387 */ /* 0x0003e80000100800 */
[----:B-1----:R-:W4:Y:S04]  /*13b30*/  LDL.LU R239, [R1+0x654] ;  /* 0x0006540001ef7983 */ /* 0x002f280000300800 */
[----:B------:R-:W4:Y:S04]  /*13b40*/  LDL.LU R171, [R1+0x108] ;  /* 0x0001080001ab7983 */ /* 0x000f280000300800 */
[----:B------:R-:W4:Y:S04]  /*13b50*/  LDL.LU R172, [R1+0xdc] ;  /* 0x0000dc0001ac7983 */ /* 0x000f280000300800 */
[----:B------:R1:W-:Y:S04]  /*13b60*/  STL [R1+0x160], R6 ;  /* 0x0001600601007387 */ /* 0x0003e80000100800 */
[----:B-1----:R-:W4:Y:S04]  /*13b70*/  LDL.LU R6, [R1+0x650] ;  /* 0x0006500001067983 */ /* 0x002f280000300800 */
[----:B------:R1:W-:Y:S04]  /*13b80*/  STL [R1+0x134], R108 ;  /* 0x0001346c01007387 */ /* 0x0003e80000100800 */
[----:B-1----:R-:W4:Y:S01]  /*13b90*/  LDL.LU R108, [R1+0x64c] ;  /* 0x00064c00016c7983 */ /* 0x002f220000300800 */
[----:B--2---:R-:W-:-:S02]  /*13ba0*/  IADD3.X R177, R177, UR28, RZ, P2, !PT ;  /* 0x0000001cb1b17c10 */ /* 0x004fc400097fe4ff */
[----:B------:R-:W-:Y:S01]  /*13bb0*/  IADD3 R224, P2, R224, UR17, RZ ;  /* 0x00000011e0e07c10 */ /* 0x000fe2000ff5e0ff */
[----:B------:R-:W2:Y:S04]  /*13bc0*/  LDL.LU R174, [R1+0xd4] ;  /* 0x0000d40001ae7983 */ /* 0x000ea80000300800 */
[----:B------:R1:W-:Y:S04]  /*13bd0*/  STL [R1+0x12c], R224 ;  /* 0x00012ce001007387 */ /* 0x0003e80000100800 */
[----:B-1----:R-:W2:Y:S01]  /*13be0*/  LDL.LU R224, [R1+0x648] ;  /* 0x0006480001e07983 */ /* 0x002ea20000300800 */
[----:B------:R-:W-:-:S02]  /*13bf0*/  IADD3.X R157, R157, UR28, RZ, P1, !PT ;  /* 0x0000001c9d9d7c10 */ /* 0x000fc40008ffe4ff */
[----:B------:R-:W-:Y:S01]  /*13c00*/  IADD3 R4, P1, R4, UR17, RZ ;  /* 0x0000001104047c10 */ /* 0x000fe2000ff3e0ff */
[----:B------:R1:W-:Y:S01]  /*13c10*/  STL [R1+0x158], R177 ;  /* 0x000158b101007387 */ /* 0x0003e20000100800 */
[----:B------:R-:W-:Y:S02]  /*13c20*/  IADD3.X R100, R100, UR28, RZ, P6, !PT ;  /* 0x0000001c64647c10 */ /* 0x000fe4000b7fe4ff */
[----:B------:R-:W-:Y:S01]  /*13c30*/  IADD3.X R164, R164, UR28, RZ, P4, !PT ;  /* 0x0000001ca4a47c10 */ /* 0x000fe2000a7fe4ff */
[----:B-1----:R-:W2:Y:S01]  /*13c40*/  LDL.LU R177, [R1+0xcc] ;  /* 0x0000cc0001b17983 */ /* 0x002ea20000300800 */
[----:B------:R-:W-:-:S03]  /*13c50*/  IADD3 R167, P4, R167, UR17, RZ ;  /* 0x00000011a7a77c10 */ /* 0x000fc6000ff9e0ff */
[----:B------:R1:W-:Y:S01]  /*13c60*/  STL [R1+0x124], R4 ;  /* 0x0001240401007387 */ /* 0x0003e20000100800 */
[----:B------:R-:W-:Y:S02]  /*13c70*/  IADD3.X R168, R168, UR28, RZ, P3, !PT ;  /* 0x0000001ca8a87c10 */ /* 0x000fe40009ffe4ff */
[----:B------:R-:W-:Y:S01]  /*13c80*/  IADD3 R120, P3, R120, UR17, RZ ;  /* 0x0000001178787c10 */ /* 0x000fe2000ff7e0ff */
[----:B-1----:R0:W5:Y:S04]  /*13c90*/  LDL.LU R4, [R1+0x644] ;  /* 0x0006440001047983 */ /* 0x0021680000300800 */
[----:B------:R-:W-:Y:S04]  /*13ca0*/  STL [R1+0x150], R157 ;  /* 0x0001509d01007387 */ /* 0x000fe80000100800 */
[----:B------:R-:W-:Y:S04]  /*13cb0*/  STL [R1+0x148], R164 ;  /* 0x000148a401007387 */ /* 0x000fe80000100800 */
[----:B------:R-:W-:Y:S04]  /*13cc0*/  STL [R1+0x11c], R167 ;  /* 0x00011ca701007387 */ /* 0x000fe80000100800 */
[----:B------:R1:W-:Y:S04]  /*13cd0*/  STL [R1+0x138], R100 ;  /* 0x0001386401007387 */ /* 0x0003e80000100800 */
[----:B------:R-:W-:Y:S04]  /*13ce0*/  STL [R1+0x140], R168 ;  /* 0x000140a801007387 */ /* 0x000fe80000100800 */
[----:B-1----:R-:W2:Y:S04]  /*13cf0*/  LDL.LU R100, [R1+0x640] ;  /* 0x0006400001647983 */ /* 0x002ea80000300800 */
[----:B------:R-:W-:Y:S04]  /*13d00*/  STL [R1+0x114], R120 ;  /* 0x0001147801007387 */ /* 0x000fe80000100800 */
[----:B------:R-:W2:Y:S01]  /*13d10*/  LDL.LU R164, [R1+0xd8] ;  /* 0x0000d80001a47983 */ /* 0x000ea20000300800 */
[----:B------:R-:W-:-:S05]  /*13d20*/  IADD3.X R10, R10, UR28, RZ, P5, !PT ;  /* 0x0000001c0a0a7c10 */ /* 0x000fca000affe4ff */
[----:B------:R1:W-:Y:S01]  /*13d30*/  STL [R1+0x130], R10 ;  /* 0x0001300a01007387 */ /* 0x0003e20000100800 */
[----:B---3--:R-:W-:-:S05]  /*13d40*/  IADD3 R121, P6, R121, UR17, RZ ;  /* 0x0000001179797c10 */ /* 0x008fca000ffde0ff */
[----:B------:R-:W-:Y:S04]  /*13d50*/  STL [R1+0x10c], R121 ;  /* 0x00010c7901007387 */ /* 0x000fe80000100800 */
[----:B-1----:R-:W3:Y:S04]  /*13d60*/  LDL.LU R10, [R1+0x63c] ;  /* 0x00063c00010a7983 */ /* 0x002ee80000300800 */
[----:B------:R-:W3:Y:S01]  /*13d70*/  LDL.LU R120, [R1+0xd0] ;  /* 0x0000d00001787983 */ /* 0x000ee20000300800 */
[----:B------:R-:W-:Y:S02]  /*13d80*/  IADD3.X R19, R19, UR28, RZ, P2, !PT ;  /* 0x0000001c13137c10 */ /* 0x000fe400097fe4ff */
[----:B------:R-:W-:-:S02]  /*13d90*/  IADD3 R116, P2, R116, UR17, RZ ;  /* 0x0000001174747c10 */ /* 0x000fc4000ff5e0ff */
[----:B------:R-:W-:Y:S02]  /*13da0*/  IADD3.X R98, R98, UR28, RZ, P1, !PT ;  /* 0x0000001c62627c10 */ /* 0x000fe40008ffe4ff */
[----:B------:R-:W-:Y:S02]  /*13db0*/  IADD3 R5, P1, R5, UR17, RZ ;  /* 0x0000001105057c10 */ /* 0x000fe4000ff3e0ff */
[----:B------:R-:W-:Y:S02]  /*13dc0*/  IADD3.X R223, R223, UR28, RZ, P2, !PT ;  /* 0x0000001cdfdf7c10 */ /* 0x000fe400097fe4ff */
[----:B------:R-:W-:Y:S02]  /*13dd0*/  IADD3.X R240, R240, UR28, RZ, P1, !PT ;  /* 0x0000001cf0f07c10 */ /* 0x000fe40008ffe4ff */
[----:B----4-:R-:W-:Y:S02]  /*13de0*/  IADD3.X R161, R161, UR28, RZ, P4, !PT ;  /* 0x0000001ca1a17c10 */ /* 0x010fe4000a7fe4ff */
[----:B------:R-:W-:-:S02]  /*13df0*/  IADD3 R208, P4, R208, UR17, RZ ;  /* 0x00000011d0d07c10 */ /* 0x000fc4000ff9e0ff */
[----:B------:R-:W-:Y:S02]  /*13e00*/  IADD3.X R162, R162, UR28, RZ, P3, !PT ;  /* 0x0000001ca2a27c10 */ /* 0x000fe40009ffe4ff */
[----:B------:R-:W-:Y:S02]  /*13e10*/  IADD3 R207, P3, R207, UR17, RZ ;  /* 0x00000011cfcf7c10 */ /* 0x000fe4000ff7e0ff */
[----:B------:R-:W-:Y:S02]  /*13e20*/  IADD3.X R171, R171, UR28, RZ, P6, !PT ;  /* 0x0000001cabab7c10 */ /* 0x000fe4000b7fe4ff */
[----:B------:R-:W-:Y:S02]  /*13e30*/  IADD3 R172, P6, R172, UR17, RZ ;  /* 0x00000011acac7c10 */ /* 0x000fe4000ffde0ff */
[----:B------:R-:W-:-:S05]  /*13e40*/  IADD3 R108, P5, R108, UR17, RZ ;  /* 0x000000116c6c7c10 */ /* 0x000fca000ffbe0ff */
[----:B------:R1:W-:Y:S04]  /*13e50*/  STL [R1+0x104], R108 ;  /* 0x0001046c01007387 */ /* 0x0003e80000100800 */
[----:B-1----:R-:W4:Y:S04]  /*13e60*/  LDL.LU R108, [R1+0x638] ;  /* 0x00063800016c7983 */ /* 0x002f280000300800 */
[----:B------:R1:W-:Y:S04]  /*13e70*/  STL [R1+0x128], R19 ;  /* 0x0001281301007387 */ /* 0x0003e80000100800 */
[----:B-1----:R-:W4:Y:S04]  /*13e80*/  LDL.LU R19, [R1+0x634] ;  /* 0x0006340001137983 */ /* 0x002f280000300800 */
[----:B------:R-:W4:Y:S04]  /*13e90*/  LDL.LU R167, [R1+0xc8] ;  /* 0x0000c80001a77983 */ /* 0x000f280000300800 */
[----:B------:R-:W4:Y:S04]  /*13ea0*/  LDL.LU R121, [R1+0x9c] ;  /* 0x00009c0001797983 */ /* 0x000f280000300800 */
[----:B------:R1:W-:Y:S01]  /*13eb0*/  STL [R1+0xfc], R116 ;  /* 0x0000fc7401007387 */ /* 0x0003e20000100800 */
[----:B--2---:R-:W-:-:S03]  /*13ec0*/  IADD3.X R224, R224, UR28, RZ, P5, !PT ;  /* 0x0000001ce0e07c10 */ /* 0x004fc6000affe4ff */
[----:B-1----:R-:W2:Y:S04]  /*13ed0*/  LDL.LU R116, [R1+0x630] ;  /* 0x0006300001747983 */ /* 0x002ea80000300800 */
[----:B------:R1:W-:Y:S04]  /*13ee0*/  STL [R1+0x120], R98 ;  /* 0x0001206201007387 */ /* 0x0003e80000100800 */
[----:B-1----:R-:W2:Y:S04]  /*13ef0*/  LDL.LU R98, [R1+0x62c] ;  /* 0x00062c0001627983 */ /* 0x002ea80000300800 */
[----:B------:R-:W2:Y:S04]  /*13f00*/  LDL.LU R168, [R1+0x94] ;  /* 0x0000940001a87983 */ /* 0x000ea80000300800 */
[----:B------:R1:W-:Y:S01]  /*13f10*/  STL [R1+0xf4], R5 ;  /* 0x0000f40501007387 */ /* 0x0003e20000100800 */
[----:B------:R-:W-:-:S03]  /*13f20*/  IADD3 R174, P5, R174, UR17, RZ ;  /* 0x00000011aeae7c10 */ /* 0x000fc6000ffbe0ff */
[----:B-1----:R0:W5:Y:S04]  /*13f30*/  LDL.LU R5, [R1+0x628] ;  /* 0x0006280001057983 */ /* 0x0021680000300800 */
[----:B------:R1:W-:Y:S04]  /*13f40*/  STL [R1+0xec], R208 ;  /* 0x0000ecd001007387 */ /* 0x0003e80000100800 */
[----:B-1----:R-:W2:Y:S04]  /*13f50*/  LDL.LU R208, [R1+0x624] ;  /* 0x0006240001d07983 */ /* 0x002ea80000300800 */
[----:B------:R-:W-:Y:S04]  /*13f60*/  STL [R1+0x118], R161 ;  /* 0x000118a101007387 */ /* 0x000fe80000100800 */
[----:B------:R1:W-:Y:S01]  /*13f70*/  STL [R1+0xe4], R207 ;  /* 0x0000e4cf01007387 */ /* 0x0003e20000100800 */
[----:B------:R-:W-:-:S03]  /*13f80*/  IADD3 R177, P2, R177, UR17, RZ ;  /* 0x00000011b1b17c10 */ /* 0x000fc6000ff5e0ff */
[----:B-1----:R-:W2:Y:S04]  /*13f90*/  LDL.LU R207, [R1+0x620] ;  /* 0x0006200001cf7983 */ /* 0x002ea80000300800 */
[----:B------:R-:W-:Y:S04]  /*13fa0*/  STL [R1+0x110], R162 ;  /* 0x000110a201007387 */ /* 0x000fe80000100800 */
[----:B------:R1:W-:Y:S04]  /*13fb0*/  STL [R1+0x100], R224 ;  /* 0x000100e001007387 */ /* 0x0003e80000100800 */
[----:B------:R0:W-:Y:S04]  /*13fc0*/  STL [R1+0x108], R171 ;  /* 0x000108ab01007387 */ /* 0x0001e80000100800 */
[----:B-1----:R-:W2:Y:S04]  /*13fd0*/  LDL.LU R224, [R1+0x61c] ;  /* 0x00061c0001e07983 */ /* 0x002ea80000300800 */
[----:B------:R1:W-:Y:S04]  /*13fe0*/  STL [R1+0xdc], R172 ;  /* 0x0000dcac01007387 */ /* 0x0003e80000100800 */
[----:B0-----:R-:W2:Y:S01]  /*13ff0*/  LDL.LU R171, [R1+0x98] ;  /* 0x0000980001ab7983 */ /* 0x001ea20000300800 */
[----:B------:R-:W-:-:S03]  /*14000*/  IADD3 R239, P1, R239, UR17, RZ ;  /* 0x00000011efef7c10 */ /* 0x000fc6000ff3e0ff */
[----:B-1----:R-:W2:Y:S04]  /*14010*/  LDL.LU R172, [R1+0x90] ;  /* 0x0000900001ac7983 */ /* 0x002ea80000300800 */
[----:B------:R0:W-:Y:S04]  /*14020*/  STL [R1+0xf8], R223 ;  /* 0x0000f8df01007387 */ /* 0x0001e80000100800 */
[----:B------:R1:W-:Y:S01]  /*14030*/  STL [R1+0xd4], R174 ;  /* 0x0000d4ae01007387 */ /* 0x0003e20000100800 */
[----:B------:R-:W-:-:S03]  /*14040*/  IADD3.X R91, R91, UR28, RZ, P4, !PT ;  /* 0x0000001c5b5b7c10 */ /* 0x000fc6000a7fe4ff */
[----:B0-----:R-:W2:Y:S04]  /*14050*/  LDL.LU R223, [R1+0x618] ;  /* 0x0006180001df7983 */ /* 0x001ea80000300800 */
[----:B-1----:R-:W2:Y:S01]  /*14060*/  LDL.LU R174, [R1+0x5c] ;  /* 0x00005c0001ae7983 */ /* 0x002ea20000300800 */
[----:B------:R-:W-:-:S03]  /*14070*/  IADD3 R0, P4, R0, UR17, RZ ;  /* 0x0000001100007c10 */ /* 0x000fc6000ff9e0ff */
[----:B------:R0:W-:Y:S04]  /*14080*/  STL [R1+0xf0], R240 ;  /* 0x0000f0f001007387 */ /* 0x0001e80000100800 */
[----:B------:R1:W-:Y:S01]  /*14090*/  STL [R1+0xcc], R177 ;  /* 0x0000ccb101007387 */ /* 0x0003e20000100800 */
[----:B------:R-:W-:-:S03]  /*140a0*/  IADD3.X R211, R211, UR28, RZ, P3, !PT ;  /* 0x0000001cd3d37c10 */ /* 0x000fc60009ffe4ff */
[----:B0-----:R-:W2:Y:S04]  /*140b0*/  LDL.LU R240, [R1+0x614] ;  /* 0x0006140001f07983 */ /* 0x001ea80000300800 */
[----:B-1----:R-:W2:Y:S01]  /*140c0*/  LDL.LU R177, [R1+0x54] ;  /* 0x0000540001b17983 */ /* 0x002ea20000300800 */
[----:B------:R-:W-:-:S03]  /*140d0*/  IADD3 R9, P3, R9, UR17, RZ ;  /* 0x0000001109097c10 */ /* 0x000fc6000ff7e0ff */
[----:B------:R0:W-:Y:S01]  /*140e0*/  STL [R1+0xc4], R239 ;  /* 0x0000c4ef01007387 */ /* 0x0001e20000100800 */
[----:B------:R-:W-:Y:S02]  /*140f0*/  IADD3.X R164, R164, UR28, RZ, P6, !PT ;  /* 0x0000001ca4a47c10 */ /* 0x000fe4000b7fe4ff */
[----:B------:R-:W-:Y:S01]  /*14100*/  IADD3 R11, P6, R11, UR17, RZ ;  /* 0x000000110b0b7c10 */ /* 0x000fe2000ffde0ff */
[----:B0-----:R-:W2:Y:S04]  /*14110*/  LDL.LU R239, [R1+0x610] ;  /* 0x0006100001ef7983 */ /* 0x001ea80000300800 */
[----:B------:R0:W-:Y:S04]  /*14120*/  STL [R1+0xe8], R91 ;  /* 0x0000e85b01007387 */ /* 0x0001e80000100800 */
        /* <DEDUP_REMOVED lines=8> */
[----:B0-----:R-:W2:Y:S01]  /*141b0*/  LDL.LU R11, [R1+0x5fc] ;  /* 0x0005fc00010b7983 */ /* 0x001ea20000300800 */
[----:B---3--:R-:W-:-:S02]  /*141c0*/  IADD3.X R120, R120, UR28, RZ, P5, !PT ;  /* 0x0000001c78787c10 */ /* 0x008fc4000affe4ff */
[----:B------:R-:W-:Y:S01]  /*141d0*/  IADD3 R225, P5, R225, UR17, RZ ;  /* 0x00000011e1e17c10 */ /* 0x000fe2000ffbe0ff */
[----:B------:R-:W-:Y:S04]  /*141e0*/  STL [R1+0xd8], R164 ;  /* 0x0000d8a401007387 */ /* 0x000fe80000100800 */
[----:B------:R0:W-:Y:S04]  /*141f0*/  STL [R1+0xd0], R120 ;  /* 0x0000d07801007387 */ /* 0x0001e80000100800 */
[----:B0-----:R-:W3:Y:S04]  /*14200*/  LDL.LU R120, [R1+0x58] ;  /* 0x0000580001787983 */ /* 0x001ee80000300800 */
[----:B------:R0:W-:Y:S04]  /*14210*/  STL [R1+0xa4], R225 ;  /* 0x0000a4e101007387 */ /* 0x0001e80000100800 */
[----:B0-----:R-:W3:Y:S01]  /*14220*/  LDL.LU R225, [R1+0x5f8] ;  /* 0x0005f80001e17983 */ /* 0x001ee20000300800 */
[----:B------:R-:W-:-:S02]  /*14230*/  IADD3.X R6, R6, UR28, RZ, P1, !PT ;  /* 0x0000001c06067c10 */ /* 0x000fc40008ffe4ff */
[----:B------:R-:W-:-:S03]  /*14240*/  IADD3.X R101, R101, UR28, RZ, P4, !PT ;  /* 0x0000001c65657c10 */ /* 0x000fc6000a7fe4ff */
[----:B------:R0:W-:Y:S01]  /*14250*/  STL [R1+0xc0], R6 ;  /* 0x0000c00601007387 */ /* 0x0001e20000100800 */
[----:B------:R-:W-:Y:S02]  /*14260*/  IADD3.X R109, R109, UR28, RZ, P3, !PT ;  /* 0x0000001c6d6d7c10 */ /* 0x000fe40009ffe4ff */
[----:B------:R-:W-:Y:S02]  /*14270*/  IADD3 R21, P3, R21, UR17, RZ ;  /* 0x0000001115157c10 */ /* 0x000fe4000ff7e0ff */
[----:B------:R-:W-:Y:S02]  /*14280*/  IADD3.X R194, R194, UR28, RZ, P6, !PT ;  /* 0x0000001cc2c27c10 */ /* 0x000fe4000b7fe4ff */
[----:B------:R-:W-:Y:S02]  /*14290*/  IADD3 R193, P6, R193, UR17, RZ ;  /* 0x00000011c1c17c10 */ /* 0x000fe4000ffde0ff */
[----:B------:R-:W-:Y:S02]  /*142a0*/  IADD3.X R7, R7, UR28, RZ, P5, !PT ;  /* 0x0000001c07077c10 */ /* 0x000fe4000affe4ff */
[----:B----4-:R-:W-:-:S02]  /*142b0*/  IADD3.X R167, R167, UR28, RZ, P2, !PT ;  /* 0x0000001ca7a77c10 */ /* 0x010fc400097fe4ff */
[----:B------:R-:W-:-:S03]  /*142c0*/  IADD3 R121, P2, R121, UR17, RZ ;  /* 0x0000001179797c10 */ /* 0x000fc6000ff5e0ff */
[----:B------:R-:W-:Y:S04]  /*142d0*/  STL [R1+0xc8], R167 ;  /* 0x0000c8a701007387 */ /* 0x000fe80000100800 */
[----:B0-----:R0:W5:Y:S04]  /*142e0*/  LDL.LU R6, [R1+0x5f4] ;  /* 0x0005f40001067983 */ /* 0x0011680000300800 */
[----:B------:R1:W-:Y:S04]  /*142f0*/  STL [R1+0x9c], R121 ;  /* 0x00009c7901007387 */ /* 0x0003e80000100800 */
[----:B-1----:R-:W4:Y:S04]  /*14300*/  LDL.LU R121, [R1+0x1c] ;  /* 0x00001c0001797983 */ /* 0x002f280000300800 */
[----:B------:R1:W-:Y:S01]  /*14310*/  STL [R1+0xb8], R101 ;  /* 0x0000b86501007387 */ /* 0x0003e20000100800 */
[----:B--2---:R-:W-:-:S03]  /*14320*/  IADD3 R168, P1, R168, UR17, RZ ;  /* 0x00000011a8a87c10 */ /* 0x004fc6000ff3e0ff */
[----:B-1----:R-:W2:Y:S04]  /*14330*/  LDL.LU R101, [R1+0x5f0] ;  /* 0x0005f00001657983 */ /* 0x002ea80000300800 */
[----:B------:R-:W-:Y:S01]  /*14340*/  STL [R1+0x94], R168 ;  /* 0x000094a801007387 */ /* 0x000fe20000100800 */
[----:B------:R-:W-:Y:S02]  /*14350*/  IADD3 R210, P5, R210, UR17, RZ ;  /* 0x00000011d2d27c10 */ /* 0x000fe4000ffbe0ff */
[----:B------:R-:W-:Y:S02]  /*14360*/  IADD3.X R242, R242, UR28, RZ, P3, !PT ;  /* 0x0000001cf2f27c10 */ /* 0x000fe40009ffe4ff */
[----:B------:R-:W-:Y:S02]  /*14370*/  IADD3.X R241, R241, UR28, RZ, P6, !PT ;  /* 0x0000001cf1f17c10 */ /* 0x000fe4000b7fe4ff */
[----:B------:R-:W-:-:S02]  /*14380*/  IADD3.X R18, R18, UR28, RZ, P5, !PT ;  /* 0x0000001c12127c10 */ /* 0x000fc4000affe4ff */
[----:B------:R-:W-:Y:S02]  /*14390*/  IADD3 R196, P5, R196, UR17, RZ ;  /* 0x00000011c4c47c10 */ /* 0x000fe4000ffbe0ff */
[----:B------:R-:W-:Y:S02]  /*143a0*/  IADD3.X R171, R171, UR28, RZ, P2, !PT ;  /* 0x0000001cabab7c10 */ /* 0x000fe400097fe4ff */
[----:B------:R-:W-:Y:S02]  /*143b0*/  IADD3 R209, P2, R209, UR17, RZ ;  /* 0x00000011d1d17c10 */ /* 0x000fe4000ff5e0ff */
[----:B------:R-:W-:Y:S02]  /*143c0*/  IADD3.X R172, R172, UR28, RZ, P1, !PT ;  /* 0x0000001cacac7c10 */ /* 0x000fe40008ffe4ff */
[----:B------:R-:W-:Y:S02]  /*143d0*/  IADD3 R226, P1, R226, UR17, RZ ;  /* 0x00000011e2e27c10 */ /* 0x000fe4000ff3e0ff */
[----:B------:R-:W-:-:S02]  /*143e0*/  IADD3 R177, P3, R177, UR17, RZ ;  /* 0x00000011b1b17c10 */ /* 0x000fc4000ff7e0ff */
[----:B------:R-:W-:Y:S02]  /*143f0*/  IADD3 R211, P6, R211, UR17, RZ ;  /* 0x00000011d3d37c10 */ /* 0x000fe4000ffde0ff */
[----:B------:R-:W-:-:S05]  /*14400*/  IADD3 R11, P4, R11, UR17, RZ ;  /* 0x000000110b0b7c10 */ /* 0x000fca000ff9e0ff */
[----:B------:R1:W-:Y:S04]  /*14410*/  STL [R1+0x8c], R11 ;  /* 0x00008c0b01007387 */ /* 0x0003e80000100800 */
[----:B-1----:R-:W2:Y:S04]  /*14420*/  LDL.LU R11, [R1+0x5ec] ;  /* 0x0005ec00010b7983 */ /* 0x002ea80000300800 */
[----:B------:R1:W-:Y:S04]  /*14430*/  STL [R1+0xb0], R109 ;  /* 0x0000b06d01007387 */ /* 0x0003e80000100800 */
[----:B-1----:R-:W2:Y:S04]  /*14440*/  LDL.LU R109, [R1+0x5e8] ;  /* 0x0005e800016d7983 */ /* 0x002ea80000300800 */
[----:B------:R1:W-:Y:S04]  /*14450*/  STL [R1+0x84], R21 ;  /* 0x0000841501007387 */ /* 0x0003e80000100800 */
[----:B-1----:R-:W2:Y:S04]  /*14460*/  LDL.LU R21, [R1+0x5e4] ;  /* 0x0005e40001157983 */ /* 0x002ea80000300800 */
[----:B------:R1:W-:Y:S01]  /*14470*/  STL [R1+0xa8], R194 ;  /* 0x0000a8c201007387 */ /* 0x0003e20000100800 */
[----:B---3--:R-:W-:-:S03]  /*14480*/  IADD3.X R225, R225, UR28, RZ, P4, !PT ;  /* 0x0000001ce1e17c10 */ /* 0x008fc6000a7fe4ff */
[----:B-1----:R-:W3:Y:S04]  /*14490*/  LDL.LU R194, [R1+0x5e0] ;  /* 0x0005e00001c27983 */ /* 0x002ee80000300800 */
[----:B------:R1:W-:Y:S04]  /*144a0*/  STL [R1+0x7c], R193 ;  /* 0x00007cc101007387 */ /* 0x0003e80000100800 */
[----:B-1----:R-:W2:Y:S04]  /*144b0*/  LDL.LU R193, [R1+0x5dc] ;  /* 0x0005dc0001c17983 */ /* 0x002ea80000300800 */
[----:B------:R1:W-:Y:S01]  /*144c0*/  STL [R1+0xa0], R7 ;  /* 0x0000a00701007387 */ /* 0x0003e20000100800 */
[----:B------:R-:W-:-:S03]  /*144d0*/  IADD3 R174, P4, R174, UR17, RZ ;  /* 0x00000011aeae7c10 */ /* 0x000fc6000ff9e0ff */
[----:B-1----:R0:W5:Y:S04]  /*144e0*/  LDL.LU R7, [R1+0x5d8] ;  /* 0x0005d80001077983 */ /* 0x0021680000300800 */
[----:B------:R1:W-:Y:S04]  /*144f0*/  STL [R1+0x74], R210 ;  /* 0x000074d201007387 */ /* 0x0003e80000100800 */
[----:B-1----:R-:W3:Y:S04]  /*14500*/  LDL.LU R210, [R1+0x5d4] ;  /* 0x0005d40001d27983 */ /* 0x002ee80000300800 */
[----:B------:R1:W-:Y:S04]  /*14510*/  STL [R1+0x6c], R209 ;  /* 0x00006cd101007387 */ /* 0x0003e80000100800 */
[----:B-1----:R-:W2:Y:S04]  /*14520*/  LDL.LU R209, [R1+0x5d0] ;  /* 0x0005d00001d17983 */ /* 0x002ea80000300800 */
[----:B------:R-:W-:Y:S04]  /*14530*/  STL [R1+0x98], R171 ;  /* 0x000098ab01007387 */ /* 0x000fe80000100800 */
[----:B------:R1:W-:Y:S04]  /*14540*/  STL [R1+0x64], R226 ;  /* 0x000064e201007387 */ /* 0x0003e80000100800 */
[----:B-1----:R-:W3:Y:S04]  /*14550*/  LDL.LU R226, [R1+0x5cc] ;  /* 0x0005cc0001e27983 */ /* 0x002ee80000300800 */
[----:B------:R-:W-:Y:S04]  /*14560*/  STL [R1+0x90], R172 ;  /* 0x000090ac01007387 */ /* 0x000fe80000100800 */
[----:B------:R1:W-:Y:S04]  /*14570*/  STL [R1+0x88], R225 ;  /* 0x000088e101007387 */ /* 0x0003e80000100800 */
[----:B-1----:R-:W2:Y:S04]  /*14580*/  LDL.LU R225, [R1+0x5c8] ;  /* 0x0005c80001e17983 */ /* 0x002ea80000300800 */
[----:B------:R1:W-:Y:S04]  /*14590*/  STL [R1+0x80], R242 ;  /* 0x000080f201007387 */ /* 0x0003e80000100800 */
[----:B-1----:R-:W3:Y:S04]  /*145a0*/  LDL.LU R242, [R1+0x5c4] ;  /* 0x0005c40001f27983 */ /* 0x002ee80000300800 */
[----:B------:R-:W-:Y:S04]  /*145b0*/  STL [R1+0x5c], R174 ;  /* 0x00005cae01007387 */ /* 0x000fe80000100800 */
[----:B------:R1:W-:Y:S04]  /*145c0*/  STL [R1+0x78], R241 ;  /* 0x000078f101007387 */ /* 0x0003e80000100800 */
[----:B-1----:R-:W2:Y:S04]  /*145d0*/  LDL.LU R241, [R1+0x5c0] ;  /* 0x0005c00001f17983 */ /* 0x002ea80000300800 */
[----:B------:R-:W-:Y:S04]  /*145e0*/  STL [R1+0x54], R177 ;  /* 0x000054b101007387 */ /* 0x000fe80000100800 */
[----:B------:R1:W-:Y:S04]  /*145f0*/  STL [R1+0x4c], R211 ;  /* 0x00004cd301007387 */ /* 0x0003e80000100800 */
[----:B-1----:R-:W3:Y:S04]  /*14600*/  LDL.LU R211, [R1+0x5bc] ;  /* 0x0005bc0001d37983 */ /* 0x002ee80000300800 */
[----:B------:R1:W-:Y:S04]  /*14610*/  STL [R1+0x70], R18 ;  /* 0x0000701201007387 */ /* 0x0003e80000100800 */
[----:B-1----:R-:W2:Y:S04]  /*14620*/  LDL.LU R18, [R1+0x5b8] ;  /* 0x0005b80001127983 */ /* 0x002ea80000300800 */
[----:B------:R1:W-:Y:S04]  /*14630*/  STL [R1+0x44], R196 ;  /* 0x000044c401007387 */ /* 0x0003e80000100800 */
[----:B-1----:R-:W2:Y:S01]  /*14640*/  LDL.LU R196, [R1+0x5b4] ;  /* 0x0005b40001c47983 */ /* 0x002ea20000300800 */
[----:B------:R-:W-:-:S02]  /*14650*/  IADD3.X R8, R8, UR28, RZ, P2, !PT ;  /* 0x0000001c08087c10 */ /* 0x000fc400097fe4ff */
[----:B------:R-:W-:Y:S02]  /*14660*/  IADD3 R102, P2, R102, UR17, RZ ;  /* 0x0000001166667c10 */ /* 0x000fe4000ff5e0ff */
[----:B------:R-:W-:Y:S01]  /*14670*/  IADD3.X R12, R12, UR28, RZ, P1, !PT ;  /* 0x0000001c0c0c7c10 */ /* 0x000fe20008ffe4ff */
[----:B------:R1:W-:Y:S01]  /*14680*/  STL [R1+0x68], R8 ;  /* 0x0000680801007387 */ /* 0x0003e20000100800 */
[----:B------:R-:W-:Y:S02]  /*14690*/  IADD3 R110, P1, R110, UR17, RZ ;  /* 0x000000116e6e7c10 */ /* 0x000fe4000ff3e0ff */
[----:B------:R-:W-:Y:S02]  /*146a0*/  IADD3.X R120, R120, UR28, RZ, P4, !PT ;  /* 0x0000001c78787c10 */ /* 0x000fe4000a7fe4ff */
[----:B------:R-:W-:Y:S01]  /*146b0*/  IADD3 R23, P4, R23, UR17, RZ ;  /* 0x0000001117177c10 */ /* 0x000fe2000ff9e0ff */
[----:B-1----:R0:W5:Y:S04]  /*146c0*/  LDL.LU R8, [R1+0x5b0] ;  /* 0x0005b00001087983 */ /* 0x0021680000300800 */
[----:B------:R1:W-:Y:S01]  /*146d0*/  STL [R1+0x3c], R102 ;  /* 0x00003c6601007387 */ /* 0x0003e20000100800 */
[----:B------:R-:W-:-:S03]  /*146e0*/  IADD3.X R9, R9, UR28, RZ, P6, !PT ;  /* 0x0000001c09097c10 */ /* 0x000fc6000b7fe4ff */
[----:B-1----:R-:W2:Y:S04]  /*146f0*/  LDL.LU R102, [R1+0x5ac] ;  /* 0x0005ac0001667983 */ /* 0x002ea80000300800 */
[----:B------:R1:W-:Y:S01]  /*14700*/  STL [R1+0x60], R12 ;  /* 0x0000600c01007387 */ /* 0x0003e20000100800 */
[----:B------:R-:W-:-:S03]  /*14710*/  IADD3.X R212, R212, UR28, RZ, P5, !PT ;  /* 0x0000001cd4d47c10 */ /* 0x000fc6000affe4ff */
[----:B-1----:R-:W2:Y:S04]  /*14720*/  LDL.LU R12, [R1+0x5a8] ;  /* 0x0005a800010c7983 */ /* 0x002ea80000300800 */
[----:B------:R1:W-:Y:S01]  /*14730*/  STL [R1+0x34], R110 ;  /* 0x0000346e01007387 */ /* 0x0003e20000100800 */
[----:B----4-:R-:W-:-:S03]  /*14740*/  IADD3 R121, P6, R121, UR17, RZ ;  /* 0x0000001179797c10 */ /* 0x010fc6000ffde0ff */
[----:B-1----:R-:W4:Y:S04]  /*14750*/  LDL.LU R110, [R1+0x5a4] ;  /* 0x0005a400016e7983 */ /* 0x002f280000300800 */
[----:B------:R1:W-:Y:S01]  /*14760*/  STL [R1+0x2c], R23 ;  /* 0x00002c1701007387 */ /* 0x0003e20000100800 */
[----:B------:R-:W-:-:S03]  /*14770*/  IADD3.X R228, R228, UR28, RZ, P2, !PT ;  /* 0x0000001ce4e47c10 */ /* 0x000fc600097fe4ff */
[----:B-1----:R-:W4:Y:S04]  /*14780*/  LDL.LU R23, [R1+0x5a0] ;  /* 0x0005a00001177983 */ /* 0x002f280000300800 */
[----:B------:R-:W-:Y:S01]  /*14790*/  STL [R1+0x58], R120 ;  /* 0x0000587801007387 */ /* 0x000fe20000100800 */
[----:B------:R-:W-:Y:S02]  /*147a0*/  IADD3 R91, P2, R91, UR17, RZ ;  /* 0x000000115b5b7c10 */ /* 0x000fe4000ff5e0ff */
[----:B---3--:R-:W-:Y:S02]  /*147b0*/  IADD3 R211, P5, R211, UR17, RZ ;  /* 0x00000011d3d37c10 */ /* 0x008fe4000ffbe0ff */
[----:B--2---:R-:W-:Y:S02]  /*147c0*/  IADD3.X R196, R196, UR28, RZ, P3, !PT ;  /* 0x0000001cc4c47c10 */ /* 0x004fe40009ffe4ff */
[----:B------:R-:W-:-:S03]  /*147d0*/  IADD3 R195, P3, R195, UR17, RZ ;  /* 0x00000011c3c37c10 */ /* 0x000fc6000ff7e0ff */
[----:B------:R1:W-:Y:S04]  /*147e0*/  STL [R1+0x50], R196 ;  /* 0x000050c401007387 */ /* 0x0003e80000100800 */
[----:B-1----:R-:W2:Y:S04]  /*147f0*/  LDL.LU R196, [R1+0x59c] ;  /* 0x00059c0001c47983 */ /* 0x002ea80000300800 */
[----:B------:R1:W-:Y:S04]  /*14800*/  STL [R1+0x24], R195 ;  /* 0x000024c301007387 */ /* 0x0003e80000100800 */
[----:B-1----:R-:W3:Y:S04]  /*14810*/  LDL.LU R195, [R1+0x598] ;  /* 0x0005980001c37983 */ /* 0x002ee80000300800 */
[----:B------:R1:W-:Y:S04]  /*14820*/  STL [R1+0x48], R9 ;  /* 0x0000480901007387 */ /* 0x0003e80000100800 */
[----:B-1----:R0:W5:Y:S04]  /*14830*/  LDL.LU R9, [R1+0x594] ;  /* 0x0005940001097983 */ /* 0x0021680000300800 */
[----:B------:R1:W-:Y:S04]  /*14840*/  STL [R1+0x40], R212 ;  /* 0x000040d401007387 */ /* 0x0003e80000100800 */
[----:B-1----:R-:W4:Y:S04]  /*14850*/  LDL.LU R212, [R1+0x590] ;  /* 0x0005900001d47983 */ /* 0x002f280000300800 */
[----:B------:R-:W-:Y:S04]  /*14860*/  STL [R1+0x1c], R121 ;  /* 0x00001c7901007387 */ /* 0x000fe80000100800 */
[----:B------:R1:W-:Y:S04]  /*14870*/  STL [R1+0x14], R211 ;  /* 0x000014d301007387 */ /* 0x0003e80000100800 */
[----:B-1----:R-:W4:Y:S04]  /*14880*/  LDL.LU R211, [R1+0x58c] ;  /* 0x00058c0001d37983 */ /* 0x002f280000300800 */
[----:B------:R1:W-:Y:S04]  /*14890*/  STL [R1+0x38], R228 ;  /* 0x000038e401007387 */ /* 0x0003e80000100800 */
[----:B-1----:R-:W4:Y:S04]  /*148a0*/  LDL.LU R228, [R1+0x588] ;  /* 0x0005880001e47983 */ /* 0x002f280000300800 */
[----:B------:R1:W-:Y:S04]  /*148b0*/  STL [R1+0xc], R91 ;  /* 0x00000c5b01007387 */ /* 0x0003e80000100800 */
[----:B-1----:R-:W2:Y:S01]  /*148c0*/  LDL.LU R91, [R1+0x584] ;  /* 0x00058400015b7983 */ /* 0x002ea20000300800 */
[----:B------:R-:W-:-:S02]  /*148d0*/  IADD3.X R227, R227, UR28, RZ, P1, !PT ;  /* 0x0000001ce3e37c10 */ /* 0x000fc40008ffe4ff */
[----:B------:R-:W-:Y:S02]  /*148e0*/  IADD3 R244, P1, R244, UR17, RZ ;  /* 0x00000011f4f47c10 */ /* 0x000fe4000ff3e0ff */
[----:B------:R-:W-:Y:S01]  /*148f0*/  IADD3.X R243, R243, UR28, RZ, P4, !PT ;  /* 0x0000001cf3f37c10 */ /* 0x000fe2000a7fe4ff */
[----:B------:R1:W-:Y:S04]  /*14900*/  STL [R1+0x30], R227 ;  /* 0x000030e301007387 */ /* 0x0003e80000100800 */
[----:B-1----:R-:W4:Y:S04]  /*14910*/  LDL.LU R227, [R1+0x580] ;  /* 0x0005800001e37983 */ /* 0x002f280000300800 */
[----:B------:R1:W-:Y:S04]  /*14920*/  STL [R1+0x4], R244 ;  /* 0x000004f401007387 */ /* 0x0003e80000100800 */
[----:B-1----:R-:W3:Y:S04]  /*14930*/  LDL.LU R244, [R1+0x57c] ;  /* 0x00057c0001f47983 */ /* 0x002ee80000300800 */
[----:B------:R1:W-:Y:S04]  /*14940*/  STL [R1+0x28], R243 ;  /* 0x000028f301007387 */ /* 0x0003e80000100800 */
[----:B-1----:R-:W4:Y:S01]  /*14950*/  LDL.LU R243, [R1+0x578] ;  /* 0x0005780001f37983 */ /* 0x002f220000300800 */
[----:B------:R-:W-:-:S02]  /*14960*/  IADD3.X R190, R190, UR28, RZ, P3, !PT ;  /* 0x0000001cbebe7c10 */ /* 0x000fc40009ffe4ff */
[----:B------:R-:W-:Y:S02]  /*14970*/  IADD3.X R18, R18, UR28, RZ, P5, !PT ;  /* 0x0000001c12127c10 */ /* 0x000fe4000affe4ff */
[----:B------:R-:W-:Y:S02]  /*14980*/  IADD3.X R0, R0, UR28, RZ, P2, !PT ;  /* 0x0000001c00007c10 */ /* 0x000fe400097fe4ff */
[----:B------:R-:W-:Y:S01]  /*14990*/  IADD3.X R192, R192, UR28, RZ, P1, !PT ;  /* 0x0000001cc0c07c10 */ /* 0x000fe20008ffe4ff */
[----:B------:R-:W-:Y:S01]  /*149a0*/  WARPGROUP.ARRIVE ;  /* 0x00000000000079c5 */ /* 0x000fe20000000000 */
[----:B------:R-:W-:Y:S01]  /*149b0*/  UMOV UR13, 0x40000040 ;  /* 0x40000040000d7882 */ /* 0x000fe20000000000 */
[----:B------:R-:W-:-:S04]  /*149c0*/  UMOV UR15, 0x40000040 ;  /* 0x40000040000f7882 */ /* 0x000fc80000000000 */
[----:B------:R-:W-:-:S12]  /*149d0*/  QGMMA.64x128x32.F32.E5M2.E5M2 R24, gdesc[UR12], R24 ;  /* 0x01e000000c1879f3 */ /* 0x000fd80008703818 */
[----:B------:R-:W-:-:S12]  /*149e0*/  QGMMA.64x128x32.F32.E5M2.E5M2 R24, gdesc[UR8], R24 ;  /* 0x01e00000081879f3 */ /* 0x000fd80008703818 */
[----:B------:R-:W-:Y:S01]  /*149f0*/  QGMMA.64x128x32.F32.E5M2.E5M2 R24, gdesc[UR20], R24 ;  /* 0x01e00000141879f3 */ /* 0x000fe20008703818 */
[----:B--2---:R-:W-:-:S05]  /*14a00*/  IADD3.X R91, R91, UR28, RZ, P6, !PT ;  /* 0x0000001c5b5b7c10 */ /* 0x004fca000b7fe4ff */
[----:B------:R1:W-:Y:S04]  /*14a10*/  STL [R1+0x18], R91 ;  /* 0x0000185b01007387 */ /* 0x0003e80000100800 */
[----:B------:R-:W-:Y:S04]  /*14a20*/  STL [R1+0x20], R190 ;  /* 0x000020be01007387 */ /* 0x000fe80000100800 */
[----:B-1----:R-:W2:Y:S04]  /*14a30*/  LDL.LU R91, [R1+0x574] ;  /* 0x00057400015b7983 */ /* 0x002ea80000300800 */
[----:B------:R1:W-:Y:S04]  /*14a40*/  STL [R1+0x10], R18 ;  /* 0x0000101201007387 */ /* 0x0003e80000100800 */
[----:B-1----:R-:W2:Y:S04]  /*14a50*/  LDL.LU R18, [R1+0x570] ;  /* 0x0005700001127983 */ /* 0x002ea80000300800 */
[----:B------:R1:W-:Y:S04]  /*14a60*/  STL [R1+0x8], R0 ;  /* 0x0000080001007387 */ /* 0x0003e80000100800 */
[----:B-1----:R-:W2:Y:S04]  /*14a70*/  LDL.LU R0, [R1+0x56c] ;  /* 0x00056c0001007983 */ /* 0x002ea80000300800 */
[----:B------:R1:W-:Y:S04]  /*14a80*/  STL [R1], R192 ;  /* 0x000000c001007387 */ /* 0x0003e80000100800 */
[----:B-1----:R-:W2:Y:S01]  /*14a90*/  LDL.LU R192, [R1+0x454] ;  /* 0x0004540001c07983 */ /* 0x002ea20000300800 */
[----:B---3--:R-:W-:-:S04]  /*14aa0*/  IADD3 R244, P2, R244, UR17, RZ ;  /* 0x00000011f4f47c10 */ /* 0x008fc8000ff5e0ff */
[----:B----4-:R-:W-:Y:S02]  /*14ab0*/  IADD3.X R243, R243, UR28, RZ, P2, !PT ;  /* 0x0000001cf3f37c10 */ /* 0x010fe400097fe4ff */
[----:B------:R-:W-:-:S04]  /*14ac0*/  IADD3 R232, P2, R232, UR17, RZ ;  /* 0x00000011e8e87c10 */ /* 0x000fc8000ff5e0ff */
[----:B------:R-:W-:Y:S02]  /*14ad0*/  IADD3.X R231, R231, UR28, RZ, P2, !PT ;  /* 0x0000001ce7e77c10 */ /* 0x000fe400097fe4ff */
[----:B------:R-:W-:-:S04]  /*14ae0*/  IADD3 R220, P2, R220, UR17, RZ ;  /* 0x00000011dcdc7c10 */ /* 0x000fc8000ff5e0ff */
[----:B------:R-:W-:Y:S02]  /*14af0*/  IADD3.X R219, R219, UR28, RZ, P2, !PT ;  /* 0x0000001cdbdb7c10 */ /* 0x000fe400097fe4ff */
[----:B------:R-:W-:-:S04]  /*14b00*/  IADD3 R208, P2, R208, UR17, RZ ;  /* 0x00000011d0d07c10 */ /* 0x000fc8000ff5e0ff */
[----:B------:R-:W-:Y:S02]  /*14b10*/  IADD3.X R207, R207, UR28, RZ, P2, !PT ;  /* 0x0000001ccfcf7c10 */ /* 0x000fe400097fe4ff */
[----:B------:R-:W-:Y:S01]  /*14b20*/  IADD3 R196, P2, R196, UR17, RZ ;  /* 0x00000011c4c47c10 */ /* 0x000fe2000ff5e0ff */
[----:B------:R-:W-:Y:S03]  /*14b30*/  QGMMA.64x128x32.F32.E5M2.E5M2 R24, gdesc[UR24], R24, gsb0 ;  /* 0x01e00000181879f3 */ /* 0x000fe60008003818 */
[----:B------:R-:W-:Y:S02]  /*14b40*/  IADD3.X R195, R195, UR28, RZ, P2, !PT ;  /* 0x0000001cc3c37c10 */ /* 0x000fe400097fe4ff */
[----:B------:R-:W-:-:S04]  /*14b50*/  IADD3 R112, P2, R112, UR17, RZ ;  /* 0x0000001170707c10 */ /* 0x000fc8000ff5e0ff */
[----:B------:R-:W-:Y:S02]  /*14b60*/  IADD3.X R90, R90, UR28, RZ, P2, !PT ;  /* 0x0000001c5a5a7c10 */ /* 0x000fe400097fe4ff */
[----:B------:R-:W-:-:S04]  /*14b70*/  IADD3 R106, P2, R106, UR17, RZ ;  /* 0x000000116a6a7c10 */ /* 0x000fc8000ff5e0ff */
[----:B------:R-:W-:Y:S02]  /*14b80*/  IADD3.X R16, R16, UR28, RZ, P2, !PT ;  /* 0x0000001c10107c10 */ /* 0x000fe400097fe4ff */
[----:B------:R-:W-:-:S04]  /*14b90*/  IADD3 R100, P2, R100, UR17, RZ ;  /* 0x0000001164647c10 */ /* 0x000fc8000ff5e0ff */
[----:B------:R-:W-:Y:S02]  /*14ba0*/  IADD3.X R10, R10, UR28, RZ, P2, !PT ;  /* 0x0000001c0a0a7c10 */ /* 0x000fe400097fe4ff */
[----:B--2---:R-:W-:-:S04]  /*14bb0*/  IADD3 R192, P2, R192, UR16, RZ ;  /* 0x00000010c0c07c10 */ /* 0x004fc8000ff5e0ff */
[----:B------:R-:W-:Y:S01]  /*14bc0*/  IADD3.X R0, R0, UR6, RZ, P2, !PT ;  /* 0x0000000600007c10 */ /* 0x000fe200097fe4ff */
[----:B------:R-:W-:Y:S04]  /*14bd0*/  STL [R1+0x454], R192 ;  /* 0x000454c001007387 */ /* 0x000fe80000100800 */
[----:B------:R1:W-:Y:S04]  /*14be0*/  STL [R1+0x438], R0 ;  /* 0x0004380001007387 */ /* 0x0003e80000100800 */
[----:B-1----:R0:W5:Y:S01]  /*14bf0*/  LDL.LU R0, [R1+0x568] ;  /* 0x0005680001007983 */ /* 0x0021620000300800 */
[----:B------:R-:W-:-:S02]  /*14c00*/  IADD3 R252, P4, R252, UR17, RZ ;  /* 0x00000011fcfc7c10 */ /* 0x000fc4000ff9e0ff */
[----:B------:R-:W-:Y:S02]  /*14c10*/  IADD3 R250, P3, R250, UR17, RZ ;  /* 0x00000011fafa7c10 */ /* 0x000fe4000ff7e0ff */
[----:B------:R-:W-:Y:S02]  /*14c20*/  IADD3 R248, P6, R248, UR17, RZ ;  /* 0x00000011f8f87c10 */ /* 0x000fe4000ffde0ff */
[----:B------:R-:W-:Y:S02]  /*14c30*/  IADD3 R246, P5, R246, UR17, RZ ;  /* 0x00000011f6f67c10 */ /* 0x000fe4000ffbe0ff */
[----:B------:R-:W-:Y:S02]  /*14c40*/  IADD3.X R251, R251, UR28, RZ, P4, !PT ;  /* 0x0000001cfbfb7c10 */ /* 0x000fe4000a7fe4ff */
[----:B------:R-:W-:Y:S02]  /*14c50*/  IADD3.X R249, R249, UR28, RZ, P3, !PT ;  /* 0x0000001cf9f97c10 */ /* 0x000fe40009ffe4ff */
[----:B------:R-:W-:-:S02]  /*14c60*/  IADD3.X R247, R247, UR28, RZ, P6, !PT ;  /* 0x0000001cf7f77c10 */ /* 0x000fc4000b7fe4ff */
[----:B------:R-:W-:Y:S02]  /*14c70*/  IADD3.X R245, R245, UR28, RZ, P5, !PT ;  /* 0x0000001cf5f57c10 */ /* 0x000fe4000affe4ff */
[----:B------:R-:W-:Y:S02]  /*14c80*/  IADD3 R242, P1, R242, UR17, RZ ;  /* 0x00000011f2f27c10 */ /* 0x000fe4000ff3e0ff */
[----:B------:R-:W-:Y:S02]  /*14c90*/  IADD3 R240, P4, R240, UR17, RZ ;  /* 0x00000011f0f07c10 */ /* 0x000fe4000ff9e0ff */
[----:B------:R-:W-:Y:S02]  /*14ca0*/  IADD3 R238, P3, R238, UR17, RZ ;  /* 0x00000011eeee7c10 */ /* 0x000fe4000ff7e0ff */
[----:B------:R-:W-:Y:S02]  /*14cb0*/  IADD3 R236, P6, R236, UR17, RZ ;  /* 0x00000011ecec7c10 */ /* 0x000fe4000ffde0ff */
[----:B------:R-:W-:-:S02]  /*14cc0*/  IADD3 R234, P5, R234, UR17, RZ ;  /* 0x00000011eaea7c10 */ /* 0x000fc4000ffbe0ff */
[----:B------:R-:W-:Y:S02]  /*14cd0*/  IADD3.X R241, R241, UR28, RZ, P1, !PT ;  /* 0x0000001cf1f17c10 */ /* 0x000fe40008ffe4ff */
[----:B------:R-:W-:Y:S02]  /*14ce0*/  IADD3.X R239, R239, UR28, RZ, P4, !PT ;  /* 0x0000001cefef7c10 */ /* 0x000fe4000a7fe4ff */
[----:B------:R-:W-:Y:S02]  /*14cf0*/  IADD3.X R237, R237, UR28, RZ, P3, !PT ;  /* 0x0000001ceded7c10 */ /* 0x000fe40009ffe4ff */
[----:B------:R-:W-:Y:S02]  /*14d00*/  IADD3.X R235, R235, UR28, RZ, P6, !PT ;  /* 0x0000001cebeb7c10 */ /* 0x000fe4000b7fe4ff */
[----:B------:R-:W-:Y:S02]  /*14d10*/  IADD3.X R233, R233, UR28, RZ, P5, !PT ;  /* 0x0000001ce9e97c10 */ /* 0x000fe4000affe4ff */
[----:B------:R-:W-:-:S02]  /*14d20*/  IADD3 R230, P1, R230, UR17, RZ ;  /* 0x00000011e6e67c10 */ /* 0x000fc4000ff3e0ff */
[----:B------:R-:W-:Y:S02]  /*14d30*/  IADD3 R228, P4, R228, UR17, RZ ;  /* 0x00000011e4e47c10 */ /* 0x000fe4000ff9e0ff */
[----:B------:R-:W-:Y:S02]  /*14d40*/  IADD3 R226, P3, R226, UR17, RZ ;  /* 0x00000011e2e27c10 */ /* 0x000fe4000ff7e0ff */
[----:B------:R-:W-:Y:S02]  /*14d50*/  IADD3 R224, P6, R224, UR17, RZ ;  /* 0x00000011e0e07c10 */ /* 0x000fe4000ffde0ff */
[----:B------:R-:W-:Y:S02]  /*14d60*/  IADD3 R222, P5, R222, UR17, RZ ;  /* 0x00000011dede7c10 */ /* 0x000fe4000ffbe0ff */
[----:B------:R-:W-:Y:S02]  /*14d70*/  IADD3.X R229, R229, UR28, RZ, P1, !PT ;  /* 0x0000001ce5e57c10 */ /* 0x000fe40008ffe4ff */
[----:B------:R-:W-:-:S02]  /*14d80*/  IADD3.X R227, R227, UR28, RZ, P4, !PT ;  /* 0x0000001ce3e37c10 */ /* 0x000fc4000a7fe4ff */
[----:B------:R-:W-:Y:S02]  /*14d90*/  IADD3.X R225, R225, UR28, RZ, P3, !PT ;  /* 0x0000001ce1e17c10 */ /* 0x000fe40009ffe4ff */
[----:B------:R-:W-:Y:S02]  /*14da0*/  IADD3.X R223, R223, UR28, RZ, P6, !PT ;  /* 0x0000001cdfdf7c10 */ /* 0x000fe4000b7fe4ff */
[----:B------:R-:W-:Y:S02]  /*14db0*/  IADD3.X R221, R221, UR28, RZ, P5, !PT ;  /* 0x0000001cdddd7c10 */ /* 0x000fe4000affe4ff */
[----:B------:R-:W-:Y:S02]  /*14dc0*/  IADD3 R218, P1, R218, UR17, RZ ;  /* 0x00000011dada7c10 */ /* 0x000fe4000ff3e0ff */
[----:B------:R-:W-:Y:S02]  /*14dd0*/  IADD3 R216, P4, R216, UR17, RZ ;  /* 0x00000011d8d87c10 */ /* 0x000fe4000ff9e0ff */
[----:B------:R-:W-:-:S02]  /*14de0*/  IADD3 R214, P3, R214, UR17, RZ ;  /* 0x00000011d6d67c10 */ /* 0x000fc4000ff7e0ff */
[----:B------:R-:W-:Y:S02]  /*14df0*/  IADD3 R212, P6, R212, UR17, RZ ;  /* 0x00000011d4d47c10 */ /* 0x000fe4000ffde0ff */
[----:B------:R-:W-:Y:S02]  /*14e00*/  IADD3 R210, P5, R210, UR17, RZ ;  /* 0x00000011d2d27c10 */ /* 0x000fe4000ffbe0ff */
[----:B------:R-:W-:Y:S02]  /*14e10*/  IADD3.X R217, R217, UR28, RZ, P1, !PT ;  /* 0x0000001cd9d97c10 */ /* 0x000fe40008ffe4ff */
        /* <DEDUP_REMOVED lines=13> */
[----:B------:R-:W-:Y:S01]  /*14ef0*/  IADD3.X R197, R197, UR28, RZ, P5, !PT ;  /* 0x0000001cc5c57c10 */ /* 0x000fe2000affe4ff */
[----:B------:R-:W-:Y:S01]  /*14f00*/  UIADD3 UR4, UR4, 0x1, URZ ;  /* 0x0000000104047890 */ /* 0x000fe2000fffe03f */
        /* <DEDUP_REMOVED lines=15> */
[----:B------:R-:W-:Y:S02]  /*15000*/  ISETP.NE.U32.AND P0, PT, R119, UR4, PT ;  /* 0x0000000477007c0c */ /* 0x000fe4000bf05070 */
[----:B------:R-:W-:Y:S02]  /*15010*/  IADD3.X R89, R89, UR28, RZ, P1, !PT ;  /* 0x0000001c59597c10 */ /* 0x000fe40008ffe4ff */
[----:B------:R-:W-:Y:S02]  /*15020*/  IADD3.X R23, R23, UR28, RZ, P4, !PT ;  /* 0x0000001c17177c10 */ /* 0x000fe4000a7fe4ff */
[----:B------:R-:W-:-:S02]  /*15030*/  IADD3.X R21, R21, UR28, RZ, P3, !PT ;  /* 0x0000001c15157c10 */ /* 0x000fc40009ffe4ff */
[----:B------:R-:W-:Y:S02]  /*15040*/  IADD3.X R19, R19, UR28, RZ, P6, !PT ;  /* 0x0000001c13137c10 */ /* 0x000fe4000b7fe4ff */
[----:B------:R-:W-:Y:S02]  /*15050*/  IADD3.X R17, R17, UR28, RZ, P5, !PT ;  /* 0x0000001c11117c10 */ /* 0x000fe4000affe4ff */
[----:B------:R-:W-:Y:S02]  /*15060*/  IADD3 R105, P1, R105, UR17, RZ ;  /* 0x0000001169697c10 */ /* 0x000fe4000ff3e0ff */
[----:B------:R-:W-:Y:S02]  /*15070*/  IADD3 R104, P4, R104, UR17, RZ ;  /* 0x0000001168687c10 */ /* 0x000fe4000ff9e0ff */
[----:B------:R-:W-:Y:S02]  /*15080*/  IADD3 R103, P3, R103, UR17, RZ ;  /* 0x0000001167677c10 */ /* 0x000fe4000ff7e0ff */
[----:B------:R-:W-:-:S02]  /*15090*/  IADD3 R102, P6, R102, UR17, RZ ;  /* 0x0000001166667c10 */ /* 0x000fc4000ffde0ff */
[----:B------:R-:W-:Y:S02]  /*150a0*/  IADD3 R101, P5, R101, UR17, RZ ;  /* 0x0000001165657c10 */ /* 0x000fe4000ffbe0ff */
[----:B------:R-:W-:Y:S02]  /*150b0*/  IADD3.X R15, R15, UR28, RZ, P1, !PT ;  /* 0x0000001c0f0f7c10 */ /* 0x000fe40008ffe4ff */
[----:B------:R-:W-:Y:S02]  /*150c0*/  IADD3.X R14, R14, UR28, RZ, P4, !PT ;  /* 0x0000001c0e0e7c10 */ /* 0x000fe4000a7fe4ff */
[----:B------:R-:W-:Y:S02]  /*150d0*/  IADD3.X R13, R13, UR28, RZ, P3, !PT ;  /* 0x0000001c0d0d7c10 */ /* 0x000fe40009ffe4ff */
[----:B------:R-:W-:Y:S02]  /*150e0*/  IADD3.X R12, R12, UR28, RZ, P6, !PT ;  /* 0x0000001c0c0c7c10 */ /* 0x000fe4000b7fe4ff */
[----:B------:R-:W-:-:S02]  /*150f0*/  IADD3.X R11, R11, UR28, RZ, P5, !PT ;  /* 0x0000001c0b0b7c10 */ /* 0x000fc4000affe4ff */
[----:B------:R-:W-:Y:S02]  /*15100*/  IADD3 R99, P1, R99, UR17, RZ ;  /* 0x0000001163637c10 */ /* 0x000fe4000ff3e0ff */
[----:B------:R-:W-:Y:S02]  /*15110*/  IADD3 R97, P4, R97, UR17, RZ ;  /* 0x0000001161617c10 */ /* 0x000fe4000ff9e0ff */
[----:B------:R-:W-:Y:S02]  /*15120*/  IADD3 R95, P3, R95, UR17, RZ ;  /* 0x000000115f5f7c10 */ /* 0x000fe4000ff7e0ff */
[----:B------:R-:W-:Y:S02]  /*15130*/  IADD3 R93, P6, R93, UR17, RZ ;  /* 0x000000115d5d7c10 */ /* 0x000fe4000ffde0ff */
[----:B------:R-:W-:Y:S01]  /*15140*/  IADD3 R91, P5, R91, UR17, RZ ;  /* 0x000000115b5b7c10 */ /* 0x000fe2000ffbe0ff */
[----:B------:R-:W-:Y:S02]  /*15150*/  WARPGROUP.DEPBAR.LE gsb0, 0x0 ;  /* 0x00008000000079c5 */ /* 0x000fe40000010000 */
[----:B------:R-:W-:-:S02]  /*15160*/  IADD3.X R117, R117, UR28, RZ, P1, !PT ;  /* 0x0000001c75757c10 */ /* 0x000fc40008ffe4ff */
[----:B------:R-:W-:Y:S02]  /*15170*/  IADD3.X R88, R88, UR28, RZ, P4, !PT ;  /* 0x0000001c58587c10 */ /* 0x000fe4000a7fe4ff */
[----:B------:R-:W-:Y:S02]  /*15180*/  IADD3.X R22, R22, UR28, RZ, P3, !PT ;  /* 0x0000001c16167c10 */ /* 0x000fe40009ffe4ff */
[----:B------:R-:W-:Y:S02]  /*15190*/  IADD3.X R20, R20, UR28, RZ, P6, !PT ;  /* 0x0000001c14147c10 */ /* 0x000fe4000b7fe4ff */
[----:B------:R-:W-:Y:S01]  /*151a0*/  IADD3.X R18, R18, UR28, RZ, P5, !PT ;  /* 0x0000001c12127c10 */ /* 0x000fe2000affe4ff */
[----:B0-----:R-:W-:Y:S06]  /*151b0*/  @P0 BRA `(.L_x_2) ;  /* 0xffffff5400a00947 */ /* 0x001fec000383ffff */
.L_x_1:
[----:B------:R-:W2:Y:S01]  /*151c0*/  LDL.LU R118, [R1+0x564] ;  /* 0x0005640001767983 */ /* 0x000ea20000300800 */
[----:B------:R-:W-:Y:S01]  /*151d0*/  F2FP.SATFINITE.E5M2.F32.PACK_AB_MERGE_C R24, R25, R24, RZ ;  /* 0x000000181918723e */ /* 0x000fe200048060ff */
[----:B------:R-:W-:Y:S01]  /*151e0*/  ULDC UR4, c[0x0][0x244] ;  /* 0x0000910000047ab9 */ /* 0x000fe20000000800 */
[----:B------:R-:W-:Y:S01]  /*151f0*/  F2FP.SATFINITE.E5M2.F32.PACK_AB_MERGE_C R28, R29, R28, RZ ;  /* 0x0000001c1d1c723e */ /* 0x000fe200048060ff */
[----:B------:R-:W0:Y:S01]  /*15200*/  S2R R116, SR_TID.X ;  /* 0x0000000000747919 */ /* 0x000e220000002100 */
[----:B------:R-:W-:Y:S01]  /*15210*/  F2FP.SATFINITE.E5M2.F32.PACK_AB_MERGE_C R32, R33, R32, RZ ;  /* 0x000000202120723e */ /* 0x000fe200048060ff */
[----:B------:R-:W-:Y:S01]  /*15220*/  ULDC UR8, c[0x0][0x22c] ;  /* 0x00008b0000087ab9 */ /* 0x000fe20000000800 */
[----:B------:R-:W-:Y:S01]  /*15230*/  F2FP.SATFINITE.E5M2.F32.PACK_AB_MERGE_C R42, R43, R42, RZ ;  /* 0x0000002a2b2a723e */ /* 0x000fe200048060ff */
[----:B------:R-:W1:Y:S01]  /*15240*/  S2R R119, SR_TID.X ;  /* 0x0000000000777919 */ /* 0x000e620000002100 */
[----:B------:R-:W-:Y:S01]  /*15250*/  LOP3.LUT R24, R24, 0xffff, RZ, 0xc0, !PT ;  /* 0x0000ffff18187812 */ /* 0x000fe200078ec0ff */
[----:B------:R-:W-:Y:S01]  /*15260*/  ULDC UR10, c[0x0][0x22c] ;  /* 0x00008b00000a7ab9 */ /* 0x000fe20000000800 */
[----:B------:R-:W-:Y:S01]  /*15270*/  LOP3.LUT R43, R32, 0xffff, RZ, 0xc0, !PT ;  /* 0x0000ffff202b7812 */ /* 0x000fe200078ec0ff */
[----:B------:R-:W3:Y:S01]  /*15280*/  S2R R120, SR_TID.X ;  /* 0x0000000000787919 */ /* 0x000ee20000002100 */
[----:B------:R-:W-:Y:S01]  /*15290*/  LOP3.LUT R23, R28, 0xffff, RZ, 0xc0, !PT ;  /* 0x0000ffff1c177812 */ /* 0x000fe200078ec0ff */
[----:B------:R-:W-:Y:S01]  /*152a0*/  ULDC UR9, c[0x0][0x22c] ;  /* 0x00008b0000097ab9 */ /* 0x000fe20000000800 */
[----:B------:R-:W-:Y:S01]  /*152b0*/  F2FP.SATFINITE.E5M2.F32.PACK_AB_MERGE_C R26, R27, R26, RZ ;  /* 0x0000001a1b1a723e */ /* 0x000fe200048060ff */
[----:B------:R-:W4:Y:S01]  /*152c0*/  S2R R121, SR_TID.X ;  /* 0x0000000000797919 */ /* 0x000f220000002100 */
[----:B------:R-:W-:-:S02]  /*152d0*/  F2FP.SATFINITE.E5M2.F32.PACK_AB_MERGE_C R30, R31, R30, RZ ;  /* 0x0000001e1f1e723e */ /* 0x000fc400048060ff */
[----:B------:R-:W-:Y:S02]  /*152e0*/  F2FP.SATFINITE.E5M2.F32.PACK_AB_MERGE_C R34, R35, R34, RZ ;  /* 0x000000222322723e */ /* 0x000fe400048060ff */
[----:B------:R-:W-:Y:S02]  /*152f0*/  F2FP.SATFINITE.E5M2.F32.PACK_AB_MERGE_C R13, R55, R54, RZ ;  /* 0x00000036370d723e */ /* 0x000fe400048060ff */
[----:B-----5:R-:W-:Y:S02]  /*15300*/  PRMT R3, R43, 0x3340, R0 ;  /* 0x000033402b037816 */ /* 0x020fe40000000000 */
[----:B------:R-:W-:Y:S02]  /*15310*/  PRMT R2, R24, 0x3340, R23 ;  /* 0x0000334018027816 */ /* 0x000fe40000000017 */
[----:B------:R-:W-:Y:S02]  /*15320*/  LOP3.LUT R19, R26, 0xffff, RZ, 0xc0, !PT ;  /* 0x0000ffff1a137812 */ /* 0x000fe400078ec0ff */
[----:B------:R-:W-:-:S02]  /*15330*/  LOP3.LUT R96, R30, 0xffff, RZ, 0xc0, !PT ;  /* 0x0000ffff1e607812 */ /* 0x000fc400078ec0ff */
[----:B------:R-:W-:Y:S02]  /*15340*/  LOP3.LUT R55, R34, 0xffff, RZ, 0xc0, !PT ;  /* 0x0000ffff22377812 */ /* 0x000fe400078ec0ff */
[----:B------:R-:W-:Y:S02]  /*15350*/  PRMT R18, R2, 0x5410, R3 ;  /* 0x0000541002127816 */ /* 0x000fe40000000003 */
[----:B------:R-:W-:Y:S02]  /*15360*/  PRMT R3, R55, 0x3340, R0 ;  /* 0x0000334037037816 */ /* 0x000fe40000000000 */
[----:B------:R-:W-:Y:S02]  /*15370*/  PRMT R2, R19, 0x3340, R96 ;  /* 0x0000334013027816 */ /* 0x000fe40000000060 */
[----:B------:R-:W-:Y:S02]  /*15380*/  F2FP.SATFINITE.E5M2.F32.PACK_AB_MERGE_C R40, R41, R40, RZ ;  /* 0x000000282928723e */ /* 0x000fe400048060ff */
[----:B------:R-:W-:Y:S01]  /*15390*/  PRMT R15, R2, 0x5410, R3 ;  /* 0x00005410020f7816 */ /* 0x000fe20000000003 */
[----:B0-----:R-:W-:Y:S01]  /*153a0*/  IMAD.SHL.U32 R2, R116, 0x80, RZ ;  /* 0x0000008074027824 */ /* 0x001fe200078e00ff */
[----:B------:R-:W-:-:S02]  /*153b0*/  F2FP.SATFINITE.E5M2.F32.PACK_AB_MERGE_C R16, R69, R68, RZ ;  /* 0x000000444510723e */ /* 0x000fc400048060ff */
[----:B------:R-:W-:Y:S02]  /*153c0*/  F2FP.SATFINITE.E5M2.F32.PACK_AB_MERGE_C R80, R81, R80, RZ ;  /* 0x000000505150723e */ /* 0x000fe400048060ff */
[----:B------:R-:W-:Y:S02]  /*153d0*/  LOP3.LUT R2, R2, 0x400, RZ, 0xc0, !PT ;  /* 0x0000040002027812 */ /* 0x000fe400078ec0ff */
[----:B------:R-:W-:Y:S02]  /*153e0*/  LOP3.LUT R115, R80, 0xffff, RZ, 0xc0, !PT ;  /* 0x0000ffff50737812 */ /* 0x000fe400078ec0ff */
[----:B---3--:R-:W-:Y:S02]  /*153f0*/  LEA.HI R120, R120, 0x6e, RZ, 0x1a ;  /* 0x0000006e78787811 */ /* 0x008fe400078fd0ff */
[----:B-1----:R-:W-:Y:S02]  /*15400*/  LEA.HI R119, R119, 0x5e, RZ, 0x1a ;  /* 0x0000005e77777811 */ /* 0x002fe400078fd0ff */
[----:B------:R-:W-:-:S02]  /*15410*/  F2FP.SATFINITE.E5M2.F32.PACK_AB_MERGE_C R46, R47, R46, RZ ;  /* 0x0000002e2f2e723e */ /* 0x000fc400048060ff */
[----:B------:R-:W-:Y:S02]  /*15420*/  F2FP.SATFINITE.E5M2.F32.PACK_AB_MERGE_C R50, R51, R50, RZ ;  /* 0x000000323332723e */ /* 0x000fe400048060ff */
[----:B------:R-:W-:Y:S02]  /*15430*/  F2FP.SATFINITE.E5M2.F32.PACK_AB_MERGE_C R56, R57, R56, RZ ;  /* 0x000000383938723e */ /* 0x000fe400048060ff */
[----:B------:R-:W-:Y:S02]  /*15440*/  F2FP.SATFINITE.E5M2.F32.PACK_AB_MERGE_C R60, R61, R60, RZ ;  /* 0x0000003c3d3c723e */ /* 0x000fe400048060ff */
[----:B------:R-:W-:Y:S02]  /*15450*/  F2FP.SATFINITE.E5M2.F32.PACK_AB_MERGE_C R64, R65, R64, RZ ;  /* 0x000000404140723e */ /* 0x000fe400048060ff */
[C---:B------:R-:W-:Y:S02]  /*15460*/  LOP3.LUT R26, R0.reuse, R120, RZ, 0xfc, !PT ;  /* 0x00000078001a7212 */ /* 0x040fe400078efcff */
[----:B------:R-:W-:Y:S01]  /*15470*/  LOP3.LUT R33, R0, R119, RZ, 0xfc, !PT ;  /* 0x0000007700217212 */ /* 0x000fe200078efcff */
[----:B------:R-:W0:Y:S01]  /*15480*/  S2R R120, SR_TID.X ;  /* 0x0000000000787919 */ /* 0x000e220000002100 */
[----:B------:R-:W-:-:S02]  /*15490*/  F2FP.SATFINITE.E5M2.F32.PACK_AB_MERGE_C R44, R45, R44, RZ ;  /* 0x0000002c2d2c723e */ /* 0x000fc400048060ff */
[----:B------:R-:W-:Y:S01]  /*154a0*/  F2FP.SATFINITE.E5M2.F32.PACK_AB_MERGE_C R48, R49, R48, RZ ;  /* 0x000000303130723e */ /* 0x000fe200048060ff */
[----:B------:R-:W1:Y:S01]  /*154b0*/  S2R R119, SR_TID.X ;  /* 0x0000000000777919 */ /* 0x000e620000002100 */
[----:B------:R-:W-:Y:S02]  /*154c0*/  LOP3.LUT R93, R42, 0xffff, RZ, 0xc0, !PT ;  /* 0x0000ffff2a5d7812 */ /* 0x000fe400078ec0ff */
[----:B------:R-:W-:Y:S02]  /*154d0*/  LOP3.LUT R106, R46, 0xffff, RZ, 0xc0, !PT ;  /* 0x0000ffff2e6a7812 */ /* 0x000fe400078ec0ff */
[----:B------:R-:W-:Y:S02]  /*154e0*/  LOP3.LUT R99, R50, 0xffff, RZ, 0xc0, !PT ;  /* 0x0000ffff32637812 */ /* 0x000fe400078ec0ff */
[----:B------:R-:W-:Y:S02]  /*154f0*/  LOP3.LUT R103, R56, 0xffff, RZ, 0xc0, !PT ;  /* 0x0000ffff38677812 */ /* 0x000fe400078ec0ff */
[----:B------:R-:W-:-:S02]  /*15500*/  LOP3.LUT R108, R60, 0xffff, RZ, 0xc0, !PT ;  /* 0x0000ffff3c6c7812 */ /* 0x000fc400078ec0ff */
[----:B------:R-:W-:Y:S02]  /*15510*/  LOP3.LUT R107, R64, 0xffff, RZ, 0xc0, !PT ;  /* 0x0000ffff406b7812 */ /* 0x000fe400078ec0ff */
[----:B------:R-:W-:Y:S02]  /*15520*/  F2FP.SATFINITE.E5M2.F32.PACK_AB_MERGE_C R74, R75, R74, RZ ;  /* 0x0000004a4b4a723e */ /* 0x000fe400048060ff */
[----:B------:R-:W-:Y:S02]  /*15530*/  F2FP.SATFINITE.E5M2.F32.PACK_AB_MERGE_C R78, R79, R78, RZ ;  /* 0x0000004e4f4e723e */ /* 0x000fe400048060ff */
[----:B------:R-:W-:Y:S02]  /*15540*/  F2FP.SATFINITE.E5M2.F32.PACK_AB_MERGE_C R82, R83, R82, RZ ;  /* 0x000000525352723e */ /* 0x000fe400048060ff */
[----:B------:R-:W-:Y:S02]  /*15550*/  LOP3.LUT R91, R40, 0xffff, RZ, 0xc0, !PT ;  /* 0x0000ffff285b7812 */ /* 0x000fe400078ec0ff */
[----:B------:R-:W-:-:S02]  /*15560*/  LOP3.LUT R102, R44, 0xffff, RZ, 0xc0, !PT ;  /* 0x0000ffff2c667812 */ /* 0x000fc400078ec0ff */
[----:B------:R-:W-:Y:S02]  /*15570*/  LOP3.LUT R95, R48, 0xffff, RZ, 0xc0, !PT ;  /* 0x0000ffff305f7812 */ /* 0x000fe400078ec0ff */
[----:B------:R-:W-:Y:S02]  /*15580*/  F2FP.SATFINITE.E5M2.F32.PACK_AB_MERGE_C R58, R59, R58, RZ ;  /* 0x0000003a3b3a723e */ /* 0x000fe400048060ff */
[----:B------:R-:W-:Y:S02]  /*15590*/  F2FP.SATFINITE.E5M2.F32.PACK_AB_MERGE_C R62, R63, R62, RZ ;  /* 0x0000003e3f3e723e */ /* 0x000fe400048060ff */
[----:B------:R-:W-:Y:S02]  /*155a0*/  F2FP.SATFINITE.E5M2.F32.PACK_AB_MERGE_C R66, R67, R66, RZ ;  /* 0x000000424342723e */ /* 0x000fe400048060ff */
[--C-:B------:R-:W-:Y:S02]  /*155b0*/  PRMT R9, R99, 0x3340, R0.reuse ;  /* 0x0000334063097816 */ /* 0x100fe40000000000 */
[----:B------:R-:W-:-:S02]  /*155c0*/  PRMT R11, R107, 0x3340, R0 ;  /* 0x000033406b0b7816 */ /* 0x000fc40000000000 */
[----:B------:R-:W-:Y:S02]  /*155d0*/  PRMT R8, R93, 0x3340, R106 ;  /* 0x000033405d087816 */ /* 0x000fe4000000006a */
[----:B------:R-:W-:Y:S02]  /*155e0*/  PRMT R10, R103, 0x3340, R108 ;  /* 0x00003340670a7816 */ /* 0x000fe4000000006c */
[----:B------:R-:W-:Y:S02]  /*155f0*/  LOP3.LUT R112, R74, 0xffff, RZ, 0xc0, !PT ;  /* 0x0000ffff4a707812 */ /* 0x000fe400078ec0ff */
[----:B------:R-:W-:Y:S02]  /*15600*/  LOP3.LUT R113, R78, 0xffff, RZ, 0xc0, !PT ;  /* 0x0000ffff4e717812 */ /* 0x000fe400078ec0ff */
[----:B------:R-:W-:Y:S02]  /*15610*/  LOP3.LUT R117, R82, 0xffff, RZ, 0xc0, !PT ;  /* 0x0000ffff52757812 */ /* 0x000fe400078ec0ff */
[----:B------:R-:W-:-:S02]  /*15620*/  PRMT R7, R95, 0x3340, R0 ;  /* 0x000033405f077816 */ /* 0x000fc40000000000 */
[----:B------:R-:W-:Y:S02]  /*15630*/  PRMT R6, R91, 0x3340, R102 ;  /* 0x000033405b067816 */ /* 0x000fe40000000066 */
[----:B------:R-:W-:Y:S02]  /*15640*/  F2FP.SATFINITE.E5M2.F32.PACK_AB_MERGE_C R72, R73, R72, RZ ;  /* 0x000000484948723e */ /* 0x000fe400048060ff */
[----:B------:R-:W-:Y:S02]  /*15650*/  F2FP.SATFINITE.E5M2.F32.PACK_AB_MERGE_C R76, R77, R76, RZ ;  /* 0x0000004c4d4c723e */ /* 0x000fe400048060ff */
[----:B------:R-:W-:Y:S02]  /*15660*/  PRMT R94, R8, 0x5410, R9 ;  /* 0x00005410085e7816 */ /* 0x000fe40000000009 */
[----:B------:R-:W-:Y:S02]  /*15670*/  PRMT R79, R10, 0x5410, R11 ;  /* 0x000054100a4f7816 */ /* 0x000fe4000000000b */
[----:B------:R-:W-:-:S02]  /*15680*/  LOP3.LUT R105, R58, 0xffff, RZ, 0xc0, !PT ;  /* 0x0000ffff3a697812 */ /* 0x000fc400078ec0ff */
[----:B------:R-:W-:Y:S02]  /*15690*/  LOP3.LUT R110, R62, 0xffff, RZ, 0xc0, !PT ;  /* 0x0000ffff3e6e7812 */ /* 0x000fe400078ec0ff */
[----:B------:R-:W-:Y:S02]  /*156a0*/  LOP3.LUT R109, R66, 0xffff, RZ, 0xc0, !PT ;  /* 0x0000ffff426d7812 */ /* 0x000fe400078ec0ff */
[----:B------:R-:W-:Y:S02]  /*156b0*/  PRMT R10, R117, 0x3340, R0 ;  /* 0x00003340750a7816 */ /* 0x000fe40000000000 */
[----:B------:R-:W-:Y:S02]  /*156c0*/  PRMT R9, R112, 0x3340, R113 ;  /* 0x0000334070097816 */ /* 0x000fe40000000071 */
[----:B------:R-:W-:Y:S02]  /*156d0*/  PRMT R21, R6, 0x5410, R7 ;  /* 0x0000541006157816 */ /* 0x000fe40000000007 */
[----:B------:R-:W-:-:S02]  /*156e0*/  LOP3.LUT R111, R72, 0xffff, RZ, 0xc0, !PT ;  /* 0x0000ffff486f7812 */ /* 0x000fc400078ec0ff */
[----:B------:R-:W-:Y:S02]  /*156f0*/  LOP3.LUT R114, R76, 0xffff, RZ, 0xc0, !PT ;  /* 0x0000ffff4c727812 */ /* 0x000fe400078ec0ff */
[----:B------:R-:W-:Y:S02]  /*15700*/  PRMT R6, R109, 0x3340, R0 ;  /* 0x000033406d067816 */ /* 0x000fe40000000000 */
[----:B------:R-:W-:Y:S02]  /*15710*/  PRMT R3, R105, 0x3340, R110 ;  /* 0x0000334069037816 */ /* 0x000fe4000000006e */
[----:B------:R-:W-:Y:S02]  /*15720*/  PRMT R101, R9, 0x5410, R10 ;  /* 0x0000541009657816 */ /* 0x000fe4000000000a */
[----:B------:R-:W-:Y:S02]  /*15730*/  SHF.R.U32.HI R9, RZ, 0x6, R116 ;  /* 0x00000006ff097819 */ /* 0x000fe40000011674 */
[----:B------:R-:W-:-:S02]  /*15740*/  PRMT R8, R115, 0x3340, R0 ;  /* 0x0000334073087816 */ /* 0x000fc40000000000 */
[----:B------:R-:W-:Y:S02]  /*15750*/  PRMT R7, R111, 0x3340, R114 ;  /* 0x000033406f077816 */ /* 0x000fe40000000072 */
[----:B------:R-:W-:Y:S02]  /*15760*/  PRMT R100, R3, 0x5410, R6 ;  /* 0x0000541003647816 */ /* 0x000fe40000000006 */
[----:B------:R-:W-:Y:S02]  /*15770*/  SHF.R.U32.HI R3, RZ, 0x8, R24 ;  /* 0x00000008ff037819 */ /* 0x000fe40000011618 */
[----:B------:R-:W-:Y:S02]  /*15780*/  SGXT.U32 R9, R9, 0x1 ;  /* 0x000000010909781a */ /* 0x000fe40000000000 */
[----:B------:R-:W-:Y:S02]  /*15790*/  PRMT R97, R7, 0x5410, R8 ;  /* 0x0000541007617816 */ /* 0x000fe40000000008 */
[----:B------:R-:W-:-:S02]  /*157a0*/  F2FP.SATFINITE.E5M2.F32.PACK_AB_MERGE_C R5, R37, R36, RZ ;  /* 0x000000242505723e */ /* 0x000fc400048060ff */
[----:B------:R-:W-:Y:S02]  /*157b0*/  F2FP.SATFINITE.E5M2.F32.PACK_AB_MERGE_C R4, R39, R38, RZ ;  /* 0x000000262704723e */ /* 0x000fe400048060ff */
[----:B------:R-:W-:Y:S02]  /*157c0*/  F2FP.SATFINITE.E5M2.F32.PACK_AB_MERGE_C R12, R53, R52, RZ ;  /* 0x00000034350c723e */ /* 0x000fe400048060ff */
[----:B------:R-:W-:Y:S02]  /*157d0*/  F2FP.SATFINITE.E5M2.F32.PACK_AB_MERGE_C R17, R71, R70, RZ ;  /* 0x000000464711723e */ /* 0x000fe400048060ff */
[----:B------:R-:W-:Y:S02]  /*157e0*/  F2FP.SATFINITE.E5M2.F32.PACK_AB_MERGE_C R84, R85, R84, RZ ;  /* 0x000000545554723e */ /* 0x000fe400048060ff */
[----:B------:R-:W-:Y:S02]  /*157f0*/  F2FP.SATFINITE.E5M2.F32.PACK_AB_MERGE_C R86, R87, R86, RZ ;  /* 0x000000565756723e */ /* 0x000fe400048060ff */
[----:B----4-:R-:W-:-:S02]  /*15800*/  LEA.HI R121, R121, 0x7e, RZ, 0x1a ;  /* 0x0000007e79797811 */ /* 0x010fc400078fd0ff */
[----:B--2---:R-:W-:Y:S02]  /*15810*/  IADD3 R14, R2, UR7, R118 ;  /* 0x00000007020e7c10 */ /* 0x004fe4000fffe076 */
[----:B------:R-:W2:Y:S01]  /*15820*/  S2R R118, SR_TID.X ;  /* 0x0000000000767919 */ /* 0x000ea20000002100 */
[----:B------:R-:W-:Y:S02]  /*15830*/  LOP3.LUT R7, R3, 0xffff, RZ, 0xc0, !PT ;  /* 0x0000ffff03077812 */ /* 0x000fe400078ec0ff */
[C-C-:B------:R-:W-:Y:S02]  /*15840*/  LOP3.LUT R89, R0.reuse, 0x7c, R9.reuse, 0xfe, !PT ;  /* 0x0000007c00597812 */ /* 0x140fe400078efe09 */
[C-C-:B------:R-:W-:Y:S02]  /*15850*/  LOP3.LUT R90, R0.reuse, 0x7a, R9.reuse, 0xfe, !PT ;  /* 0x0000007a005a7812 */ /* 0x140fe400078efe09 */
[C-C-:B------:R-:W-:Y:S02]  /*15860*/  LOP3.LUT R24, R0.reuse, 0x78, R9.reuse, 0xfe, !PT ;  /* 0x0000007800187812 */ /* 0x140fe400078efe09 */
[----:B------:R-:W-:-:S02]  /*15870*/  LOP3.LUT R25, R0, 0x74, R9, 0xfe, !PT ;  /* 0x0000007400197812 */ /* 0x000fc400078efe09 */
[C-C-:B------:R-:W-:Y:S02]  /*15880*/  LOP3.LUT R28, R0.reuse, 0x72, R9.reuse, 0xfe, !PT ;  /* 0x00000072001c7812 */ /* 0x140fe400078efe09 */
[C-C-:B------:R-:W-:Y:S02]  /*15890*/  LOP3.LUT R27, R0.reuse, 0x70, R9.reuse, 0xfe, !PT ;  /* 0x00000070001b7812 */ /* 0x140fe400078efe09 */
        /* <DEDUP_REMOVED lines=8> */
[----:B------:R-:W-:Y:S02]  /*15920*/  LOP3.LUT R37, R0, 0x5a, R9, 0xfe, !PT ;  /* 0x0000005a00257812 */ /* 0x000fe400078efe09 */
[----:B--2---:R-:W-:-:S02]  /*15930*/  LEA.HI R118, R118, 0x4e, RZ, 0x1a ;  /* 0x0000004e76767811 */ /* 0x004fc400078fd0ff */
[C-C-:B------:R-:W-:Y:S02]  /*15940*/  LOP3.LUT R38, R0.reuse, 0x58, R9.reuse, 0xfe, !PT ;  /* 0x0000005800267812 */ /* 0x140fe400078efe09 */
[C---:B------:R-:W-:Y:S02]  /*15950*/  LOP3.LUT R41, R0.reuse, R118, RZ, 0xfc, !PT ;  /* 0x0000007600297212 */ /* 0x040fe400078efcff */
[----:B------:R-:W2:Y:S01]  /*15960*/  S2R R118, SR_TID.X ;  /* 0x0000000000767919 */ /* 0x000ea20000002100 */
        /* <DEDUP_REMOVED lines=16> */
[----:B--2---:R-:W-:Y:S02]  /*15a70*/  LEA.HI R118, R118, 0x1e, RZ, 0x1a ;  /* 0x0000001e76767811 */ /* 0x004fe400078fd0ff */
[C-C-:B------:R-:W-:Y:S02]  /*15a80*/  LOP3.LUT R60, R0.reuse, 0x32, R9.reuse, 0xfe, !PT ;  /* 0x00000032003c7812 */ /* 0x140fe400078efe09 */
[C---:B------:R-:W-:Y:S02]  /*15a90*/  LOP3.LUT R69, R0.reuse, R118, RZ, 0xfc, !PT ;  /* 0x0000007600457212 */ /* 0x040fe400078efcff */
[----:B------:R-:W2:Y:S01]  /*15aa0*/  S2R R118, SR_TID.X ;  /* 0x0000000000767919 */ /* 0x000ea20000002100 */
        /* <DEDUP_REMOVED lines=15> */
[--C-:B------:R-:W-:Y:S02]  /*15ba0*/  LOP3.LUT R81, R0, 0xc, R9.reuse, 0xfe, !PT ;  /* 0x0000000c00517812 */ /* 0x100fe400078efe09 */
[----:B--2---:R-:W-:Y:S02]  /*15bb0*/  LEA.HI R118, R118, 0xe, RZ, 0x1a ;  /* 0x0000000e76767811 */ /* 0x004fe400078fd0ff */
[C-C-:B------:R-:W-:Y:S02]  /*15bc0*/  LOP3.LUT R82, R0.reuse, 0xa, R9.reuse, 0xfe, !PT ;  /* 0x0000000a00527812 */ /* 0x140fe400078efe09 */
[C---:B------:R-:W-:Y:S02]  /*15bd0*/  LOP3.LUT R80, R0.reuse, R118, RZ, 0xfc, !PT ;  /* 0x0000007600507212 */ /* 0x040fe400078efcff */
[----:B------:R-:W2:Y:S01]  /*15be0*/  LDL.LU R118, [R1+0x560] ;  /* 0x0005600001767983 */ /* 0x000ea20000300800 */
[C-C-:B------:R-:W-:Y:S02]  /*15bf0*/  LOP3.LUT R3, R0.reuse, 0x76, R9.reuse, 0xfe, !PT ;  /* 0x0000007600037812 */ /* 0x140fe400078efe09 */
[----:B------:R-:W-:-:S02]  /*15c00*/  LOP3.LUT R83, R0, 0x8, R9, 0xfe, !PT ;  /* 0x0000000800537812 */ /* 0x000fc400078efe09 */
[C-C-:B------:R-:W-:Y:S02]  /*15c10*/  LOP3.LUT R85, R0.reuse, 0x6, R9.reuse, 0xfe, !PT ;  /* 0x0000000600557812 */ /* 0x140fe400078efe09 */
[C-C-:B------:R-:W-:Y:S02]  /*15c20*/  LOP3.LUT R87, R0.reuse, 0x4, R9.reuse, 0xfe, !PT ;  /* 0x0000000400577812 */ /* 0x140fe400078efe09 */
[C---:B------:R-:W-:Y:S02]  /*15c30*/  LOP3.LUT R88, R0.reuse, 0x2, R9, 0xfe, !PT ;  /* 0x0000000200587812 */ /* 0x040fe400078efe09 */
[----:B------:R-:W-:Y:S02]  /*15c40*/  LOP3.LUT R20, R0, R9, RZ, 0xfc, !PT ;  /* 0x0000000900147212 */ /* 0x000fe400078efcff */
[----:B------:R-:W-:Y:S02]  /*15c50*/  SHF.R.U32.HI R9, RZ, 0x8, R91 ;  /* 0x00000008ff097819 */ /* 0x000fe4000001165b */
[----:B------:R-:W-:-:S02]  /*15c60*/  SHF.R.U32.HI R10, RZ, 0x8, R102 ;  /* 0x00000008ff0a7819 */ /* 0x000fc40000011666 */
[----:B------:R-:W-:Y:S02]  /*15c70*/  SHF.R.U32.HI R8, RZ, 0x8, R55 ;  /* 0x00000008ff087819 */ /* 0x000fe40000011637 */
[----:B------:R-:W-:Y:S02]  /*15c80*/  LOP3.LUT R10, R10, 0xffff, RZ, 0xc0, !PT ;  /* 0x0000ffff0a0a7812 */ /* 0x000fe400078ec0ff */
[----:B------:R-:W-:Y:S02]  /*15c90*/  LOP3.LUT R9, R9, 0xffff, RZ, 0xc0, !PT ;  /* 0x0000ffff09097812 */ /* 0x000fe400078ec0ff */
[----:B0-----:R-:W-:Y:S02]  /*15ca0*/  LEA.HI R120, R120, 0x3e, RZ, 0x1a ;  /* 0x0000003e78787811 */ /* 0x001fe400078fd0ff */
[----:B-1----:R-:W-:Y:S02]  /*15cb0*/  LEA.HI R119, R119, 0x2e, RZ, 0x1a ;  /* 0x0000002e77777811 */ /* 0x002fe400078fd0ff */
[----:B------:R-:W-:-:S02]  /*15cc0*/  LOP3.LUT R8, R8, 0xffff, RZ, 0xc0, !PT ;  /* 0x0000ffff08087812 */ /* 0x000fc400078ec0ff */
[----:B------:R-:W-:Y:S02]  /*15cd0*/  SHF.R.U32.HI R6, RZ, 0x8, R23 ;  /* 0x00000008ff067819 */ /* 0x000fe40000011617 */
[----:B------:R-:W-:Y:S02]  /*15ce0*/  PRMT R23, R9, 0x3340, R10 ;  /* 0x0000334009177816 */ /* 0x000fe4000000000a */
[----:B------:R-:W-:Y:S02]  /*15cf0*/  SHF.R.U32.HI R9, RZ, 0x8, R103 ;  /* 0x00000008ff097819 */ /* 0x000fe40000011667 */
[----:B------:R-:W-:Y:S02]  /*15d00*/  SHF.R.U32.HI R10, RZ, 0x8, R108 ;  /* 0x00000008ff0a7819 */ /* 0x000fe4000001166c */
[C---:B------:R-:W-:Y:S02]  /*15d10*/  LOP3.LUT R2, R0.reuse, R121, RZ, 0xfc, !PT ;  /* 0x0000007900027212 */ /* 0x040fe400078efcff */
[----:B------:R-:W-:-:S02]  /*15d20*/  LOP3.LUT R50, R0, R120, RZ, 0xfc, !PT ;  /* 0x0000007800327212 */ /* 0x000fc400078efcff */
[----:B------:R-:W-:Y:S02]  /*15d30*/  LOP3.LUT R62, R0, R119, RZ, 0xfc, !PT ;  /* 0x00000077003e7212 */ /* 0x000fe400078efcff */
[----:B------:R-:W-:Y:S02]  /*15d40*/  PRMT R78, R8, 0x3340, R1 ;  /* 0x00003340084e7816 */ /* 0x000fe40000000001 */
[----:B------:R-:W-:Y:S02]  /*15d50*/  SHF.R.U32.HI R0, RZ, 0x8, R19 ;  /* 0x00000008ff007819 */ /* 0x000fe40000011613 */
[----:B------:R-:W-:Y:S02]  /*15d60*/  SHF.R.U32.HI R8, RZ, 0x8, R99 ;  /* 0x00000008ff087819 */ /* 0x000fe40000011663 */
[----:B------:R-:W-:Y:S02]  /*15d70*/  LOP3.LUT R6, R6, 0xffff, RZ, 0xc0, !PT ;  /* 0x0000ffff06067812 */ /* 0x000fe400078ec0ff */
[----:B------:R-:W-:-:S02]  /*15d80*/  LOP3.LUT R10, R10, 0xffff, RZ, 0xc0, !PT ;  /* 0x0000ffff0a0a7812 */ /* 0x000fc400078ec0ff */
[----:B------:R-:W-:Y:S02]  /*15d90*/  LOP3.LUT R9, R9, 0xffff, RZ, 0xc0, !PT ;  /* 0x0000ffff09097812 */ /* 0x000fe400078ec0ff */
[----:B------:R-:W-:Y:S02]  /*15da0*/  LOP3.LUT R19, R0, 0xffff, RZ, 0xc0, !PT ;  /* 0x0000ffff00137812 */ /* 0x000fe400078ec0ff */
[----:B------:R-:W-:Y:S02]  /*15db0*/  LOP3.LUT R8, R8, 0xffff, RZ, 0xc0, !PT ;  /* 0x0000ffff08087812 */ /* 0x000fe400078ec0ff */
[----:B------:R-:W-:Y:S02]  /*15dc0*/  SHF.R.U32.HI R0, RZ, 0x8, R93 ;  /* 0x00000008ff007819 */ /* 0x000fe4000001165d */
[----:B------:R-:W-:Y:S02]  /*15dd0*/  PRMT R11, R7, 0x3340, R6 ;  /* 0x00003340070b7816 */ /* 0x000fe40000000006 */
[----:B------:R-:W-:-:S02]  /*15de0*/  PRMT R93, R9, 0x3340, R10 ;  /* 0x00003340095d7816 */ /* 0x000fc4000000000a */
[----:B------:R-:W-:Y:S02]  /*15df0*/  SHF.R.U32.HI R6, RZ, 0x8, R96 ;  /* 0x00000008ff067819 */ /* 0x000fe40000011660 */
[----:B------:R-:W-:Y:S02]  /*15e00*/  SHF.R.U32.HI R9, RZ, 0x8, R111 ;  /* 0x00000008ff097819 */ /* 0x000fe4000001166f */
[----:B------:R-:W-:Y:S02]  /*15e10*/  SHF.R.U32.HI R10, RZ, 0x8, R114 ;  /* 0x00000008ff0a7819 */ /* 0x000fe40000011672 */
[----:B------:R-:W-:Y:S02]  /*15e20*/  PRMT R96, R8, 0x3340, R1 ;  /* 0x0000334008607816 */ /* 0x000fe40000000001 */
[----:B------:R-:W-:Y:S02]  /*15e30*/  SHF.R.U32.HI R8, RZ, 0x8, R109 ;  /* 0x00000008ff087819 */ /* 0x000fe4000001166d */
[----:B------:R-:W-:-:S02]  /*15e40*/  SHF.R.U32.HI R7, RZ, 0x8, R43 ;  /* 0x00000008ff077819 */ /* 0x000fc4000001162b */
[----:B------:R-:W-:Y:S02]  /*15e50*/  LOP3.LUT R10, R10, 0xffff, RZ, 0xc0, !PT ;  /* 0x0000ffff0a0a7812 */ /* 0x000fe400078ec0ff */
[----:B------:R-:W-:Y:S02]  /*15e60*/  LOP3.LUT R9, R9, 0xffff, RZ, 0xc0, !PT ;  /* 0x0000ffff09097812 */ /* 0x000fe400078ec0ff */
[----:B------:R-:W-:Y:S02]  /*15e70*/  LOP3.LUT R8, R8, 0xffff, RZ, 0xc0, !PT ;  /* 0x0000ffff08087812 */ /* 0x000fe400078ec0ff */
[----:B------:R-:W-:Y:S01]  /*15e80*/  LOP3.LUT R7, R7, 0xffff, RZ, 0xc0, !PT ;  /* 0x0000ffff07077812 */ /* 0x000fe200078ec0ff */
[----:B------:R-:W0:Y:S01]  /*15e90*/  S2R R119, SR_TID.X ;  /* 0x0000000000777919 */ /* 0x000e220000002100 */
[----:B------:R-:W-:Y:S02]  /*15ea0*/  LOP3.LUT R6, R6, 0xffff, RZ, 0xc0, !PT ;  /* 0x0000ffff06067812 */ /* 0x000fe400078ec0ff */
[----:B------:R-:W-:Y:S01]  /*15eb0*/  PRMT R99, R9, 0x3340, R10 ;  /* 0x0000334009637816 */ /* 0x000fe2000000000a */
[----:B------:R-:W-:Y:S01]  /*15ec0*/  IMAD.SHL.U32 R9, R116, 0x8, RZ ;  /* 0x0000000874097824 */ /* 0x000fe200078e00ff */
[----:B------:R-:W-:-:S02]  /*15ed0*/  PRMT R102, R8, 0x3340, R1 ;  /* 0x0000334008667816 */ /* 0x000fc40000000001 */
[----:B------:R-:W-:Y:S02]  /*15ee0*/  PRMT R22, R7, 0x3340, R22 ;  /* 0x0000334007167816 */ /* 0x000fe40000000016 */
[----:B------:R-:W-:Y:S02]  /*15ef0*/  SHF.R.U32.HI R8, RZ, 0x8, R117 ;  /* 0x00000008ff087819 */ /* 0x000fe40000011675 */
[----:B------:R-:W-:Y:S02]  /*15f00*/  PRMT R19, R19, 0x3340, R6 ;  /* 0x0000334013137816 */ /* 0x000fe40000000006 */
[----:B------:R-:W-:Y:S02]  /*15f10*/  LOP3.LUT R9, R9, 0x380, RZ, 0xc0, !PT ;  /* 0x0000038009097812 */ /* 0x000fe400078ec0ff */
[----:B------:R-:W-:Y:S02]  /*15f20*/  LOP3.LUT R8, R8, 0xffff, RZ, 0xc0, !PT ;  /* 0x0000ffff08087812 */ /* 0x000fe400078ec0ff */
[----:B------:R-:W-:-:S02]  /*15f30*/  PRMT R22, R11, 0x5410, R22 ;  /* 0x000054100b167816 */ /* 0x000fc40000000016 */
[----:B------:R-:W-:Y:S02]  /*15f40*/  LOP3.LUT R5, R5, 0xffff, RZ, 0xc0, !PT ;  /* 0x0000ffff05057812 */ /* 0x000fe400078ec0ff */
[----:B------:R-:W-:Y:S02]  /*15f50*/  PRMT R11, R19, 0x5410, R78 ;  /* 0x00005410130b7816 */ /* 0x000fe4000000004e */
[----:B------:R-:W-:Y:S01]  /*15f60*/  LOP3.LUT R4, R4, 0xffff, RZ, 0xc0, !PT ;  /* 0x0000ffff04047812 */ /* 0x000fe200078ec0ff */
[----:B------:R-:W-:Y:S01]  /*15f70*/  IMAD.IADD R91, R9, 0x1, R14 ;  /* 0x00000001095b7824 */ /* 0x000fe200078e020e */
[----:B------:R-:W-:Y:S02]  /*15f80*/  SHF.R.U32.HI R6, RZ, 0x8, R106 ;  /* 0x00000008ff067819 */ /* 0x000fe4000001166a */
[----:B------:R-:W-:Y:S02]  /*15f90*/  PRMT R106, R8, 0x3340, R1 ;  /* 0x00003340086a7816 */ /* 0x000fe40000000001 */
[----:B------:R-:W-:-:S02]  /*15fa0*/  PRMT R8, R18, 0x4210, R5 ;  /* 0x0000421012087816 */ /* 0x000fc40000000005 */
[----:B------:R-:W-:Y:S02]  /*15fb0*/  PRMT R9, R22, 0x5210, R5 ;  /* 0x0000521016097816 */ /* 0x000fe40000000005 */
[--C-:B------:R-:W-:Y:S02]  /*15fc0*/  PRMT R10, R15, 0x4210, R4.reuse ;  /* 0x000042100f0a7816 */ /* 0x100fe40000000004 */
[----:B------:R-:W-:Y:S01]  /*15fd0*/  PRMT R11, R11, 0x5210, R4 ;  /* 0x000052100b0b7816 */ /* 0x000fe20000000004 */
[----:B------:R-:W-:Y:S01]  /*15fe0*/  BAR.SYNC.DEFER_BLOCKING 0x0 ;  /* 0x0000000000007b1d */ /* 0x000fe20000010000 */
[----:B------:R-:W-:Y:S02]  /*15ff0*/  SHF.R.U32.HI R7, RZ, 0x8, R95 ;  /* 0x00000008ff077819 */ /* 0x000fe4000001165f */
[----:B------:R-:W-:Y:S02]  /*16000*/  LOP3.LUT R6, R6, 0xffff, RZ, 0xc0, !PT ;  /* 0x0000ffff06067812 */ /* 0x000fe400078ec0ff */
[----:B------:R-:W-:-:S02]  /*16010*/  LOP3.LUT R43, R0, 0xffff, RZ, 0xc0, !PT ;  /* 0x0000ffff002b7812 */ /* 0x000fc400078ec0ff */
[----:B------:R-:W-:Y:S02]  /*16020*/  LOP3.LUT R7, R7, 0xffff, RZ, 0xc0, !PT ;  /* 0x0000ffff07077812 */ /* 0x000fe400078ec0ff */
[----:B------:R-:W-:Y:S02]  /*16030*/  PRMT R43, R43, 0x3340, R6 ;  /* 0x000033402b2b7816 */ /* 0x000fe40000000006 */
[----:B------:R-:W-:Y:S02]  /*16040*/  SHF.R.U32.HI R0, RZ, 0x8, R105 ;  /* 0x00000008ff007819 */ /* 0x000fe40000011669 */
[----:B------:R-:W-:Y:S02]  /*16050*/  SHF.R.U32.HI R6, RZ, 0x8, R110 ;  /* 0x00000008ff067819 */ /* 0x000fe4000001166e */
[----:B------:R-:W-:Y:S02]  /*16060*/  PRMT R92, R7, 0x3340, R92 ;  /* 0x00003340075c7816 */ /* 0x000fe4000000005c */
[----:B------:R-:W-:Y:S01]  /*16070*/  SHF.R.U32.HI R7, RZ, 0x8, R107 ;  /* 0x00000008ff077819 */ /* 0x000fe2000001166b */
[----:B------:R-:W-:Y:S01]  /*16080*/  STSM.16.M88.4 [R91], R8 ;  /* 0x000000085b007844 */ /* 0x000fe20000000200 */
[----:B------:R-:W-:-:S02]  /*16090*/  LOP3.LUT R6, R6, 0xffff, RZ, 0xc0, !PT ;  /* 0x0000ffff06067812 */ /* 0x000fc400078ec0ff */
[----:B------:R-:W-:Y:S02]  /*160a0*/  LOP3.LUT R55, R0, 0xffff, RZ, 0xc0, !PT ;  /* 0x0000ffff00377812 */ /* 0x000fe400078ec0ff */
[----:B------:R-:W-:Y:S02]  /*160b0*/  LOP3.LUT R7, R7, 0xffff, RZ, 0xc0, !PT ;  /* 0x0000ffff07077812 */ /* 0x000fe400078ec0ff */
[----:B------:R-:W-:Y:S02]  /*160c0*/  PRMT R95, R55, 0x3340, R6 ;  /* 0x00003340375f7816 */ /* 0x000fe40000000006 */
[----:B------:R-:W-:Y:S02]  /*160d0*/  SHF.R.U32.HI R6, RZ, 0x8, R113 ;  /* 0x00000008ff067819 */ /* 0x000fe40000011671 */
[----:B------:R-:W-:Y:S02]  /*160e0*/  SHF.R.U32.HI R0, RZ, 0x8, R112 ;  /* 0x00000008ff007819 */ /* 0x000fe40000011670 */
[----:B------:R-:W-:-:S02]  /*160f0*/  PRMT R98, R7, 0x3340, R98 ;  /* 0x0000334007627816 */ /* 0x000fc40000000062 */
[----:B------:R-:W-:Y:S02]  /*16100*/  SHF.R.U32.HI R7, RZ, 0x8, R115 ;  /* 0x00000008ff077819 */ /* 0x000fe40000011673 */
[----:B------:R-:W-:Y:S02]  /*16110*/  LOP3.LUT R6, R6, 0xffff, RZ, 0xc0, !PT ;  /* 0x0000ffff06067812 */ /* 0x000fe400078ec0ff */
[----:B------:R-:W-:Y:S02]  /*16120*/  LOP3.LUT R55, R0, 0xffff, RZ, 0xc0, !PT ;  /* 0x0000ffff00377812 */ /* 0x000fe400078ec0ff */
[----:B0-----:R-:W-:Y:S02]  /*16130*/  LOP3.LUT R119, R119, 0x7f, RZ, 0xc0, !PT ;  /* 0x0000007f77777812 */ /* 0x001fe400078ec0ff */
[----:B------:R-:W-:Y:S02]  /*16140*/  LOP3.LUT R7, R7, 0xffff, RZ, 0xc0, !PT ;  /* 0x0000ffff07077812 */ /* 0x000fe400078ec0ff */
[----:B------:R-:W-:-:S02]  /*16150*/  PRMT R103, R55, 0x3340, R6 ;  /* 0x0000334037677816 */ /* 0x000fc40000000006 */
[----:B------:R-:W-:Y:S01]  /*16160*/  LEA R55, R119, UR7, 0x4 ;  /* 0x0000000777377c11 */ /* 0x000fe2000f8e20ff */
[----:B------:R-:W-:Y:S01]  /*16170*/  BAR.SYNC.DEFER_BLOCKING 0x0 ;  /* 0x0000000000007b1d */ /* 0x000fe20000010000 */
[----:B------:R-:W-:Y:S02]  /*16180*/  PRMT R104, R7, 0x3340, R104 ;  /* 0x0000334007687816 */ /* 0x000fe40000000068 */
[----:B------:R-:W-:Y:S02]  /*16190*/  LOP3.LUT R15, R13, 0xffff, RZ, 0xc0, !PT ;  /* 0x0000ffff0d0f7812 */ /* 0x000fe400078ec0ff */
[----:B------:R-:W-:Y:S01]  /*161a0*/  PRMT R23, R23, 0x5410, R92 ;  /* 0x0000541017177816 */ /* 0x000fe2000000005c */
[----:B------:R-:W-:Y:S01]  /*161b0*/  ULDC.64 UR6, c[0x0][0x228] ;  /* 0x00008a0000067ab9 */ /* 0x000fe20000000a00 */
[----:B------:R-:W-:Y:S01]  /*161c0*/  PRMT R96, R43, 0x5410, R96 ;  /* 0x000054102b607816 */ /* 0x000fe20000000060 */
[----:B------:R-:W0:Y:S01]  /*161d0*/  LDS.128 R4, [R55] ;  /* 0x0000000037047984 */ /* 0x000e220000000c00 */
[----:B------:R-:W-:-:S02]  /*161e0*/  LOP3.LUT R0, R12, 0xffff, RZ, 0xc0, !PT ;  /* 0x0000ffff0c007812 */ /* 0x000fc400078ec0ff */
[--C-:B------:R-:W-:Y:S02]  /*161f0*/  PRMT R14, R94, 0x4210, R15.reuse ;  /* 0x000042105e0e7816 */ /* 0x100fe4000000000f */
[--C-:B------:R-:W-:Y:S02]  /*16200*/  PRMT R12, R21, 0x4210, R0.reuse ;  /* 0x00004210150c7816 */ /* 0x100fe40000000000 */
[----:B------:R-:W-:Y:S02]  /*16210*/  PRMT R13, R23, 0x5210, R0 ;  /* 0x00005210170d7816 */ /* 0x000fe40000000000 */
[----:B------:R-:W-:Y:S01]  /*16220*/  PRMT R15, R96, 0x5210, R15 ;  /* 0x00005210600f7816 */ /* 0x000fe2000000000f */
[----:B------:R-:W-:Y:S06]  /*16230*/  BAR.SYNC.DEFER_BLOCKING 0x0 ;  /* 0x0000000000007b1d */ /* 0x000fec0000010000 */
[----:B------:R1:W-:Y:S02]  /*16240*/  STSM.16.M88.4 [R91], R12 ;  /* 0x0000000c5b007844 */ /* 0x0003e40000000200 */
[----:B------:R-:W-:Y:S01]  /*16250*/  BAR.SYNC.DEFER_BLOCKING 0x0 ;  /* 0x0000000000007b1d */ /* 0x000fe20000010000 */
[----:B------:R-:W-:-:S02]  /*16260*/  LOP3.LUT R19, R17, 0xffff, RZ, 0xc0, !PT ;  /* 0x0000ffff11137812 */ /* 0x000fc400078ec0ff */
[----:B------:R-:W-:Y:S02]  /*16270*/  PRMT R93, R93, 0x5410, R98 ;  /* 0x000054105d5d7816 */ /* 0x000fe40000000062 */
[----:B------:R-:W-:Y:S02]  /*16280*/  PRMT R102, R95, 0x5410, R102 ;  /* 0x000054105f667816 */ /* 0x000fe40000000066 */
[----:B------:R-:W-:Y:S01]  /*16290*/  LOP3.LUT R0, R16, 0xffff, RZ, 0xc0, !PT ;  /* 0x0000ffff10007812 */ /* 0x000fe200078ec0ff */
[----:B------:R-:W3:Y:S01]  /*162a0*/  LDS.128 R8, [R55] ;  /* 0x0000000037087984 */ /* 0x000ee20000000c00 */
[----:B------:R-:W-:Y:S02]  /*162b0*/  PRMT R18, R100, 0x4210, R19 ;  /* 0x0000421064127816 */ /* 0x000fe40000000013 */
[--C-:B------:R-:W-:Y:S02]  /*162c0*/  PRMT R16, R79, 0x4210, R0.reuse ;  /* 0x000042104f107816 */ /* 0x100fe40000000000 */
[----:B------:R-:W-:-:S02]  /*162d0*/  PRMT R17, R93, 0x5210, R0 ;  /* 0x000052105d117816 */ /* 0x000fc40000000000 */
[----:B------:R-:W-:Y:S01]  /*162e0*/  PRMT R19, R102, 0x5210, R19 ;  /* 0x0000521066137816 */ /* 0x000fe20000000013 */
[----:B------:R-:W-:Y:S06]  /*162f0*/  BAR.SYNC.DEFER_BLOCKING 0x0 ;  /* 0x0000000000007b1d */ /* 0x000fec0000010000 */
[----:B------:R-:W-:Y:S01]  /*16300*/  STSM.16.M88.4 [R91], R16 ;  /* 0x000000105b007844 */ /* 0x000fe20000000200 */
[C---:B--2---:R-:W-:Y:S01]  /*16310*/  ISETP.GE.AND P0, PT, R118.reuse, UR6, PT ;  /* 0x0000000676007c0c */ /* 0x044fe2000bf06270 */
[----:B------:R-:W-:Y:S01]  /*16320*/  IMAD R43, R118, UR4, RZ ;  /* 0x00000004762b7c24 */ /* 0x000fe2000f8e02ff */
[----:B------:R-:W-:-:S02]  /*16330*/  ULDC UR4, c[0x0][0x248] ;  /* 0x0000920000047ab9 */ /* 0x000fc40000000800 */
[C---:B------:R-:W-:Y:S01]  /*16340*/  ISETP.LT.AND P1, PT, R20.reuse, UR7, !P0 ;  /* 0x0000000714007c0c */ /* 0x040fe2000c721270 */
[----:B------:R-:W-:Y:S01]  /*16350*/  ULDC.64 UR6, c[0x0][0x220] ;  /* 0x0000880000067ab9 */ /* 0x000fe20000000a00 */
[----:B-1----:R-:W-:Y:S01]  /*16360*/  IMAD R12, R20, UR4, RZ ;  /* 0x00000004140c7c24 */ /* 0x002fe2000f8e02ff */
[----:B------:R-:W-:Y:S01]  /*16370*/  IADD3 R0, P2, R43, UR6, RZ ;  /* 0x000000062b007c10 */ /* 0x000fe2000ff5e0ff */
[----:B------:R-:W-:-:S03]  /*16380*/  ULDC UR6, c[0x0][0x22c] ;  /* 0x00008b0000067ab9 */ /* 0x000fc60000000800 */
[----:B------:R-:W-:Y:S01]  /*16390*/  LEA.HI.X.SX32 R43, R43, UR7, 0x1, P2 ;  /* 0x000000072b2b7c11 */ /* 0x000fe200090f0eff */
[----:B------:R-:W-:Y:S01]  /*163a0*/  ULDC UR7, c[0x0][0x22c] ;  /* 0x00008b0000077ab9 */ /* 0x000fe20000000800 */
[----:B------:R-:W-:-:S04]  /*163b0*/  IADD3 R78, P2, R12, R0, RZ ;  /* 0x000000000c4e7210 */ /* 0x000fc80007f5e0ff */
[----:B------:R-:W-:Y:S01]  /*163c0*/  LEA.HI.X.SX32 R79, R12, R43, 0x1, P2 ;  /* 0x0000002b0c4f7211 */ /* 0x000fe200010f0eff */
[----:B------:R-:W-:Y:S01]  /*163d0*/  BAR.SYNC.DEFER_BLOCKING 0x0 ;  /* 0x0000000000007b1d */ /* 0x000fe20000010000 */
[----:B------:R-:W-:Y:S02]  /*163e0*/  PRMT R99, R99, 0x5410, R104 ;  /* 0x0000541063637816 */ /* 0x000fe40000000068 */
[----:B------:R-:W-:Y:S02]  /*163f0*/  PRMT R23, R103, 0x5410, R106 ;  /* 0x0000541067177816 */ /* 0x000fe4000000006a */
[----:B------:R-:W-:Y:S02]  /*16400*/  LOP3.LUT R84, R84, 0xffff, RZ, 0xc0, !PT ;  /* 0x0000ffff54547812 */ /* 0x000fe400078ec0ff */
[----:B------:R-:W-:Y:S01]  /*16410*/  LOP3.LUT R86, R86, 0xffff, RZ, 0xc0, !PT ;  /* 0x0000ffff56567812 */ /* 0x000fe200078ec0ff */
[----:B------:R-:W1:Y:S01]  /*16420*/  LDS.128 R12, [R55] ;  /* 0x00000000370c7984 */ /* 0x000e620000000c00 */
[----:B------:R-:W-:-:S02]  /*16430*/  PRMT R20, R97, 0x4210, R84 ;  /* 0x0000421061147816 */ /* 0x000fc40000000054 */
[----:B------:R-:W-:Y:S02]  /*16440*/  PRMT R21, R99, 0x5210, R84 ;  /* 0x0000521063157816 */ /* 0x000fe40000000054 */
[--C-:B------:R-:W-:Y:S02]  /*16450*/  PRMT R22, R101, 0x4210, R86.reuse ;  /* 0x0000421065167816 */ /* 0x100fe40000000056 */
[----:B------:R-:W-:Y:S01]  /*16460*/  PRMT R23, R23, 0x5210, R86 ;  /* 0x0000521017177816 */ /* 0x000fe20000000056 */
[----:B------:R-:W-:Y:S01]  /*16470*/  BAR.SYNC.DEFER_BLOCKING 0x0 ;  /* 0x0000000000007b1d */ /* 0x000fe20000010000 */
[----:B0-----:R-:W-:-:S05]  /*16480*/  PRMT R93, R4, 0x7770, RZ ;  /* 0x00007770045d7816 */ /* 0x001fca00000000ff */
[----:B------:R0:W-:Y:S02]  /*16490*/  STSM.16.M88.4 [R91], R20 ;  /* 0x000000145b007844 */ /* 0x0001e40000000200 */
[----:B------:R-:W-:Y:S01]  /*164a0*/  BAR.SYNC.DEFER_BLOCKING 0x0 ;  /* 0x0000000000007b1d */ /* 0x000fe20000010000 */
[C---:B------:R-:W-:Y:S01]  /*164b0*/  ISETP.LT.AND P2, PT, R87.reuse, UR7, !P0 ;  /* 0x0000000757007c0c */ /* 0x040fe2000c741270 */
[----:B------:R-:W-:Y:S01]  /*164c0*/  IMAD R87, R87, UR4, RZ ;  /* 0x0000000457577c24 */ /* 0x000fe2000f8e02ff */
[C---:B------:R-:W-:Y:S01]  /*164d0*/  ISETP.LT.AND P4, PT, R83.reuse, UR8, !P0 ;  /* 0x0000000853007c0c */ /* 0x040fe2000c781270 */
[----:B------:R-:W-:Y:S02]  /*164e0*/  IMAD R83, R83, UR4, RZ ;  /* 0x0000000453537c24 */ /* 0x000fe4000f8e02ff */
[----:B------:R-:W-:Y:S01]  /*164f0*/  ULDC UR7, c[0x0][0x22c] ;  /* 0x00008b0000077ab9 */ /* 0x000fe20000000800 */
[----:B0-----:R-:W-:Y:S01]  /*16500*/  PRMT R91, R5, 0x7770, RZ ;  /* 0x00007770055b7816 */ /* 0x001fe200000000ff */
[----:B------:R-:W-:Y:S01]  /*16510*/  ULDC UR8, c[0x0][0x22c] ;  /* 0x00008b0000087ab9 */ /* 0x000fe20000000800 */
[----:B------:R0:W-:Y:S01]  /*16520*/  @P1 STG.E.U8 desc[UR18][R78.64], R93 ;  /* 0x0000005d4e001986 */ /* 0x0001e2000c101112 */
[C---:B------:R-:W-:Y:S01]  /*16530*/  ISETP.LT.AND P1, PT, R88.reuse, UR6, !P0 ;  /* 0x0000000658007c0c */ /* 0x040fe2000c721270 */
[----:B------:R-:W-:Y:S01]  /*16540*/  IMAD R88, R88, UR4, RZ ;  /* 0x0000000458587c24 */ /* 0x000fe2000f8e02ff */
[----:B------:R-:W-:-:S04]  /*16550*/  ULDC UR6, c[0x0][0x22c] ;  /* 0x00008b0000067ab9 */ /* 0x000fc80000000800 */
[CC--:B------:R-:W-:Y:S02]  /*16560*/  IADD3 R16, P5, R88.reuse, R0.reuse, RZ ;  /* 0x0000000058107210 */ /* 0x0c0fe40007fbe0ff */
[C---:B------:R-:W-:Y:S01]  /*16570*/  ISETP.LT.AND P3, PT, R85.reuse, UR6, !P0 ;  /* 0x0000000655007c0c */ /* 0x040fe2000c761270 */
[----:B------:R-:W-:Y:S01]  /*16580*/  IMAD R85, R85, UR4, RZ ;  /* 0x0000000455557c24 */ /* 0x000fe2000f8e02ff */
[----:B------:R-:W-:Y:S01]  /*16590*/  LEA.HI.X.SX32 R17, R88, R43, 0x1, P5 ;  /* 0x0000002b58117211 */ /* 0x000fe200028f0eff */
[----:B------:R-:W-:Y:S01]  /*165a0*/  ULDC UR6, c[0x0][0x22c] ;  /* 0x00008b0000067ab9 */ /* 0x000fe20000000800 */
[-C--:B------:R-:W-:Y:S02]  /*165b0*/  IADD3 R18, P6, R87, R0.reuse, RZ ;  /* 0x0000000057127210 */ /* 0x080fe40007fde0ff */
[-C--:B------:R-:W-:Y:S01]  /*165c0*/  IADD3 R20, P5, R85, R0.reuse, RZ ;  /* 0x0000000055147210 */ /* 0x080fe20007fbe0ff */
[----:B------:R2:W-:Y:S01]  /*165d0*/  @P1 STG.E.U8 desc[UR18][R16.64], R91 ;  /* 0x0000005b10001986 */ /* 0x0005e2000c101112 */
[----:B------:R-:W-:-:S02]  /*165e0*/  IADD3 R22, P1, R83, R0, RZ ;  /* 0x0000000053167210 */ /* 0x000fc40007f3e0ff */
[-C--:B------:R-:W-:Y:S02]  /*165f0*/  LEA.HI.X.SX32 R21, R85, R43.reuse, 0x1, P5 ;  /* 0x0000002b55157211 */ /* 0x080fe400028f0eff */
[-C--:B------:R-:W-:Y:S02]  /*16600*/  LEA.HI.X.SX32 R19, R87, R43.reuse, 0x1, P6 ;  /* 0x0000002b57137211 */ /* 0x080fe400030f0eff */
[----:B------:R-:W-:Y:S02]  /*16610*/  PRMT R85, R6, 0x7770, RZ ;  /* 0x0000777006557816 */ /* 0x000fe400000000ff */
[-C--:B------:R-:W-:Y:S02]  /*16620*/  LEA.HI.X.SX32 R23, R83, R43.reuse, 0x1, P1 ;  /* 0x0000002b53177211 */ /* 0x080fe400008f0eff */
[----:B------:R-:W-:Y:S01]  /*16630*/  PRMT R83, R7, 0x7770, RZ ;  /* 0x0000777007537816 */ /* 0x000fe200000000ff */
[----:B------:R4:W-:Y:S04]  /*16640*/  @P2 STG.E.U8 desc[UR18][R18.64], R85 ;  /* 0x0000005512002986 */ /* 0x0009e8000c101112 */
[----:B------:R3:W-:Y:S01]  /*16650*/  @P3 STG.E.U8 desc[UR18][R20.64], R83 ;  /* 0x0000005314003986 */ /* 0x0007e2000c101112 */
[C---:B------:R-:W-:Y:S01]  /*16660*/  ISETP.LT.AND P3, PT, R82.reuse, UR6, !P0 ;  /* 0x0000000652007c0c */ /* 0x040fe2000c761270 */
[----:B------:R-:W-:Y:S01]  /*16670*/  IMAD R82, R82, UR4, RZ ;  /* 0x0000000452527c24 */ /* 0x000fe2000f8e02ff */
[C---:B------:R-:W-:Y:S01]  /*16680*/  ISETP.LT.AND P2, PT, R81.reuse, UR7, !P0 ;  /* 0x0000000751007c0c */ /* 0x040fe2000c741270 */
[----:B------:R-:W-:Y:S01]  /*16690*/  IMAD R81, R81, UR4, RZ ;  /* 0x0000000451517c24 */ /* 0x000fe2000f8e02ff */
[----:B0-----:R-:W-:Y:S01]  /*166a0*/  PRMT R79, R4, 0x7771, RZ ;  /* 0x00007771044f7816 */ /* 0x001fe200000000ff */
[----:B------:R-:W-:Y:S01]  /*166b0*/  ULDC UR6, c[0x0][0x22c] ;  /* 0x00008b0000067ab9 */ /* 0x000fe20000000800 */
[C---:B------:R-:W-:Y:S01]  /*166c0*/  ISETP.LT.AND P1, PT, R80.reuse, UR8, !P0 ;  /* 0x0000000850007c0c */ /* 0x040fe2000c721270 */
[----:B------:R-:W-:Y:S01]  /*166d0*/  IMAD R80, R80, UR4, RZ ;  /* 0x0000000450507c24 */ /* 0x000fe2000f8e02ff */
[CC--:B--2---:R-:W-:Y:S01]  /*166e0*/  IADD3 R16, P6, R82.reuse, R0.reuse, RZ ;  /* 0x0000000052107210 */ /* 0x0c4fe20007fde0ff */
[----:B------:R0:W-:Y:S01]  /*166f0*/  @P4 STG.E.U8 desc[UR18][R22.64], R79 ;  /* 0x0000004f16004986 */ /* 0x0001e2000c101112 */
[C---:B------:R-:W-:Y:S01]  /*16700*/  ISETP.LT.AND P5, PT, R77.reuse, UR6, !P0 ;  /* 0x000000064d007c0c */ /* 0x040fe2000c7a1270 */
[----:B------:R-:W-:Y:S01]  /*16710*/  ULDC UR7, c[0x0][0x22c] ;  /* 0x00008b0000077ab9 */ /* 0x000fe20000000800 */
[----:B------:R-:W-:Y:S01]  /*16720*/  LEA.HI.X.SX32 R17, R82, R43, 0x1, P6 ;  /* 0x0000002b52117211 */ /* 0x000fe200030f0eff */
[----:B------:R-:W-:Y:S01]  /*16730*/  IMAD R77, R77, UR4, RZ ;  /* 0x000000044d4d7c24 */ /* 0x000fe2000f8e02ff */
[-C--:B----4-:R-:W-:Y:S01]  /*16740*/  IADD3 R18, P6, R81, R0.reuse, RZ ;  /* 0x0000000051127210 */ /* 0x090fe20007fde0ff */
[----:B------:R-:W-:Y:S01]  /*16750*/  ULDC UR6, c[0x0][0x22c] ;  /* 0x00008b0000067ab9 */ /* 0x000fe20000000800 */
[----:B---3--:R-:W-:Y:S01]  /*16760*/  IADD3 R20, P4, R80, R0, RZ ;  /* 0x0000000050147210 */ /* 0x008fe20007f9e0ff */
[----:B------:R-:W-:Y:S01]  /*16770*/  ULDC UR8, c[0x0][0x22c] ;  /* 0x00008b0000087ab9 */ /* 0x000fe20000000800 */
[----:B------:R-:W-:-:S02]  /*16780*/  PRMT R101, R5, 0x7771, RZ ;  /* 0x0000777105657816 */ /* 0x000fc400000000ff */
[----:B------:R-:W-:Y:S02]  /*16790*/  PRMT R99, R6, 0x7771, RZ ;  /* 0x0000777106637816 */ /* 0x000fe400000000ff */
[-C--:B------:R-:W-:Y:S02]  /*167a0*/  LEA.HI.X.SX32 R19, R81, R43.reuse, 0x1, P6 ;  /* 0x0000002b51137211 */ /* 0x080fe400030f0eff */
[----:B------:R-:W-:Y:S02]  /*167b0*/  PRMT R97, R7, 0x7771, RZ ;  /* 0x0000777107617816 */ /* 0x000fe400000000ff */
[----:B------:R-:W-:Y:S02]  /*167c0*/  LEA.HI.X.SX32 R21, R80, R43, 0x1, P4 ;  /* 0x0000002b50157211 */ /* 0x000fe400020f0eff */
[C---:B------:R-:W-:Y:S02]  /*167d0*/  PRMT R85, R4.reuse, 0x7773, RZ ;  /* 0x0000777304557816 */ /* 0x040fe400000000ff */
[----:B------:R-:W-:Y:S01]  /*167e0*/  PRMT R95, R4, 0x7772, RZ ;  /* 0x00007772045f7816 */ /* 0x000fe200000000ff */
[----:B------:R-:W-:Y:S01]  /*167f0*/  @P3 STG.E.U8 desc[UR18][R16.64], R101 ;  /* 0x0000006510003986 */ /* 0x000fe2000c101112 */
[----:B------:R-:W-:-:S02]  /*16800*/  IADD3 R4, P4, R77, R0, RZ ;  /* 0x000000004d047210 */ /* 0x000fc40007f9e0ff */
[C---:B------:R-:W-:Y:S01]  /*16810*/  PRMT R83, R5.reuse, 0x7773, RZ ;  /* 0x0000777305537816 */ /* 0x040fe200000000ff */
[----:B------:R-:W-:Y:S01]  /*16820*/  @P2 STG.E.U8 desc[UR18][R18.64], R99 ;  /* 0x0000006312002986 */ /* 0x000fe2000c101112 */
[----:B------:R-:W-:Y:S02]  /*16830*/  PRMT R93, R5, 0x7772, RZ ;  /* 0x00007772055d7816 */ /* 0x000fe400000000ff */
[----:B------:R-:W-:Y:S01]  /*16840*/  LEA.HI.X.SX32 R5, R77, R43, 0x1, P4 ;  /* 0x0000002b4d057211 */ /* 0x000fe200020f0eff */
[----:B------:R-:W-:Y:S01]  /*16850*/  @P1 STG.E.U8 desc[UR18][R20.64], R97 ;  /* 0x0000006114001986 */ /* 0x000fe2000c101112 */
[C---:B------:R-:W-:Y:S01]  /*16860*/  ISETP.LT.AND P1, PT, R76.reuse, UR6, !P0 ;  /* 0x000000064c007c0c */ /* 0x040fe2000c721270 */
[----:B------:R-:W-:Y:S01]  /*16870*/  IMAD R76, R76, UR4, RZ ;  /* 0x000000044c4c7c24 */ /* 0x000fe2000f8e02ff */
[----:B------:R-:W-:Y:S01]  /*16880*/  ULDC UR6, c[0x0][0x22c] ;  /* 0x00008b0000067ab9 */ /* 0x000fe20000000800 */
[C---:B------:R-:W-:Y:S01]  /*16890*/  ISETP.LT.AND P2, PT, R75.reuse, UR7, !P0 ;  /* 0x000000074b007c0c */ /* 0x040fe2000c741270 */
[----:B------:R2:W-:Y:S01]  /*168a0*/  @P5 STG.E.U8 desc[UR18][R4.64], R95 ;  /* 0x0000005f04005986 */ /* 0x0005e2000c101112 */
[C---:B0-----:R-:W-:Y:S01]  /*168b0*/  PRMT R79, R6.reuse, 0x7773, RZ ;  /* 0x00007773064f7816 */ /* 0x041fe200000000ff */
[----:B------:R-:W-:Y:S01]  /*168c0*/  IMAD R75, R75, UR4, RZ ;  /* 0x000000044b4b7c24 */ /* 0x000fe2000f8e02ff */
[----:B------:R-:W-:Y:S01]  /*168d0*/  PRMT R91, R6, 0x7772, RZ ;  /* 0x00007772065b7816 */ /* 0x000fe200000000ff */
[----:B------:R-:W-:Y:S01]  /*168e0*/  ULDC UR7, c[0x0][0x22c] ;  /* 0x00008b0000077ab9 */ /* 0x000fe20000000800 */
[C---:B------:R-:W-:Y:S01]  /*168f0*/  ISETP.LT.AND P3, PT, R74.reuse, UR6, !P0 ;  /* 0x000000064a007c0c */ /* 0x040fe2000c761270 */
[----:B------:R-:W-:Y:S01]  /*16900*/  IMAD R74, R74, UR4, RZ ;  /* 0x000000044a4a7c24 */ /* 0x000fe2000f8e02ff */
[----:B------:R-:W-:Y:S01]  /*16910*/  IADD3 R6, P5, R76, R0, RZ ;  /* 0x000000004c067210 */ /* 0x000fe20007fbe0ff */
[----:B------:R-:W-:Y:S01]  /*16920*/  ULDC UR6, c[0x0][0x22c] ;  /* 0x00008b0000067ab9 */ /* 0x000fe20000000800 */
[----:B------:R-:W-:-:S02]  /*16930*/  PRMT R23, R7, 0x7773, RZ ;  /* 0x0000777307177816 */ /* 0x000fc400000000ff */
[----:B------:R-:W-:Y:S02]  /*16940*/  PRMT R87, R7, 0x7772, RZ ;  /* 0x0000777207577816 */ /* 0x000fe400000000ff */
[C---:B------:R-:W-:Y:S02]  /*16950*/  PRMT R107, R8.reuse, 0x7773, RZ ;  /* 0x00007773086b7816 */ /* 0x040fe400000000ff */
[C---:B------:R-:W-:Y:S02]  /*16960*/  PRMT R115, R8.reuse, 0x7772, RZ ;  /* 0x0000777208737816 */ /* 0x040fe400000000ff */
[C---:B------:R-:W-:Y:S02]  /*16970*/  PRMT R123, R8.reuse, 0x7771, RZ ;  /* 0x00007771087b7816 */ /* 0x040fe400000000ff */
[----:B------:R-:W-:Y:S02]  /*16980*/  PRMT R131, R8, 0x7770, RZ ;  /* 0x0000777008837816 */ /* 0x000fe400000000ff */
[----:B--2---:R-:W-:-:S02]  /*16990*/  IADD3 R4, P4, R75, R0, RZ ;  /* 0x000000004b047210 */ /* 0x004fc40007f9e0ff */
[----:B------:R-:W-:Y:S02]  /*169a0*/  LEA.HI.X.SX32 R7, R76, R43, 0x1, P5 ;  /* 0x0000002b4c077211 */ /* 0x000fe400028f0eff */
[C---:B------:R-:W-:Y:S01]  /*169b0*/  ISETP.LT.AND P5, PT, R73.reuse, UR7, !P0 ;  /* 0x0000000749007c0c */ /* 0x040fe2000c7a1270 */
[----:B------:R-:W-:Y:S01]  /*169c0*/  IMAD R73, R73, UR4, RZ ;  /* 0x0000000449497c24 */ /* 0x000fe2000f8e02ff */
[----:B------:R-:W-:Y:S02]  /*169d0*/  IADD3 R8, P6, R74, R0, RZ ;  /* 0x000000004a087210 */ /* 0x000fe40007fde0ff */
[C---:B------:R-:W-:Y:S02]  /*169e0*/  PRMT R105, R9.reuse, 0x7773, RZ ;  /* 0x0000777309697816 */ /* 0x040fe400000000ff */
[C---:B------:R-:W-:Y:S02]  /*169f0*/  PRMT R113, R9.reuse, 0x7772, RZ ;  /* 0x0000777209717816 */ /* 0x040fe400000000ff */
[----:B------:R-:W-:-:S02]  /*16a00*/  PRMT R121, R9, 0x7771, RZ ;  /* 0x0000777109797816 */ /* 0x000fc400000000ff */
[----:B------:R-:W-:Y:S02]  /*16a10*/  PRMT R129, R9, 0x7770, RZ ;  /* 0x0000777009817816 */ /* 0x000fe400000000ff */
[-C--:B------:R-:W-:Y:S01]  /*16a20*/  LEA.HI.X.SX32 R5, R75, R43.reuse, 0x1, P4 ;  /* 0x0000002b4b057211 */ /* 0x080fe200020f0eff */
[----:B------:R0:W-:Y:S01]  /*16a30*/  @P1 STG.E.U8 desc[UR18][R6.64], R93 ;  /* 0x0000005d06001986 */ /* 0x0001e2000c101112 */
[----:B------:R-:W-:Y:S01]  /*16a40*/  LEA.HI.X.SX32 R9, R74, R43, 0x1, P6 ;  /* 0x0000002b4a097211 */ /* 0x000fe200030f0eff */
[----:B------:R-:W-:Y:S01]  /*16a50*/  ULDC UR7, c[0x0][0x22c] ;  /* 0x00008b0000077ab9 */ /* 0x000fe20000000800 */
[C---:B------:R-:W-:Y:S02]  /*16a60*/  PRMT R103, R10.reuse, 0x7773, RZ ;  /* 0x000077730a677816 */ /* 0x040fe400000000ff */
[C---:B------:R-:W-:Y:S02]  /*16a70*/  PRMT R111, R10.reuse, 0x7772, RZ ;  /* 0x000077720a6f7816 */ /* 0x040fe400000000ff */
[----:B------:R-:W-:-:S02]  /*16a80*/  PRMT R119, R10, 0x7771, RZ ;  /* 0x000077710a777816 */ /* 0x000fc400000000ff */
[----:B------:R-:W-:Y:S02]  /*16a90*/  PRMT R127, R10, 0x7770, RZ ;  /* 0x000077700a7f7816 */ /* 0x000fe400000000ff */
[----:B------:R-:W-:Y:S01]  /*16aa0*/  IADD3 R10, P1, R73, R0, RZ ;  /* 0x00000000490a7210 */ /* 0x000fe20007f3e0ff */
[----:B------:R2:W-:Y:S01]  /*16ab0*/  @P2 STG.E.U8 desc[UR18][R4.64], R91 ;  /* 0x0000005b04002986 */ /* 0x0005e2000c101112 */
[C---:B------:R-:W-:Y:S01]  /*16ac0*/  ISETP.LT.AND P4, PT, R72.reuse, UR6, !P0 ;  /* 0x0000000648007c0c */ /* 0x040fe2000c781270 */
[----:B------:R-:W-:Y:S01]  /*16ad0*/  ULDC UR6, c[0x0][0x22c] ;  /* 0x00008b0000067ab9 */ /* 0x000fe20000000800 */
[C---:B------:R-:W-:Y:S01]  /*16ae0*/  PRMT R81, R11.reuse, 0x7773, RZ ;  /* 0x000077730b517816 */ /* 0x040fe200000000ff */
[----:B------:R3:W-:Y:S01]  /*16af0*/  @P3 STG.E.U8 desc[UR18][R8.64], R87 ;  /* 0x0000005708003986 */ /* 0x0007e2000c101112 */
[C---:B------:R-:W-:Y:S01]  /*16b00*/  PRMT R109, R11.reuse, 0x7772, RZ ;  /* 0x000077720b6d7816 */ /* 0x040fe200000000ff */
[----:B------:R-:W-:Y:S01]  /*16b10*/  IMAD R72, R72, UR4, RZ ;  /* 0x0000000448487c24 */ /* 0x000fe2000f8e02ff */
[----:B------:R-:W-:-:S02]  /*16b20*/  PRMT R117, R11, 0x7771, RZ ;  /* 0x000077710b757816 */ /* 0x000fc400000000ff */
[----:B------:R-:W-:Y:S02]  /*16b30*/  PRMT R125, R11, 0x7770, RZ ;  /* 0x000077700b7d7816 */ /* 0x000fe400000000ff */
[----:B------:R-:W-:Y:S02]  /*16b40*/  LEA.HI.X.SX32 R11, R73, R43, 0x1, P1 ;  /* 0x0000002b490b7211 */ /* 0x000fe400008f0eff */
[C---:B------:R-:W-:Y:S01]  /*16b50*/  ISETP.LT.AND P3, PT, R71.reuse, UR6, !P0 ;  /* 0x0000000647007c0c */ /* 0x040fe2000c761270 */
[----:B------:R-:W-:Y:S01]  /*16b60*/  IMAD R71, R71, UR4, RZ ;  /* 0x0000000447477c24 */ /* 0x000fe2000f8e02ff */
[C---:B------:R-:W-:Y:S01]  /*16b70*/  ISETP.LT.AND P1, PT, R69.reuse, UR7, !P0 ;  /* 0x0000000745007c0c */ /* 0x040fe2000c721270 */
[----:B------:R-:W-:Y:S01]  /*16b80*/  IMAD R69, R69, UR4, RZ ;  /* 0x0000000445457c24 */ /* 0x000fe2000f8e02ff */
[----:B------:R4:W-:Y:S01]  /*16b90*/  @P5 STG.E.U8 desc[UR18][R10.64], R85 ;  /* 0x000000550a005986 */ /* 0x0009e2000c101112 */
[-C--:B0-----:R-:W-:Y:S01]  /*16ba0*/  IADD3 R6, P2, R72, R0.reuse, RZ ;  /* 0x0000000048067210 */ /* 0x081fe20007f5e0ff */
[----:B------:R-:W-:Y:S01]  /*16bb0*/  ULDC UR6, c[0x0][0x22c] ;  /* 0x00008b0000067ab9 */ /* 0x000fe20000000800 */
[-C--:B--2---:R-:W-:Y:S01]  /*16bc0*/  IADD3 R4, P5, R71, R0.reuse, RZ ;  /* 0x0000000047047210 */ /* 0x084fe20007fbe0ff */
[----:B------:R-:W-:Y:S01]  /*16bd0*/  ULDC UR7, c[0x0][0x22c] ;  /* 0x00008b0000077ab9 */ /* 0x000fe20000000800 */
[----:B---3--:R-:W-:-:S02]  /*16be0*/  IADD3 R8, P6, R69, R0, RZ ;  /* 0x0000000045087210 */ /* 0x008fc40007fde0ff */
[-C--:B------:R-:W-:Y:S02]  /*16bf0*/  LEA.HI.X.SX32 R7, R72, R43.reuse, 0x1, P2 ;  /* 0x0000002b48077211 */ /* 0x080fe400010f0eff */
[-C--:B------:R-:W-:Y:S02]  /*16c00*/  LEA.HI.X.SX32 R5, R71, R43.reuse, 0x1, P5 ;  /* 0x0000002b47057211 */ /* 0x080fe400028f0eff */
[C---:B------:R-:W-:Y:S01]  /*16c10*/  ISETP.LT.AND P2, PT, R70.reuse, UR8, !P0 ;  /* 0x0000000846007c0c */ /* 0x040fe2000c741270 */
[----:B------:R-:W-:Y:S01]  /*16c20*/  IMAD R70, R70, UR4, RZ ;  /* 0x0000000446467c24 */ /* 0x000fe2000f8e02ff */
[----:B------:R-:W-:Y:S01]  /*16c30*/  LEA.HI.X.SX32 R9, R69, R43, 0x1, P6 ;  /* 0x0000002b45097211 */ /* 0x000fe200030f0eff */
[----:B------:R0:W-:Y:S01]  /*16c40*/  @P4 STG.E.U8 desc[UR18][R6.64], R83 ;  /* 0x0000005306004986 */ /* 0x0001e2000c101112 */
[C---:B------:R-:W-:Y:S01]  /*16c50*/  ISETP.LT.AND P5, PT, R68.reuse, UR6, !P0 ;  /* 0x0000000644007c0c */ /* 0x040fe2000c7a1270 */
[----:B------:R-:W-:Y:S01]  /*16c60*/  IMAD R68, R68, UR4, RZ ;  /* 0x0000000444447c24 */ /* 0x000fe2000f8e02ff */
[----:B------:R-:W-:Y:S01]  /*16c70*/  ULDC UR6, c[0x0][0x22c] ;  /* 0x00008b0000067ab9 */ /* 0x000fe20000000800 */
[----:B------:R2:W-:Y:S01]  /*16c80*/  @P3 STG.E.U8 desc[UR18][R4.64], R79 ;  /* 0x0000004f04003986 */ /* 0x0005e2000c101112 */
[----:B----4-:R-:W-:Y:S01]  /*16c90*/  IADD3 R10, P4, R70, R0, RZ ;  /* 0x00000000460a7210 */ /* 0x010fe20007f9e0ff */
[----:B------:R-:W-:-:S02]  /*16ca0*/  ULDC UR8, c[0x0][0x22c] ;  /* 0x00008b0000087ab9 */ /* 0x000fc40000000800 */
[----:B------:R3:W-:Y:S01]  /*16cb0*/  @P1 STG.E.U8 desc[UR18][R8.64], R23 ;  /* 0x0000001708001986 */ /* 0x0007e2000c101112 */
[C---:B------:R-:W-:Y:S01]  /*16cc0*/  ISETP.LT.AND P1, PT, R67.reuse, UR6, !P0 ;  /* 0x0000000643007c0c */ /* 0x040fe2000c721270 */
[----:B------:R-:W-:Y:S01]  /*16cd0*/  IMAD R67, R67, UR4, RZ ;  /* 0x0000000443437c24 */ /* 0x000fe2000f8e02ff */
[-C--:B0-----:R-:W-:Y:S01]  /*16ce0*/  IADD3 R6, P3, R68, R0.reuse, RZ ;  /* 0x0000000044067210 */ /* 0x081fe20007f7e0ff */
[----:B------:R-:W-:Y:S01]  /*16cf0*/  ULDC UR6, c[0x0][0x22c] ;  /* 0x00008b0000067ab9 */ /* 0x000fe20000000800 */
[-C--:B------:R-:W-:Y:S02]  /*16d00*/  LEA.HI.X.SX32 R11, R70, R43.reuse, 0x1, P4 ;  /* 0x0000002b460b7211 */ /* 0x080fe400020f0eff */
[-C--:B------:R-:W-:Y:S02]  /*16d10*/  LEA.HI.X.SX32 R7, R68, R43.reuse, 0x1, P3 ;  /* 0x0000002b44077211 */ /* 0x080fe400018f0eff */
[-C--:B--2---:R-:W-:Y:S01]  /*16d20*/  IADD3 R4, P3, R67, R0.reuse, RZ ;  /* 0x0000000043047210 */ /* 0x084fe20007f7e0ff */
[----:B------:R-:W-:Y:S01]  /*16d30*/  @P2 STG.E.U8 desc[UR18][R10.64], R131 ;  /* 0x000000830a002986 */ /* 0x000fe2000c101112 */
[C---:B------:R-:W-:Y:S01]  /*16d40*/  ISETP.LT.AND P4, PT, R66.reuse, UR7, !P0 ;  /* 0x0000000742007c0c */ /* 0x040fe2000c781270 */
[----:B------:R-:W-:Y:S01]  /*16d50*/  IMAD R66, R66, UR4, RZ ;  /* 0x0000000442427c24 */ /* 0x000fe2000f8e02ff */
[C---:B------:R-:W-:Y:S01]  /*16d60*/  ISETP.LT.AND P2, PT, R65.reuse, UR6, !P0 ;  /* 0x0000000641007c0c */ /* 0x040fe2000c741270 */
[----:B------:R-:W-:Y:S01]  /*16d70*/  IMAD R65, R65, UR4, RZ ;  /* 0x0000000441417c24 */ /* 0x000fe2000f8e02ff */
[-C--:B------:R-:W-:Y:S01]  /*16d80*/  LEA.HI.X.SX32 R5, R67, R43.reuse, 0x1, P3 ;  /* 0x0000002b43057211 */ /* 0x080fe200018f0eff */
[----:B------:R0:W-:Y:S01]  /*16d90*/  @P5 STG.E.U8 desc[UR18][R6.64], R129 ;  /* 0x0000008106005986 */ /* 0x0001e2000c101112 */
[-C--:B---3--:R-:W-:Y:S01]  /*16da0*/  IADD3 R8, P5, R66, R0.reuse, RZ ;  /* 0x0000000042087210 */ /* 0x088fe20007fbe0ff */
[----:B------:R-:W-:Y:S01]  /*16db0*/  ULDC UR7, c[0x0][0x22c] ;  /* 0x00008b0000077ab9 */ /* 0x000fe20000000800 */
[----:B------:R-:W-:Y:S01]  /*16dc0*/  ULDC UR6, c[0x0][0x22c] ;  /* 0x00008b0000067ab9 */ /* 0x000fe20000000800 */
[----:B------:R2:W-:Y:S01]  /*16dd0*/  @P1 STG.E.U8 desc[UR18][R4.64], R127 ;  /* 0x0000007f04001986 */ /* 0x0005e2000c101112 */
[C---:B------:R-:W-:Y:S01]  /*16de0*/  ISETP.LT.AND P3, PT, R64.reuse, UR7, !P0 ;  /* 0x0000000740007c0c */ /* 0x040fe2000c761270 */
[----:B------:R-:W-:Y:S01]  /*16df0*/  IMAD R64, R64, UR4, RZ ;  /* 0x0000000440407c24 */ /* 0x000fe2000f8e02ff */
[----:B------:R-:W-:Y:S01]  /*16e00*/  LEA.HI.X.SX32 R9, R66, R43, 0x1, P5 ;  /* 0x0000002b42097211 */ /* 0x000fe200028f0eff */
[----:B------:R-:W-:Y:S01]  /*16e10*/  ULDC UR7, c[0x0][0x22c] ;  /* 0x00008b0000077ab9 */ /* 0x000fe20000000800 */
[----:B0-----:R-:W-:-:S04]  /*16e20*/  IADD3 R6, P1, R65, R0, RZ ;  /* 0x0000000041067210 */ /* 0x001fc80007f3e0ff */
[-C--:B------:R-:W-:Y:S02]  /*16e30*/  LEA.HI.X.SX32 R7, R65, R43.reuse, 0x1, P1 ;  /* 0x0000002b41077211 */ /* 0x080fe400008f0eff */
[C---:B------:R-:W-:Y:S01]  /*16e40*/  ISETP.LT.AND P1, PT, R62.reuse, UR6, !P0 ;  /* 0x000000063e007c0c */ /* 0x040fe2000c721270 */
[----:B------:R-:W-:Y:S01]  /*16e50*/  IMAD R62, R62, UR4, RZ ;  /* 0x000000043e3e7c24 */ /* 0x000fe2000f8e02ff */
[----:B------:R-:W-:Y:S01]  /*16e60*/  ULDC UR6, c[0x0][0x22c] ;  /* 0x00008b0000067ab9 */ /* 0x000fe20000000800 */
[----:B------:R-:W-:Y:S01]  /*16e70*/  @P4 STG.E.U8 desc[UR18][R8.64], R125 ;  /* 0x0000007d08004986 */ /* 0x000fe2000c101112 */
[-C--:B------:R-:W-:Y:S02]  /*16e80*/  IADD3 R10, P5, R64, R0.reuse, RZ ;  /* 0x00000000400a7210 */ /* 0x080fe40007fbe0ff */
[C---:B------:R-:W-:Y:S01]  /*16e90*/  ISETP.LT.AND P6, PT, R63.reuse, UR6, !P0 ;  /* 0x000000063f007c0c */ /* 0x040fe2000c7c1270 */
[----:B------:R0:W-:Y:S01]  /*16ea0*/  @P2 STG.E.U8 desc[UR18][R6.64], R123 ;  /* 0x0000007b06002986 */ /* 0x0001e2000c101112 */
[----:B------:R-:W-:Y:S01]  /*16eb0*/  IADD3 R16, P2, R62, R0, RZ ;  /* 0x000000003e107210 */ /* 0x000fe20007f5e0ff */
[----:B------:R-:W-:Y:S01]  /*16ec0*/  IMAD R63, R63, UR4, RZ ;  /* 0x000000043f3f7c24 */ /* 0x000fe2000f8e02ff */
[-C--:B------:R-:W-:Y:S01]  /*16ed0*/  LEA.HI.X.SX32 R11, R64, R43.reuse, 0x1, P5 ;  /* 0x0000002b400b7211 */ /* 0x080fe200028f0eff */
[----:B------:R-:W-:Y:S01]  /*16ee0*/  ULDC UR6, c[0x0][0x22c] ;  /* 0x00008b0000067ab9 */ /* 0x000fe20000000800 */
[----:B------:R-:W-:-:S02]  /*16ef0*/  LEA.HI.X.SX32 R17, R62, R43, 0x1, P2 ;  /* 0x0000002b3e117211 */ /* 0x000fc400010f0eff */
[-C--:B--2---:R-:W-:Y:S02]  /*16f00*/  IADD3 R4, P2, R63, R0.reuse, RZ ;  /* 0x000000003f047210 */ /* 0x084fe40007f5e0ff */
[C---:B------:R-:W-:Y:S01]  /*16f10*/  ISETP.LT.AND P4, PT, R61.reuse, UR6, !P0 ;  /* 0x000000063d007c0c */ /* 0x040fe2000c781270 */
[----:B------:R-:W-:Y:S01]  /*16f20*/  IMAD R61, R61, UR4, RZ ;  /* 0x000000043d3d7c24 */ /* 0x000fe2000f8e02ff */
[----:B------:R2:W-:Y:S01]  /*16f30*/  @P3 STG.E.U8 desc[UR18][R10.64], R121 ;  /* 0x000000790a003986 */ /* 0x0005e2000c101112 */
[C---:B------:R-:W-:Y:S01]  /*16f40*/  ISETP.LT.AND P3, PT, R60.reuse, UR7, !P0 ;  /* 0x000000073c007c0c */ /* 0x040fe2000c761270 */
[----:B------:R-:W-:Y:S01]  /*16f50*/  IMAD R60, R60, UR4, RZ ;  /* 0x000000043c3c7c24 */ /* 0x000fe2000f8e02ff */
[-C--:B------:R-:W-:Y:S01]  /*16f60*/  LEA.HI.X.SX32 R5, R63, R43.reuse, 0x1, P2 ;  /* 0x0000002b3f057211 */ /* 0x080fe200010f0eff */
[----:B------:R-:W-:Y:S01]  /*16f70*/  ULDC UR6, c[0x0][0x22c] ;  /* 0x00008b0000067ab9 */ /* 0x000fe20000000800 */
[C---:B------:R-:W-:Y:S01]  /*16f80*/  ISETP.LT.AND P2, PT, R59.reuse, UR8, !P0 ;  /* 0x000000083b007c0c */ /* 0x040fe2000c741270 */
[----:B------:R-:W-:Y:S01]  /*16f90*/  IMAD R59, R59, UR4, RZ ;  /* 0x000000043b3b7c24 */ /* 0x000fe2000f8e02ff */
[CC--:B0-----:R-:W-:Y:S01]  /*16fa0*/  IADD3 R6, P5, R61.reuse, R0.reuse, RZ ;  /* 0x000000003d067210 */ /* 0x0c1fe20007fbe0ff */
[----:B------:R0:W-:Y:S01]  /*16fb0*/  @P6 STG.E.U8 desc[UR18][R4.64], R119 ;  /* 0x0000007704006986 */ /* 0x0001e2000c101112 */
[-C--:B------:R-:W-:Y:S01]  /*16fc0*/  IADD3 R8, P6, R60, R0.reuse, RZ ;  /* 0x000000003c087210 */ /* 0x080fe20007fde0ff */
[----:B------:R-:W-:Y:S01]  /*16fd0*/  ULDC UR7, c[0x0][0x22c] ;  /* 0x00008b0000077ab9 */ /* 0x000fe20000000800 */
[----:B------:R-:W-:Y:S01]  /*16fe0*/  LEA.HI.X.SX32 R7, R61, R43, 0x1, P5 ;  /* 0x0000002b3d077211 */ /* 0x000fe200028f0eff */
[----:B------:R-:W-:Y:S01]  /*16ff0*/  ULDC UR8, c[0x0][0x22c] ;  /* 0x00008b0000087ab9 */ /* 0x000fe20000000800 */
[----:B--2---:R-:W-:-:S02]  /*17000*/  IADD3 R10, P5, R59, R0, RZ ;  /* 0x000000003b0a7210 */ /* 0x004fc40007fbe0ff */
[-C--:B------:R-:W-:Y:S02]  /*17010*/  LEA.HI.X.SX32 R9, R60, R43.reuse, 0x1, P6 ;  /* 0x0000002b3c097211 */ /* 0x080fe400030f0eff */
[----:B------:R-:W-:Y:S01]  /*17020*/  LEA.HI.X.SX32 R11, R59, R43, 0x1, P5 ;  /* 0x0000002b3b0b7211 */ /* 0x000fe200028f0eff */
[----:B------:R-:W-:Y:S04]  /*17030*/  @P1 STG.E.U8 desc[UR18][R16.64], R117 ;  /* 0x0000007510001986 */ /* 0x000fe8000c101112 */
[----:B------:R2:W-:Y:S04]  /*17040*/  @P4 STG.E.U8 desc[UR18][R6.64], R115 ;  /* 0x0000007306004986 */ /* 0x0005e8000c101112 */
[----:B------:R3:W-:Y:S04]  /*17050*/  @P3 STG.E.U8 desc[UR18][R8.64], R113 ;  /* 0x0000007108003986 */ /* 0x0007e8000c101112 */
[----:B------:R4:W-:Y:S01]  /*17060*/  @P2 STG.E.U8 desc[UR18][R10.64], R111 ;  /* 0x0000006f0a002986 */ /* 0x0009e2000c101112 */
[C---:B------:R-:W-:Y:S01]  /*17070*/  ISETP.LT.AND P2, PT, R58.reuse, UR6, !P0 ;  /* 0x000000063a007c0c */ /* 0x040fe2000c741270 */
[----:B------:R-:W-:Y:S01]  /*17080*/  IMAD R58, R58, UR4, RZ ;  /* 0x000000043a3a7c24 */ /* 0x000fe2000f8e02ff */
[----:B------:R-:W-:Y:S01]  /*17090*/  ULDC UR6, c[0x0][0x22c] ;  /* 0x00008b0000067ab9 */ /* 0x000fe20000000800 */
[----:B------:R-:W-:-:S03]  /*170a0*/  ISETP.LT.AND P3, PT, R57, UR7, !P0 ;  /* 0x0000000739007c0c */ /* 0x000fc6000c761270 */
[-C--:B0-----:R-:W-:Y:S01]  /*170b0*/  IADD3 R4, P1, R58, R0.reuse, RZ ;  /* 0x000000003a047210 */ /* 0x081fe20007f3e0ff */
[----:B------:R-:W-:Y:S01]  /*170c0*/  IMAD R57, R57, UR4, RZ ;  /* 0x0000000439397c24 */ /* 0x000fe2000f8e02ff */
[----:B------:R-:W-:Y:S01]  /*170d0*/  ULDC UR7, c[0x0][0x22c] ;  /* 0x00008b0000077ab9 */ /* 0x000fe20000000800 */
[C---:B------:R-:W-:Y:S01]  /*170e0*/  ISETP.LT.AND P4, PT, R56.reuse, UR6, !P0 ;  /* 0x0000000638007c0c */ /* 0x040fe2000c781270 */
[----:B------:R-:W-:Y:S01]  /*170f0*/  IMAD R56, R56, UR4, RZ ;  /* 0x0000000438387c24 */ /* 0x000fe2000f8e02ff */
[----:B------:R-:W-:Y:S01]  /*17100*/  LEA.HI.X.SX32 R5, R58, R43, 0x1, P1 ;  /* 0x0000002b3a057211 */ /* 0x000fe200008f0eff */
[----:B------:R-:W-:Y:S01]  /*17110*/  ULDC UR6, c[0x0][0x22c] ;  /* 0x00008b0000067ab9 */ /* 0x000fe20000000800 */
[C---:B------:R-:W-:Y:S01]  /*17120*/  ISETP.LT.AND P1, PT, R54.reuse, UR7, !P0 ;  /* 0x0000000736007c0c */ /* 0x040fe2000c721270 */
[----:B------:R-:W-:Y:S01]  /*17130*/  IMAD R54, R54, UR4, RZ ;  /* 0x0000000436367c24 */ /* 0x000fe2000f8e02ff */
[-C--:B--2---:R-:W-:Y:S01]  /*17140*/  IADD3 R6, P5, R57, R0.reuse, RZ ;  /* 0x0000000039067210 */ /* 0x084fe20007fbe0ff */
[----:B------:R0:W-:Y:S01]  /*17150*/  @P2 STG.E.U8 desc[UR18][R4.64], R109 ;  /* 0x0000006d04002986 */ /* 0x0001e2000c101112 */
[-C--:B---3--:R-:W-:Y:S01]  /*17160*/  IADD3 R8, P6, R56, R0.reuse, RZ ;  /* 0x0000000038087210 */ /* 0x088fe20007fde0ff */
[----:B------:R-:W-:Y:S01]  /*17170*/  ULDC UR7, c[0x0][0x22c] ;  /* 0x00008b0000077ab9 */ /* 0x000fe20000000800 */
[----:B----4-:R-:W-:-:S02]  /*17180*/  IADD3 R10, P2, R54, R0, RZ ;  /* 0x00000000360a7210 */ /* 0x010fc40007f5e0ff */
[-C--:B------:R-:W-:Y:S02]  /*17190*/  LEA.HI.X.SX32 R7, R57, R43.reuse, 0x1, P5 ;  /* 0x0000002b39077211 */ /* 0x080fe400028f0eff */
[-C--:B------:R-:W-:Y:S02]  /*171a0*/  LEA.HI.X.SX32 R9, R56, R43.reuse, 0x1, P6 ;  /* 0x0000002b38097211 */ /* 0x080fe400030f0eff */
[-C--:B------:R-:W-:Y:S01]  /*171b0*/  LEA.HI.X.SX32 R11, R54, R43.reuse, 0x1, P2 ;  /* 0x0000002b360b7211 */ /* 0x080fe200010f0eff */
[----:B------:R2:W-:Y:S01]  /*171c0*/  @P3 STG.E.U8 desc[UR18][R6.64], R107 ;  /* 0x0000006b06003986 */ /* 0x0005e2000c101112 */
[C---:B------:R-:W-:Y:S01]  /*171d0*/  ISETP.LT.AND P2, PT, R50.reuse, UR6, !P0 ;  /* 0x0000000632007c0c */ /* 0x040fe2000c741270 */
[----:B------:R-:W-:Y:S01]  /*171e0*/  ULDC UR6, c[0x0][0x22c] ;  /* 0x00008b0000067ab9 */ /* 0x000fe20000000800 */
[----:B------:R-:W-:Y:S01]  /*171f0*/  IMAD R50, R50, UR4, RZ ;  /* 0x0000000432327c24 */ /* 0x000fe2000f8e02ff */
[----:B------:R3:W-:Y:S01]  /*17200*/  @P4 STG.E.U8 desc[UR18][R8.64], R105 ;  /* 0x0000006908004986 */ /* 0x0007e2000c101112 */
[C---:B------:R-:W-:Y:S01]  /*17210*/  ISETP.LT.AND P4, PT, R53.reuse, UR6, !P0 ;  /* 0x0000000635007c0c */ /* 0x040fe2000c781270 */
[----:B------:R-:W-:Y:S01]  /*17220*/  IMAD R53, R53, UR4, RZ ;  /* 0x0000000435357c24 */ /* 0x000fe2000f8e02ff */
[----:B------:R-:W-:Y:S01]  /*17230*/  ISETP.LT.AND P3, PT, R52, UR7, !P0 ;  /* 0x0000000734007c0c */ /* 0x000fe2000c761270 */
[----:B------:R4:W-:Y:S01]  /*17240*/  @P1 STG.E.U8 desc[UR18][R10.64], R103 ;  /* 0x000000670a001986 */ /* 0x0009e2000c101112 */
[-C--:B0-----:R-:W-:Y:S01]  /*17250*/  IADD3 R4, P5, R50, R0.reuse, RZ ;  /* 0x0000000032047210 */ /* 0x081fe20007fbe0ff */
[----:B------:R-:W-:Y:S01]  /*17260*/  IMAD R52, R52, UR4, RZ ;  /* 0x0000000434347c24 */ /* 0x000fe2000f8e02ff */
[C---:B------:R-:W-:Y:S01]  /*17270*/  ISETP.LT.AND P1, PT, R51.reuse, UR8, !P0 ;  /* 0x0000000833007c0c */ /* 0x040fe2000c721270 */
[----:B------:R-:W-:Y:S01]  /*17280*/  IMAD R51, R51, UR4, RZ ;  /* 0x0000000433337c24 */ /* 0x000fe2000f8e02ff */
[CC--:B--2---:R-:W-:Y:S01]  /*17290*/  IADD3 R6, P6, R53.reuse, R0.reuse, RZ ;  /* 0x0000000035067210 */ /* 0x0c4fe20007fde0ff */
[----:B------:R-:W-:Y:S01]  /*172a0*/  ULDC UR6, c[0x0][0x22c] ;  /* 0x00008b0000067ab9 */ /* 0x000fe20000000800 */
[-C--:B------:R-:W-:Y:S01]  /*172b0*/  LEA.HI.X.SX32 R5, R50, R43.reuse, 0x1, P5 ;  /* 0x0000002b32057211 */ /* 0x080fe200028f0eff */
[----:B------:R-:W-:Y:S01]  /*172c0*/  ULDC UR7, c[0x0][0x22c] ;  /* 0x00008b0000077ab9 */ /* 0x000fe20000000800 */
[----:B---3--:R-:W-:Y:S01]  /*172d0*/  IADD3 R8, P5, R52, R0, RZ ;  /* 0x0000000034087210 */ /* 0x008fe20007fbe0ff */
[----:B------:R-:W-:Y:S01]  /*172e0*/  ULDC UR8, c[0x0][0x22c] ;  /* 0x00008b0000087ab9 */ /* 0x000fe20000000800 */
[----:B------:R-:W-:-:S02]  /*172f0*/  LEA.HI.X.SX32 R7, R53, R43, 0x1, P6 ;  /* 0x0000002b35077211 */ /* 0x000fc400030f0eff */
[----:B----4-:R-:W-:Y:S01]  /*17300*/  IADD3 R10, P6, R51, R0, RZ ;  /* 0x00000000330a7210 */ /* 0x010fe20007fde0ff */
[----:B------:R0:W-:Y:S01]  /*17310*/  @P2 STG.E.U8 desc[UR18][R4.64], R81 ;  /* 0x0000005104002986 */ /* 0x0001e2000c101112 */
[----:B-1----:R-:W-:Y:S02]  /*17320*/  PRMT R75, R12, 0x7770, RZ ;  /* 0x000077700c4b7816 */ /* 0x002fe400000000ff */
[----:B------:R-:W-:Y:S02]  /*17330*/  PRMT R73, R13, 0x7770, RZ ;  /* 0x000077700d497816 */ /* 0x000fe400000000ff */
[-C--:B------:R-:W-:Y:S02]  /*17340*/  LEA.HI.X.SX32 R9, R52, R43.reuse, 0x1, P5 ;  /* 0x0000002b34097211 */ /* 0x080fe400028f0eff */
[----:B------:R-:W-:Y:S02]  /*17350*/  PRMT R71, R14, 0x7770, RZ ;  /* 0x000077700e477816 */ /* 0x000fe400000000ff */
[----:B------:R-:W-:-:S02]  /*17360*/  LEA.HI.X.SX32 R11, R51, R43, 0x1, P6 ;  /* 0x0000002b330b7211 */ /* 0x000fc400030f0eff */
[C---:B------:R-:W-:Y:S01]  /*17370*/  ISETP.LT.AND P2, PT, R49.reuse, UR6, !P0 ;  /* 0x0000000631007c0c */ /* 0x040fe2000c741270 */
[----:B------:R-:W-:Y:S01]  /*17380*/  IMAD R49, R49, UR4, RZ ;  /* 0x0000000431317c24 */ /* 0x000fe2000f8e02ff */
[----:B------:R1:W-:Y:S01]  /*17390*/  @P4 STG.E.U8 desc[UR18][R6.64], R75 ;  /* 0x0000004b06004986 */ /* 0x0003e2000c101112 */
[----:B------:R-:W-:Y:S01]  /*173a0*/  PRMT R21, R13, 0x7773, RZ ;  /* 0x000077730d157816 */ /* 0x000fe200000000ff */
[----:B------:R-:W-:Y:S02]  /*173b0*/  ULDC UR6, c[0x0][0x22c] ;  /* 0x00008b0000067ab9 */ /* 0x000fe40000000800 */
[----:B------:R-:W-:Y:S01]  /*173c0*/  @P3 STG.E.U8 desc[UR18][R8.64], R73 ;  /* 0x0000004908003986 */ /* 0x000fe2000c101112 */
[C---:B------:R-:W-:Y:S01]  /*173d0*/  ISETP.LT.AND P3, PT, R48.reuse, UR7, !P0 ;  /* 0x0000000730007c0c */ /* 0x040fe2000c761270 */
[----:B------:R-:W-:Y:S02]  /*173e0*/  ULDC UR7, c[0x0][0x22c] ;  /* 0x00008b0000077ab9 */ /* 0x000fe40000000800 */
[----:B------:R2:W-:Y:S01]  /*173f0*/  @P1 STG.E.U8 desc[UR18][R10.64], R71 ;  /* 0x000000470a001986 */ /* 0x0005e2000c101112 */
[----:B0-----:R-:W-:Y:S01]  /*17400*/  IADD3 R4, P1, R49, R0, RZ ;  /* 0x0000000031047210 */ /* 0x001fe20007f3e0ff */
[----:B------:R-:W-:Y:S01]  /*17410*/  IMAD R48, R48, UR4, RZ ;  /* 0x0000000430307c24 */ /* 0x000fe2000f8e02ff */
[----:B------:R-:W-:-:S02]  /*17420*/  PRMT R61, R13, 0x7772, RZ ;  /* 0x000077720d3d7816 */ /* 0x000fc400000000ff */
[----:B------:R-:W-:Y:S02]  /*17430*/  PRMT R67, R13, 0x7771, RZ ;  /* 0x000077710d437816 */ /* 0x000fe400000000ff */
[C---:B------:R-:W-:Y:S02]  /*17440*/  PRMT R17, R15.reuse, 0x7773, RZ ;  /* 0x000077730f117816 */ /* 0x040fe400000000ff */
[C---:B------:R-:W-:Y:S02]  /*17450*/  PRMT R57, R15.reuse, 0x7772, RZ ;  /* 0x000077720f397816 */ /* 0x040fe400000000ff */
[----:B------:R-:W-:Y:S02]  /*17460*/  PRMT R13, R15, 0x7771, RZ ;  /* 0x000077710f0d7816 */ /* 0x000fe400000000ff */
[----:B------:R-:W-:Y:S02]  /*17470*/  LEA.HI.X.SX32 R5, R49, R43, 0x1, P1 ;  /* 0x0000002b31057211 */ /* 0x000fe400008f0eff */
[----:B------:R-:W-:-:S02]  /*17480*/  PRMT R15, R15, 0x7770, RZ ;  /* 0x000077700f0f7816 */ /* 0x000fc400000000ff */
[C---:B------:R-:W-:Y:S01]  /*17490*/  ISETP.LT.AND P1, PT, R46.reuse, UR7, !P0 ;  /* 0x000000072e007c0c */ /* 0x040fe2000c721270 */
[----:B------:R-:W-:Y:S01]  /*174a0*/  IMAD R46, R46, UR4, RZ ;  /* 0x000000042e2e7c24 */ /* 0x000fe2000f8e02ff */
[C---:B------:R-:W-:Y:S01]  /*174b0*/  ISETP.LT.AND P4, PT, R47.reuse, UR6, !P0 ;  /* 0x000000062f007c0c */ /* 0x040fe2000c781270 */
[----:B------:R-:W-:Y:S01]  /*174c0*/  IMAD R47, R47, UR4, RZ ;  /* 0x000000042f2f7c24 */ /* 0x000fe2000f8e02ff */
[-C--:B-1----:R-:W-:Y:S01]  /*174d0*/  IADD3 R6, P5, R48, R0.reuse, RZ ;  /* 0x0000000030067210 */ /* 0x082fe20007fbe0ff */
[----:B------:R0:W-:Y:S01]  /*174e0*/  @P2 STG.E.U8 desc[UR18][R4.64], R15 ;  /* 0x0000000f04002986 */ /* 0x0001e2000c101112 */
[----:B--2---:R-:W-:Y:S01]  /*174f0*/  IADD3 R10, P2, R46, R0, RZ ;  /* 0x000000002e0a7210 */ /* 0x004fe20007f5e0ff */
[----:B------:R-:W-:Y:S01]  /*17500*/  ULDC UR6, c[0x0][0x22c] ;  /* 0x00008b0000067ab9 */ /* 0x000fe20000000800 */
[----:B------:R-:W-:Y:S01]  /*17510*/  PRMT R69, R12, 0x7771, RZ ;  /* 0x000077710c457816 */ /* 0x000fe200000000ff */
[----:B------:R-:W-:Y:S01]  /*17520*/  ULDC UR7, c[0x0][0x22c] ;  /* 0x00008b0000077ab9 */ /* 0x000fe20000000800 */
[----:B------:R-:W-:-:S02]  /*17530*/  LEA.HI.X.SX32 R7, R48, R43, 0x1, P5 ;  /* 0x0000002b30077211 */ /* 0x000fc400028f0eff */
[-C--:B------:R-:W-:Y:S02]  /*17540*/  IADD3 R8, P6, R47, R0.reuse, RZ ;  /* 0x000000002f087210 */ /* 0x080fe40007fde0ff */
[-C--:B------:R-:W-:Y:S02]  /*17550*/  LEA.HI.X.SX32 R11, R46, R43.reuse, 0x1, P2 ;  /* 0x0000002b2e0b7211 */ /* 0x080fe400010f0eff */
[----:B------:R-:W-:Y:S01]  /*17560*/  ISETP.LT.AND P2, PT, R41, UR6, !P0 ;  /* 0x0000000629007c0c */ /* 0x000fe2000c741270 */
[----:B------:R-:W-:Y:S01]  /*17570*/  ULDC UR6, c[0x0][0x22c] ;  /* 0x00008b0000067ab9 */ /* 0x000fe20000000800 */
[----:B------:R-:W-:Y:S01]  /*17580*/  LEA.HI.X.SX32 R9, R47, R43, 0x1, P6 ;  /* 0x0000002b2f097211 */ /* 0x000fe200030f0eff */
[----:B------:R1:W-:Y:S01]  /*17590*/  @P3 STG.E.U8 desc[UR18][R6.64], R69 ;  /* 0x0000004506003986 */ /* 0x0003e2000c101112 */
[----:B------:R-:W-:Y:S01]  /*175a0*/  IMAD R41, R41, UR4, RZ ;  /* 0x0000000429297c24 */ /* 0x000fe2000f8e02ff */
[C---:B------:R-:W-:Y:S01]  /*175b0*/  ISETP.LT.AND P3, PT, R45.reuse, UR6, !P0 ;  /* 0x000000062d007c0c */ /* 0x040fe2000c761270 */
[----:B------:R-:W-:Y:S01]  /*175c0*/  IMAD R45, R45, UR4, RZ ;  /* 0x000000042d2d7c24 */ /* 0x000fe2000f8e02ff */
[----:B------:R-:W-:Y:S01]  /*175d0*/  PRMT R65, R14, 0x7771, RZ ;  /* 0x000077710e417816 */ /* 0x000fe200000000ff */
[----:B------:R2:W-:Y:S01]  /*175e0*/  @P4 STG.E.U8 desc[UR18][R8.64], R67 ;  /* 0x0000004308004986 */ /* 0x0005e2000c101112 */
[-C--:B0-----:R-:W-:Y:S01]  /*175f0*/  IADD3 R4, P4, R41, R0.reuse, RZ ;  /* 0x0000000029047210 */ /* 0x081fe20007f9e0ff */
[----:B------:R-:W-:Y:S01]  /*17600*/  ULDC UR6, c[0x0][0x22c] ;  /* 0x00008b0000067ab9 */ /* 0x000fe20000000800 */
[----:B------:R-:W-:Y:S01]  /*17610*/  PRMT R63, R12, 0x7772, RZ ;  /* 0x000077720c3f7816 */ /* 0x000fe200000000ff */
[----:B------:R0:W-:Y:S01]  /*17620*/  @P1 STG.E.U8 desc[UR18][R10.64], R65 ;  /* 0x000000410a001986 */ /* 0x0001e2000c101112 */
[----:B-1----:R-:W-:-:S02]  /*17630*/  IADD3 R6, P6, R45, R0, RZ ;  /* 0x000000002d067210 */ /* 0x002fc40007fde0ff */
[-C--:B------:R-:W-:Y:S02]  /*17640*/  LEA.HI.X.SX32 R5, R41, R43.reuse, 0x1, P4 ;  /* 0x0000002b29057211 */ /* 0x080fe400020f0eff */
[C---:B------:R-:W-:Y:S01]  /*17650*/  ISETP.LT.AND P1, PT, R44.reuse, UR7, !P0 ;  /* 0x000000072c007c0c */ /* 0x040fe2000c721270 */
[----:B------:R-:W-:Y:S01]  /*17660*/  IMAD R44, R44, UR4, RZ ;  /* 0x000000042c2c7c24 */ /* 0x000fe2000f8e02ff */
[-C--:B------:R-:W-:Y:S01]  /*17670*/  LEA.HI.X.SX32 R7, R45, R43.reuse, 0x1, P6 ;  /* 0x0000002b2d077211 */ /* 0x080fe200030f0eff */
[----:B------:R1:W-:Y:S01]  /*17680*/  @P2 STG.E.U8 desc[UR18][R4.64], R13 ;  /* 0x0000000d04002986 */ /* 0x0003e2000c101112 */
[C---:B------:R-:W-:Y:S01]  /*17690*/  ISETP.LT.AND P4, PT, R42.reuse, UR6, !P0 ;  /* 0x000000062a007c0c */ /* 0x040fe2000c781270 */
[----:B------:R-:W-:Y:S01]  /*176a0*/  IMAD R42, R42, UR4, RZ ;  /* 0x000000042a2a7c24 */ /* 0x000fe2000f8e02ff */
[----:B--2---:R-:W-:Y:S01]  /*176b0*/  IADD3 R8, P5, R44, R0, RZ ;  /* 0x000000002c087210 */ /* 0x004fe20007fbe0ff */
[----:B------:R-:W-:Y:S01]  /*176c0*/  @P3 STG.E.U8 desc[UR18][R6.64], R63 ;  /* 0x0000003f06003986 */ /* 0x000fe2000c101112 */
[----:B------:R-:W-:Y:S01]  /*176d0*/  ULDC UR6, c[0x0][0x22c] ;  /* 0x00008b0000067ab9 */ /* 0x000fe20000000800 */
[----:B------:R-:W-:Y:S01]  /*176e0*/  PRMT R23, R12, 0x7773, RZ ;  /* 0x000077730c177816 */ /* 0x000fe200000000ff */
[----:B------:R-:W-:Y:S01]  /*176f0*/  ULDC UR7, c[0x0][0x22c] ;  /* 0x00008b0000077ab9 */ /* 0x000fe20000000800 */
[----:B------:R-:W2:Y:S01]  /*17700*/  LDS.128 R4, [R55] ;  /* 0x0000000037047984 */ /* 0x000ea20000000c00 */
[----:B------:R-:W-:-:S02]  /*17710*/  LEA.HI.X.SX32 R9, R44, R43, 0x1, P5 ;  /* 0x0000002b2c097211 */ /* 0x000fc400028f0eff */
[C---:B------:R-:W-:Y:S01]  /*17720*/  ISETP.LT.AND P5, PT, R40.reuse, UR6, !P0 ;  /* 0x0000000628007c0c */ /* 0x040fe2000c7a1270 */
[----:B------:R-:W-:Y:S01]  /*17730*/  IMAD R40, R40, UR4, RZ ;  /* 0x0000000428287c24 */ /* 0x000fe2000f8e02ff */
[-C--:B0-----:R-:W-:Y:S01]  /*17740*/  IADD3 R10, P2, R42, R0.reuse, RZ ;  /* 0x000000002a0a7210 */ /* 0x081fe20007f5e0ff */
[----:B------:R-:W-:Y:S01]  /*17750*/  ULDC UR6, c[0x0][0x22c] ;  /* 0x00008b0000067ab9 */ /* 0x000fe20000000800 */
[----:B------:R0:W-:Y:S01]  /*17760*/  @P1 STG.E.U8 desc[UR18][R8.64], R61 ;  /* 0x0000003d08001986 */ /* 0x0001e2000c101112 */
[C---:B------:R-:W-:Y:S01]  /*17770*/  ISETP.LT.AND P1, PT, R38.reuse, UR6, !P0 ;  /* 0x0000000626007c0c */ /* 0x040fe2000c721270 */
[----:B------:R-:W-:Y:S01]  /*17780*/  IMAD R38, R38, UR4, RZ ;  /* 0x0000000426267c24 */ /* 0x000fe2000f8e02ff */
[----:B------:R-:W-:Y:S01]  /*17790*/  LEA.HI.X.SX32 R11, R42, R43, 0x1, P2 ;  /* 0x0000002b2a0b7211 */ /* 0x000fe200010f0eff */
[----:B------:R-:W-:Y:S01]  /*177a0*/  ULDC UR6, c[0x0][0x22c] ;  /* 0x00008b0000067ab9 */ /* 0x000fe20000000800 */
[----:B------:R-:W-:Y:S02]  /*177b0*/  IADD3 R12, P2, R40, R0, RZ ;  /* 0x00000000280c7210 */ /* 0x000fe40007f5e0ff */
[----:B------:R-:W-:-:S02]  /*177c0*/  PRMT R59, R14, 0x7772, RZ ;  /* 0x000077720e3b7816 */ /* 0x000fc400000000ff */
[-C--:B-1----:R-:W-:Y:S02]  /*177d0*/  LEA.HI.X.SX32 R13, R40, R43.reuse, 0x1, P2 ;  /* 0x0000002b280d7211 */ /* 0x082fe400010f0eff */
[C---:B------:R-:W-:Y:S01]  /*177e0*/  ISETP.LT.AND P2, PT, R39.reuse, UR8, !P0 ;  /* 0x0000000827007c0c */ /* 0x040fe2000c741270 */
[----:B------:R-:W-:Y:S01]  /*177f0*/  IMAD R39, R39, UR4, RZ ;  /* 0x0000000427277c24 */ /* 0x000fe2000f8e02ff */
[CC--:B0-----:R-:W-:Y:S02]  /*17800*/  IADD3 R8, P6, R38.reuse, R0.reuse, RZ ;  /* 0x0000000026087210 */ /* 0x0c1fe40007fde0ff */
[C---:B------:R-:W-:Y:S01]  /*17810*/  ISETP.LT.AND P3, PT, R37.reuse, UR7, !P0 ;  /* 0x0000000725007c0c */ /* 0x040fe2000c761270 */
[----:B------:R-:W-:Y:S01]  /*17820*/  IMAD R37, R37, UR4, RZ ;  /* 0x0000000425257c24 */ /* 0x000fe2000f8e02ff */
[----:B------:R0:W-:Y:S01]  /*17830*/  @P4 STG.E.U8 desc[UR18][R10.64], R59 ;  /* 0x0000003b0a004986 */ /* 0x0001e2000c101112 */
[----:B------:R-:W-:Y:S01]  /*17840*/  LEA.HI.X.SX32 R9, R38, R43, 0x1, P6 ;  /* 0x0000002b26097211 */ /* 0x000fe200030f0eff */
[----:B------:R-:W-:Y:S01]  /*17850*/  ULDC UR7, c[0x0][0x22c] ;  /* 0x00008b0000077ab9 */ /* 0x000fe20000000800 */
[----:B------:R-:W-:Y:S01]  /*17860*/  PRMT R19, R14, 0x7773, RZ ;  /* 0x000077730e137816 */ /* 0x000fe200000000ff */
[----:B------:R1:W-:Y:S01]  /*17870*/  @P5 STG.E.U8 desc[UR18][R12.64], R57 ;  /* 0x000000390c005986 */ /* 0x0003e2000c101112 */
[C---:B------:R-:W-:Y:S01]  /*17880*/  ISETP.LT.AND P6, PT, R33.reuse, UR6, !P0 ;  /* 0x0000000621007c0c */ /* 0x040fe2000c7c1270 */
[----:B------:R-:W-:Y:S01]  /*17890*/  IMAD R33, R33, UR4, RZ ;  /* 0x0000000421217c24 */ /* 0x000fe2000f8e02ff */
[-C--:B------:R-:W-:Y:S01]  /*178a0*/  IADD3 R14, P5, R39, R0.reuse, RZ ;  /* 0x00000000270e7210 */ /* 0x080fe20007fbe0ff */
[----:B------:R3:W-:Y:S01]  /*178b0*/  @P1 STG.E.U8 desc[UR18][R8.64], R23 ;  /* 0x0000001708001986 */ /* 0x0007e2000c101112 */
[----:B------:R-:W-:Y:S01]  /*178c0*/  ULDC UR6, c[0x0][0x22c] ;  /* 0x00008b0000067ab9 */ /* 0x000fe20000000800 */
[----:B------:R-:W-:Y:S01]  /*178d0*/  ULDC UR8, c[0x0][0x22c] ;  /* 0x00008b0000087ab9 */ /* 0x000fe20000000800 */
[----:B0-----:R-:W-:-:S02]  /*178e0*/  IADD3 R10, P4, R37, R0, RZ ;  /* 0x00000000250a7210 */ /* 0x001fc40007f9e0ff */
[-C--:B------:R-:W-:Y:S02]  /*178f0*/  LEA.HI.X.SX32 R15, R39, R43.reuse, 0x1, P5 ;  /* 0x0000002b270f7211 */ /* 0x080fe400028f0eff */
[-C--:B------:R-:W-:Y:S02]  /*17900*/  LEA.HI.X.SX32 R11, R37, R43.reuse, 0x1, P4 ;  /* 0x0000002b250b7211 */ /* 0x080fe400020f0eff */
[-C--:B-1----:R-:W-:Y:S02]  /*17910*/  IADD3 R12, P1, R33, R0.reuse, RZ ;  /* 0x00000000210c7210 */ /* 0x082fe40007f3e0ff */
[C---:B------:R-:W-:Y:S01]  /*17920*/  ISETP.LT.AND P5, PT, R35.reuse, UR7, !P0 ;  /* 0x0000000723007c0c */ /* 0x040fe2000c7a1270 */
[----:B------:R-:W-:Y:S01]  /*17930*/  IMAD R35, R35, UR4, RZ ;  /* 0x0000000423237c24 */ /* 0x000fe2000f8e02ff */
[C---:B------:R-:W-:Y:S01]  /*17940*/  ISETP.LT.AND P4, PT, R36.reuse, UR6, !P0 ;  /* 0x0000000624007c0c */ /* 0x040fe2000c781270 */
[----:B------:R-:W-:Y:S01]  /*17950*/  ULDC UR6, c[0x0][0x22c] ;  /* 0x00008b0000067ab9 */ /* 0x000fe20000000800 */
[----:B------:R-:W-:Y:S01]  /*17960*/  LEA.HI.X.SX32 R13, R33, R43, 0x1, P1 ;  /* 0x0000002b210d7211 */ /* 0x000fe200008f0eff */
[----:B------:R-:W-:Y:S01]  /*17970*/  IMAD R36, R36, UR4, RZ ;  /* 0x0000000424247c24 */ /* 0x000fe2000f8e02ff */
[----:B------:R0:W-:Y:S01]  /*17980*/  @P3 STG.E.U8 desc[UR18][R10.64], R21 ;  /* 0x000000150a003986 */ /* 0x0001e2000c101112 */
[C---:B------:R-:W-:Y:S01]  /*17990*/  ISETP.LT.AND P1, PT, R34.reuse, UR6, !P0 ;  /* 0x0000000622007c0c */ /* 0x040fe2000c721270 */
[----:B------:R-:W-:Y:S01]  /*179a0*/  IMAD R34, R34, UR4, RZ ;  /* 0x0000000422227c24 */ /* 0x000fe2000f8e02ff */
[----:B------:R-:W-:Y:S01]  /*179b0*/  ULDC UR6, c[0x0][0x22c] ;  /* 0x00008b0000067ab9 */ /* 0x000fe20000000800 */
[----:B------:R-:W-:Y:S01]  /*179c0*/  @P2 STG.E.U8 desc[UR18][R14.64], R19 ;  /* 0x000000130e002986 */ /* 0x000fe2000c101112 */
[----:B---3--:R-:W-:Y:S01]  /*179d0*/  IADD3 R8, P2, R36, R0, RZ ;  /* 0x0000000024087210 */ /* 0x008fe20007f5e0ff */
[----:B------:R-:W-:-:S02]  /*179e0*/  ULDC UR7, c[0x0][0x22c] ;  /* 0x00008b0000077ab9 */ /* 0x000fc40000000800 */
[----:B------:R1:W-:Y:S01]  /*179f0*/  @P6 STG.E.U8 desc[UR18][R12.64], R17 ;  /* 0x000000110c006986 */ /* 0x0003e2000c101112 */
[----:B0-----:R-:W-:-:S04]  /*17a00*/  IADD3 R10, P3, R35, R0, RZ ;  /* 0x00000000230a7210 */ /* 0x001fc80007f7e0ff */
[-C--:B------:R-:W-:Y:S02]  /*17a10*/  LEA.HI.X.SX32 R11, R35, R43.reuse, 0x1, P3 ;  /* 0x0000002b230b7211 */ /* 0x080fe400018f0eff */
[-C--:B------:R-:W-:Y:S02]  /*17a20*/  LEA.HI.X.SX32 R9, R36, R43.reuse, 0x1, P2 ;  /* 0x0000002b24097211 */ /* 0x080fe400010f0eff */
[----:B-1----:R-:W-:Y:S02]  /*17a30*/  IADD3 R12, P3, R34, R0, RZ ;  /* 0x00000000220c7210 */ /* 0x002fe40007f7e0ff */
[----:B--2---:R-:W-:Y:S02]  /*17a40*/  PRMT R21, R4, 0x7770, RZ ;  /* 0x0000777004157816 */ /* 0x004fe400000000ff */
[----:B------:R-:W-:Y:S02]  /*17a50*/  PRMT R19, R5, 0x7770, RZ ;  /* 0x0000777005137816 */ /* 0x000fe400000000ff */
[----:B------:R-:W-:-:S02]  /*17a60*/  LEA.HI.X.SX32 R13, R34, R43, 0x1, P3 ;  /* 0x0000002b220d7211 */ /* 0x000fc400018f0eff */
[----:B------:R-:W-:Y:S02]  /*17a70*/  PRMT R15, R6, 0x7770, RZ ;  /* 0x00007770060f7816 */ /* 0x000fe400000000ff */
[C---:B------:R-:W-:Y:S01]  /*17a80*/  ISETP.LT.AND P2, PT, R32.reuse, UR6, !P0 ;  /* 0x0000000620007c0c */ /* 0x040fe2000c741270 */
[----:B------:R-:W-:Y:S01]  /*17a90*/  IMAD R32, R32, UR4, RZ ;  /* 0x0000000420207c24 */ /* 0x000fe2000f8e02ff */
[----:B------:R0:W-:Y:S01]  /*17aa0*/  @P4 STG.E.U8 desc[UR18][R8.64], R21 ;  /* 0x0000001508004986 */ /* 0x0001e2000c101112 */
[----:B------:R-:W-:-:S03]  /*17ab0*/  ULDC UR6, c[0x0][0x22c] ;  /* 0x00008b0000067ab9 */ /* 0x000fc60000000800 */
[----:B------:R-:W-:Y:S04]  /*17ac0*/  @P5 STG.E.U8 desc[UR18][R10.64], R19 ;  /* 0x000000130a005986 */ /* 0x000fe8000c101112 */
[----:B------:R1:W-:Y:S01]  /*17ad0*/  @P1 STG.E.U8 desc[UR18][R12.64], R15 ;  /* 0x0000000f0c001986 */ /* 0x0003e2000c101112 */
[C---:B------:R-:W-:Y:S01]  /*17ae0*/  ISETP.LT.AND P1, PT, R30.reuse, UR6, !P0 ;  /* 0x000000061e007c0c */ /* 0x040fe2000c721270 */
[----:B------:R-:W-:Y:S01]  /*17af0*/  IMAD R30, R30, UR4, RZ ;  /* 0x000000041e1e7c24 */ /* 0x000fe2000f8e02ff */
[CC--:B0-----:R-:W-:Y:S01]  /*17b00*/  IADD3 R8, P3, R32.reuse, R0.reuse, RZ ;  /* 0x0000000020087210 */ /* 0x0c1fe20007f7e0ff */
[----:B------:R-:W-:Y:S01]  /*17b10*/  ULDC UR6, c[0x0][0x22c] ;  /* 0x00008b0000067ab9 */ /* 0x000fe20000000800 */
[C---:B------:R-:W-:Y:S01]  /*17b20*/  ISETP.LT.AND P5, PT, R31.reuse, UR7, !P0 ;  /* 0x000000071f007c0c */ /* 0x040fe2000c7a1270 */
[----:B------:R-:W-:Y:S01]  /*17b30*/  IMAD R31, R31, UR4, RZ ;  /* 0x000000041f1f7c24 */ /* 0x000fe2000f8e02ff */
[----:B------:R-:W-:Y:S01]  /*17b40*/  LEA.HI.X.SX32 R9, R32, R43, 0x1, P3 ;  /* 0x0000002b20097211 */ /* 0x000fe200018f0eff */
[----:B------:R-:W-:Y:S01]  /*17b50*/  ULDC UR7, c[0x0][0x22c] ;  /* 0x00008b0000077ab9 */ /* 0x000fe20000000800 */
[----:B-1----:R-:W-:-:S02]  /*17b60*/  IADD3 R12, P3, R30, R0, RZ ;  /* 0x000000001e0c7210 */ /* 0x002fc40007f7e0ff */
[----:B------:R-:W-:Y:S02]  /*17b70*/  IADD3 R10, P4, R31, R0, RZ ;  /* 0x000000001f0a7210 */ /* 0x000fe40007f9e0ff */
[-C--:B------:R-:W-:Y:S02]  /*17b80*/  LEA.HI.X.SX32 R13, R30, R43.reuse, 0x1, P3 ;  /* 0x0000002b1e0d7211 */ /* 0x080fe400018f0eff */
[----:B------:R-:W-:Y:S02]  /*17b90*/  PRMT R19, R7, 0x7770, RZ ;  /* 0x0000777007137816 */ /* 0x000fe400000000ff */
[C---:B------:R-:W-:Y:S01]  /*17ba0*/  ISETP.LT.AND P3, PT, R29.reuse, UR6, !P0 ;  /* 0x000000061d007c0c */ /* 0x040fe2000c761270 */
[----:B------:R-:W-:Y:S01]  /*17bb0*/  IMAD R29, R29, UR4, RZ ;  /* 0x000000041d1d7c24 */ /* 0x000fe2000f8e02ff */
[----:B------:R-:W-:Y:S02]  /*17bc0*/  LEA.HI.X.SX32 R11, R31, R43, 0x1, P4 ;  /* 0x0000002b1f0b7211 */ /* 0x000fe400020f0eff */
[----:B------:R-:W-:Y:S01]  /*17bd0*/  PRMT R17, R4, 0x7771, RZ ;  /* 0x0000777104117816 */ /* 0x000fe200000000ff */
[----:B------:R0:W-:Y:S01]  /*17be0*/  @P2 STG.E.U8 desc[UR18][R8.64], R19 ;  /* 0x0000001308002986 */ /* 0x0001e2000c101112 */
[----:B------:R-:W-:Y:S01]  /*17bf0*/  PRMT R15, R5, 0x7771, RZ ;  /* 0x00007771050f7816 */ /* 0x000fe200000000ff */
[----:B------:R-:W-:Y:S01]  /*17c00*/  ULDC UR6, c[0x0][0x22c] ;  /* 0x00008b0000067ab9 */ /* 0x000fe20000000800 */
[C---:B------:R-:W-:Y:S01]  /*17c10*/  ISETP.LT.AND P2, PT, R26.reuse, UR7, !P0 ;  /* 0x000000071a007c0c */ /* 0x040fe2000c741270 */
[----:B------:R-:W-:Y:S01]  /*17c20*/  IMAD R26, R26, UR4, RZ ;  /* 0x000000041a1a7c24 */ /* 0x000fe2000f8e02ff */
[----:B------:R1:W-:Y:S01]  /*17c30*/  @P5 STG.E.U8 desc[UR18][R10.64], R17 ;  /* 0x000000110a005986 */ /* 0x0003e2000c101112 */
[----:B------:R-:W-:Y:S01]  /*17c40*/  ULDC UR7, c[0x0][0x22c] ;  /* 0x00008b0000077ab9 */ /* 0x000fe20000000800 */
[----:B------:R-:W-:-:S02]  /*17c50*/  PRMT R23, R6, 0x7771, RZ ;  /* 0x0000777106177816 */ /* 0x000fc400000000ff */
[----:B------:R2:W-:Y:S01]  /*17c60*/  @P1 STG.E.U8 desc[UR18][R12.64], R15 ;  /* 0x0000000f0c001986 */ /* 0x0005e2000c101112 */
[-C--:B0-----:R-:W-:Y:S02]  /*17c70*/  IADD3 R8, P4, R29, R0.reuse, RZ ;  /* 0x000000001d087210 */ /* 0x081fe40007f9e0ff */
[C---:B------:R-:W-:Y:S01]  /*17c80*/  ISETP.LT.AND P1, PT, R27.reuse, UR6, !P0 ;  /* 0x000000061b007c0c */ /* 0x040fe2000c721270 */
[----:B------:R-:W-:Y:S01]  /*17c90*/  IMAD R27, R27, UR4, RZ ;  /* 0x000000041b1b7c24 */ /* 0x000fe2000f8e02ff */
[-C--:B------:R-:W-:Y:S01]  /*17ca0*/  LEA.HI.X.SX32 R9, R29, R43.reuse, 0x1, P4 ;  /* 0x0000002b1d097211 */ /* 0x080fe200020f0eff */
[----:B------:R-:W-:Y:S01]  /*17cb0*/  ULDC UR6, c[0x0][0x22c] ;  /* 0x00008b0000067ab9 */ /* 0x000fe20000000800 */
[C---:B------:R-:W-:Y:S01]  /*17cc0*/  ISETP.LT.AND P4, PT, R28.reuse, UR7, !P0 ;  /* 0x000000071c007c0c */ /* 0x040fe2000c781270 */
[----:B------:R-:W-:Y:S01]  /*17cd0*/  IMAD R28, R28, UR4, RZ ;  /* 0x000000041c1c7c24 */ /* 0x000fe2000f8e02ff */
[CC--:B-1----:R-:W-:Y:S01]  /*17ce0*/  IADD3 R10, P5, R26.reuse, R0.reuse, RZ ;  /* 0x000000001a0a7210 */ /* 0x0c2fe20007fbe0ff */
[----:B------:R0:W-:Y:S01]  /*17cf0*/  @P3 STG.E.U8 desc[UR18][R8.64], R23 ;  /* 0x0000001708003986 */ /* 0x0001e2000c101112 */
[----:B--2---:R-:W-:Y:S01]  /*17d00*/  IADD3 R12, P3, R27, R0, RZ ;  /* 0x000000001b0c7210 */ /* 0x004fe20007f7e0ff */
[----:B------:R-:W-:Y:S01]  /*17d10*/  ULDC UR7, c[0x0][0x22c] ;  /* 0x00008b0000077ab9 */ /* 0x000fe20000000800 */
[----:B------:R-:W-:-:S02]  /*17d20*/  LEA.HI.X.SX32 R11, R26, R43, 0x1, P5 ;  /* 0x0000002b1a0b7211 */ /* 0x000fc400028f0eff */
[----:B------:R-:W-:Y:S02]  /*17d30*/  IADD3 R14, P5, R28, R0, RZ ;  /* 0x000000001c0e7210 */ /* 0x000fe40007fbe0ff */
[----:B------:R-:W-:Y:S02]  /*17d40*/  PRMT R21, R7, 0x7771, RZ ;  /* 0x0000777107157816 */ /* 0x000fe400000000ff */
[-C--:B------:R-:W-:Y:S02]  /*17d50*/  LEA.HI.X.SX32 R13, R27, R43.reuse, 0x1, P3 ;  /* 0x0000002b1b0d7211 */ /* 0x080fe400018f0eff */
[----:B------:R-:W-:Y:S02]  /*17d60*/  PRMT R19, R4, 0x7772, RZ ;  /* 0x0000777204137816 */ /* 0x000fe400000000ff */
[----:B------:R-:W-:Y:S02]  /*17d70*/  LEA.HI.X.SX32 R15, R28, R43, 0x1, P5 ;  /* 0x0000002b1c0f7211 */ /* 0x000fe400028f0eff */
[----:B------:R-:W-:Y:S01]  /*17d80*/  PRMT R17, R5, 0x7772, RZ ;  /* 0x0000777205117816 */ /* 0x000fe200000000ff */
[----:B------:R1:W-:Y:S01]  /*17d90*/  @P2 STG.E.U8 desc[UR18][R10.64], R21 ;  /* 0x000000150a002986 */ /* 0x0003e2000c101112 */
[C---:B------:R-:W-:Y:S01]  /*17da0*/  ISETP.LT.AND P5, PT, R25.reuse, UR6, !P0 ;  /* 0x0000000619007c0c */ /* 0x040fe2000c7a1270 */
[----:B------:R-:W-:-:S02]  /*17db0*/  IMAD R25, R25, UR4, RZ ;  /* 0x0000000419197c24 */ /* 0x000fc4000f8e02ff */
[----:B------:R2:W-:Y:S01]  /*17dc0*/  @P1 STG.E.U8 desc[UR18][R12.64], R19 ;  /* 0x000000130c001986 */ /* 0x0005e2000c101112 */
[----:B------:R-:W-:-:S03]  /*17dd0*/  ISETP.LT.AND P3, PT, R24, UR8, !P0 ;  /* 0x0000000818007c0c */ /* 0x000fc6000c761270 */
[----:B------:R3:W-:Y:S01]  /*17de0*/  @P4 STG.E.U8 desc[UR18][R14.64], R17 ;  /* 0x000000110e004986 */ /* 0x0007e2000c101112 */
[C---:B------:R-:W-:Y:S01]  /*17df0*/  ISETP.LT.AND P4, PT, R3.reuse, UR7, !P0 ;  /* 0x0000000703007c0c */ /* 0x040fe2000c781270 */
[----:B------:R-:W-:Y:S01]  /*17e00*/  IMAD R3, R3, UR4, RZ ;  /* 0x0000000403037c24 */ /* 0x000fe2000f8e02ff */
[----:B0-----:R-:W-:Y:S01]  /*17e10*/  IADD3 R8, P2, R25, R0, RZ ;  /* 0x0000000019087210 */ /* 0x001fe20007f5e0ff */
[----:B------:R-:W-:-:S03]  /*17e20*/  IMAD R24, R24, UR4, RZ ;  /* 0x0000000418187c24 */ /* 0x000fc6000f8e02ff */
[-C--:B-1----:R-:W-:Y:S02]  /*17e30*/  IADD3 R10, P6, R3, R0.reuse, RZ ;  /* 0x00000000030a7210 */ /* 0x082fe40007fde0ff */
[-C--:B------:R-:W-:Y:S02]  /*17e40*/  LEA.HI.X.SX32 R9, R25, R43.reuse, 0x1, P2 ;  /* 0x0000002b19097211 */ /* 0x080fe400010f0eff */
[-C--:B--2---:R-:W-:Y:S01]  /*17e50*/  IADD3 R12, P2, R24, R0.reuse, RZ ;  /* 0x00000000180c7210 */ /* 0x084fe20007f5e0ff */
[----:B---3--:R-:W-:Y:S02]  /*17e60*/  IMAD R15, R90, UR4, RZ ;  /* 0x000000045a0f7c24 */ /* 0x008fe4000f8e02ff */
[----:B------:R-:W-:Y:S01]  /*17e70*/  IMAD R17, R89, UR4, RZ ;  /* 0x0000000459117c24 */ /* 0x000fe2000f8e02ff */
[C---:B------:R-:W-:Y:S01]  /*17e80*/  ISETP.LT.AND P1, PT, R2.reuse, UR10, !P0 ;  /* 0x0000000a02007c0c */ /* 0x040fe2000c721270 */
[----:B------:R-:W-:Y:S01]  /*17e90*/  IMAD R18, R2, UR4, RZ ;  /* 0x0000000402127c24 */ /* 0x000fe2000f8e02ff */
[----:B------:R-:W-:Y:S01]  /*17ea0*/  LEA.HI.X.SX32 R11, R3, R43, 0x1, P6 ;  /* 0x0000002b030b7211 */ /* 0x000fe200030f0eff */
[----:B------:R-:W-:Y:S01]  /*17eb0*/  ULDC UR4, c[0x0][0x22c] ;  /* 0x00008b0000047ab9 */ /* 0x000fe20000000800 */
[----:B------:R-:W-:-:S02]  /*17ec0*/  IADD3 R2, P6, R15, R0, RZ ;  /* 0x000000000f027210 */ /* 0x000fc40007fde0ff */
[-C--:B------:R-:W-:Y:S02]  /*17ed0*/  LEA.HI.X.SX32 R13, R24, R43.reuse, 0x1, P2 ;  /* 0x0000002b180d7211 */ /* 0x080fe400010f0eff */
[----:B------:R-:W-:Y:S02]  /*17ee0*/  IADD3 R14, P2, R17, R0, RZ ;  /* 0x00000000110e7210 */ /* 0x000fe40007f5e0ff */
[-C--:B------:R-:W-:Y:S02]  /*17ef0*/  LEA.HI.X.SX32 R3, R15, R43.reuse, 0x1, P6 ;  /* 0x0000002b0f037211 */ /* 0x080fe400030f0eff */
[----:B------:R-:W-:Y:S02]  /*17f00*/  LEA.HI.X.SX32 R15, R17, R43, 0x1, P2 ;  /* 0x0000002b110f7211 */ /* 0x000fe400010f0eff */
[----:B------:R-:W-:Y:S02]  /*17f10*/  ISETP.LT.AND P2, PT, R90, UR9, !P0 ;  /* 0x000000095a007c0c */ /* 0x000fe4000c741270 */
[----:B------:R-:W-:-:S02]  /*17f20*/  ISETP.LT.AND P0, PT, R89, UR4, !P0 ;  /* 0x0000000459007c0c */ /* 0x000fc4000c701270 */
[----:B------:R-:W-:Y:S02]  /*17f30*/  PRMT R25, R6, 0x7772, RZ ;  /* 0x0000777206197816 */ /* 0x000fe400000000ff */
[----:B------:R-:W-:Y:S02]  /*17f40*/  PRMT R23, R7, 0x7772, RZ ;  /* 0x0000777207177816 */ /* 0x000fe400000000ff */
[----:B------:R-:W-:Y:S02]  /*17f50*/  PRMT R21, R4, 0x7773, RZ ;  /* 0x0000777304157816 */ /* 0x000fe400000000ff */
[----:B------:R-:W-:Y:S01]  /*17f60*/  PRMT R19, R5, 0x7773, RZ ;  /* 0x0000777305137816 */ /* 0x000fe200000000ff */
[----:B------:R0:W-:Y:S01]  /*17f70*/  @P5 STG.E.U8 desc[UR18][R8.64], R25 ;  /* 0x0000001908005986 */ /* 0x0001e2000c101112 */
[----:B------:R-:W-:-:S03]  /*17f80*/  PRMT R5, R6, 0x7773, RZ ;  /* 0x0000777306057816 */ /* 0x000fc600000000ff */
[----:B------:R0:W-:Y:S01]  /*17f90*/  @P4 STG.E.U8 desc[UR18][R10.64], R23 ;  /* 0x000000170a004986 */ /* 0x0001e2000c101112 */
[----:B------:R-:W-:-:S03]  /*17fa0*/  IADD3 R16, P6, R18, R0, RZ ;  /* 0x0000000012107210 */ /* 0x000fc60007fde0ff */
[----:B------:R0:W-:Y:S04]  /*17fb0*/  @P3 STG.E.U8 desc[UR18][R12.64], R21 ;  /* 0x000000150c003986 */ /* 0x0001e8000c101112 */
[----:B------:R0:W-:Y:S01]  /*17fc0*/  @P2 STG.E.U8 desc[UR18][R2.64], R19 ;  /* 0x0000001302002986 */ /* 0x0001e2000c101112 */
[----:B------:R-:W-:-:S03]  /*17fd0*/  LEA.HI.X.SX32 R17, R18, R43, 0x1, P6 ;  /* 0x0000002b12117211 */ /* 0x000fc600030f0eff */
[----:B------:R0:W-:Y:S01]  /*17fe0*/  @P0 STG.E.U8 desc[UR18][R14.64], R5 ;  /* 0x000000050e000986 */ /* 0x0001e2000c101112 */
[----:B------:R-:W-:Y:S01]  /*17ff0*/  PRMT R7, R7, 0x7773, RZ ;  /* 0x0000777307077816 */ /* 0x000fe200000000ff */
[----:B------:R-:W-:Y:S06]  /*18000*/  @!P1 EXIT ;  /* 0x000000000000994d */ /* 0x000fec0003800000 */
[----:B------:R-:W-:Y:S01]  /*18010*/  STG.E.U8 desc[UR18][R16.64], R7 ;  /* 0x0000000710007986 */ /* 0x000fe2000c101112 */
[----:B------:R-:W-:Y:S05]  /*18020*/  EXIT ;  /* 0x000000000000794d */ /* 0x000fea0003800000 */
.L_x_3:
[----:B------:R-:W-:-:S00]  /*18030*/  BRA `(.L_x_3) ;  /* 0xfffffffc00fc7947 */ /* 0x000fc0000383ffff */
[----:B------:R-:W-:-:S00]  /*18040*/  NOP ;  /* 0x0000000000007918 */ /* 0x000fc00000000000 */
        /* <DEDUP_REMOVED lines=11> */
.L_x_4:


//--------------------- .nv.shared.matmul_kernel  --------------------------
	.section	.nv.shared.matmul_kernel,"aw",@nobits
	.sectionflags	@""
	.align	16
	.zero		1024


//--------------------- .nv.shared.reserved.0     --------------------------
	.section	.nv.shared.reserved.0,"aw",@nobits
	.weak		__nv_reservedSMEM_offset_0_alias
	.size		__nv_reservedSMEM_offset_0_alias, 0, 0
	.other		__nv_reservedSMEM_offset_0_alias,@"STO_CUDA_RESERVED_SHARED STV_DEFAULT"
__nv_reservedSMEM_offset_0_alias:
	.zero		0


//--------------------- .nv.constant0.matmul_kernel --------------------------
	.section	.nv.constant0.matmul_kernel,"a",@progbits
	.sectionflags	@""
	.align	4
.nv.constant0.matmul_kernel:
	.zero		608


//--------------------- SYMBOLS --------------------------

	.type		.nv.reservedSmem.offset0,@object
	.size		.nv.reservedSmem.offset0,0x4
